	.target	sm_100a

	.elftype	@"ET_EXEC"


//--------------------- .note.nv.tkinfo           --------------------------
	.section	.note.nv.tkinfo,"",@"SHT_NOTE"
	.sectionflags	@"SHF_NOTE_NV_TKINFO"
	.tkinfo
        /*0018*/ 	.word	0x00000002
        /*0030*/ 	.string	""
        /*0030*/ 	.string	"ptxas"
        /*0030*/ 	.string	"Cuda compilation tools, release 13.0, V13.0.88"
        /*0030*/ 	.string	"Build cuda_13.0.r13.0/compiler.36424714_0"
        /*0030*/ 	.string	"-arch sm_100a -m 64 "



//--------------------- .note.nv.cuinfo           --------------------------
	.section	.note.nv.cuinfo,"",@"SHT_NOTE"
	.sectionflags	@"SHF_NOTE_NV_CUINFO"
        /*0018*/ 	.short	0x0002
        /*001a*/ 	.short	0x0064
        /*001c*/ 	.short	0x0082
	.zero		2


//--------------------- .nv.info                  --------------------------
	.section	.nv.info,"",@"SHT_CUDA_INFO"
	.align	4


	//----- nvinfo : EIATTR_REGCOUNT
	.align		4
        /*0000*/ 	.byte	0x04, 0x2f
        /*0002*/ 	.short	(.L_19 - .L_18)
	.align		4
.L_18:
        /*0004*/ 	.word	index@(_ZN7cutlass13device_kernelINS_4gemm6kernel13GemmUniversalIN4cute5tupleIJiiiiEEENS1_10collective13CollectiveMmaINS1_46MainloopSm100TmaUmmaWarpSpecializedBlockScaledILi4ELi2ELi1ENS5_IJNS4_1CILi2EEENSA_ILi1EEESC_EEEEENS5_IJNSA_ILi256EEESF_SF_EEENS5_IJNS_12float_e2m1_tENS_13float_ue8m0_tEEEENS5_IJNS5_IJlSC_lEEENS4_6LayoutINS5_IJNS5_IJNS5_IJNSA_ILi32EEENSA_ILi4EEEEEEiEEESP_NS5_IJSC_iEEEEEENS5_IJNS5_IJNS5_IJNSA_ILi16EEESN_EEEiEEENS5_IJNS5_IJNSA_ILi0EEESC_EEENSA_ILi512EEEEEENS5_IJSV_iEEEEEEEEEEESJ_S12_NS4_8TiledMMAINS4_8MMA_AtomIJNS4_23SM100_MMA_MXF4_2x1SM_SSISH_SH_fSI_Li256ELi256ELi32ELNS4_4UMMA5MajorE0ELS17_0ELNS16_7ScaleInE0ELS18_0EEEEEENSL_INS5_IJSC_SC_SC_EEENS5_IJSV_SV_SV_EEEEENS5_IJNS4_10UnderscoreES1E_S1E_EEEEENS5_IJNS4_18SM100_TMA_2SM_LOADES1H_EEENS5_IJNS4_14ComposedLayoutINS4_7SwizzleILi3ELi4ELi3EEENS4_18smem_ptr_flag_bitsILi4EEENSL_INS5_IJNSA_ILi8EEESF_EEENS5_IJSF_SC_EEEEEEENSL_INS5_IJNS5_IJNS5_IJSO_SC_EEENS5_IJSM_SB_EEEEEESC_NS5_IJSB_SB_EEEEEENS5_IJNS5_IJNS5_IJST_SX_EEESW_EEESV_NS5_IJSB_SX_EEEEEEEEEEEvNS4_8identityENS5_IJS1H_NS4_28SM100_TMA_2SM_LOAD_MULTICASTEEEENS5_IJS1S_NSL_INS5_IJNS5_IJNS5_IJSO_SB_EEES1U_EEESC_S1W_EEENS5_IJS1Z_SV_NS5_IJSB_NSA_ILi1024EEEEEEEEEEEEEEvS24_EENS_8epilogue10collective18CollectiveEpilogueINS2G_23Sm100TmaWarpSpecializedILi4ELi2ELi64ELb1ELb0EEEJNS5_IJNSA_ILi128EEESF_SF_EEENS5_IJNSL_IS2L_SC_EENSL_INSA_ILi64EEESC_EEEEENS_10bfloat16_tESK_S2R_SK_NS2G_6fusion15FusionCallbacksIS2K_NS2S_17LinearCombinationIS2R_fS2R_fLNS_15FloatRoundStyleE2EEES2M_S2Q_JEEENS4_5SM1004TMEM4LOAD26SM100_TMEM_LOAD_32dp32b64xENS4_13SM90_TMA_LOADENS1J_IS1L_NS1M_ILi16EEENSL_INS5_IJS1O_S2O_EEENS5_IJS2O_SC_EEEEEEENS4_39AutoVectorizingCopyWithAssumedAlignmentILi128EEENS4_14SM90_TMA_STOREES37_S39_S39_EEEvvEEEEvNT_6ParamsE)
        /*0008*/ 	.word	0x000000a8


	//----- nvinfo : EIATTR_FRAME_SIZE
	.align		4
.L_19:
        /*000c*/ 	.byte	0x04, 0x11
        /*000e*/ 	.short	(.L_21 - .L_20)
	.align		4
.L_20:
        /*0010*/ 	.word	index@($__internal_2_$__cuda_sm10x_tcgen05_guardrail_trap_unallocated_columns_being_dealloced)
        /*0014*/ 	.word	0x00000000


	//----- nvinfo : EIATTR_FRAME_SIZE
	.align		4
.L_21:
        /*0018*/ 	.byte	0x04, 0x11
        /*001a*/ 	.short	(.L_23 - .L_22)
	.align		4
.L_22:
        /*001c*/ 	.word	index@($__internal_1_$__cuda_sm10x_tcgen05_guardrail_trap_phase_invalid_during_alloc)
        /*0020*/ 	.word	0x00000000


	//----- nvinfo : EIATTR_FRAME_SIZE
	.align		4
.L_23:
        /*0024*/ 	.byte	0x04, 0x11
        /*0026*/ 	.short	(.L_25 - .L_24)
	.align		4
.L_24:
        /*0028*/ 	.word	index@($__internal_0_$__cuda_sm10x_tcgen05_guardrail_trap_col_being_dealloced_not_returned_by_alloc)
        /*002c*/ 	.word	0x00000000


	//----- nvinfo : EIATTR_FRAME_SIZE
	.align		4
.L_25:
        /*0030*/ 	.byte	0x04, 0x11
        /*0032*/ 	.short	(.L_27 - .L_26)
	.align		4
.L_26:
        /*0034*/ 	.word	index@(_ZN7cutlass13device_kernelINS_4gemm6kernel13GemmUniversalIN4cute5tupleIJiiiiEEENS1_10collective13CollectiveMmaINS1_46MainloopSm100TmaUmmaWarpSpecializedBlockScaledILi4ELi2ELi1ENS5_IJNS4_1CILi2EEENSA_ILi1EEESC_EEEEENS5_IJNSA_ILi256EEESF_SF_EEENS5_IJNS_12float_e2m1_tENS_13float_ue8m0_tEEEENS5_IJNS5_IJlSC_lEEENS4_6LayoutINS5_IJNS5_IJNS5_IJNSA_ILi32EEENSA_ILi4EEEEEEiEEESP_NS5_IJSC_iEEEEEENS5_IJNS5_IJNS5_IJNSA_ILi16EEESN_EEEiEEENS5_IJNS5_IJNSA_ILi0EEESC_EEENSA_ILi512EEEEEENS5_IJSV_iEEEEEEEEEEESJ_S12_NS4_8TiledMMAINS4_8MMA_AtomIJNS4_23SM100_MMA_MXF4_2x1SM_SSISH_SH_fSI_Li256ELi256ELi32ELNS4_4UMMA5MajorE0ELS17_0ELNS16_7ScaleInE0ELS18_0EEEEEENSL_INS5_IJSC_SC_SC_EEENS5_IJSV_SV_SV_EEEEENS5_IJNS4_10UnderscoreES1E_S1E_EEEEENS5_IJNS4_18SM100_TMA_2SM_LOADES1H_EEENS5_IJNS4_14ComposedLayoutINS4_7SwizzleILi3ELi4ELi3EEENS4_18smem_ptr_flag_bitsILi4EEENSL_INS5_IJNSA_ILi8EEESF_EEENS5_IJSF_SC_EEEEEEENSL_INS5_IJNS5_IJNS5_IJSO_SC_EEENS5_IJSM_SB_EEEEEESC_NS5_IJSB_SB_EEEEEENS5_IJNS5_IJNS5_IJST_SX_EEESW_EEESV_NS5_IJSB_SX_EEEEEEEEEEEvNS4_8identityENS5_IJS1H_NS4_28SM100_TMA_2SM_LOAD_MULTICASTEEEENS5_IJS1S_NSL_INS5_IJNS5_IJNS5_IJSO_SB_EEES1U_EEESC_S1W_EEENS5_IJS1Z_SV_NS5_IJSB_NSA_ILi1024EEEEEEEEEEEEEEvS24_EENS_8epilogue10collective18CollectiveEpilogueINS2G_23Sm100TmaWarpSpecializedILi4ELi2ELi64ELb1ELb0EEEJNS5_IJNSA_ILi128EEESF_SF_EEENS5_IJNSL_IS2L_SC_EENSL_INSA_ILi64EEESC_EEEEENS_10bfloat16_tESK_S2R_SK_NS2G_6fusion15FusionCallbacksIS2K_NS2S_17LinearCombinationIS2R_fS2R_fLNS_15FloatRoundStyleE2EEES2M_S2Q_JEEENS4_5SM1004TMEM4LOAD26SM100_TMEM_LOAD_32dp32b64xENS4_13SM90_TMA_LOADENS1J_IS1L_NS1M_ILi16EEENSL_INS5_IJS1O_S2O_EEENS5_IJS2O_SC_EEEEEEENS4_39AutoVectorizingCopyWithAssumedAlignmentILi128EEENS4_14SM90_TMA_STOREES37_S39_S39_EEEvvEEEEvNT_6ParamsE)
        /*0038*/ 	.word	0x00000000


	//----- nvinfo : EIATTR_MIN_STACK_SIZE
	.align		4
.L_27:
        /*003c*/ 	.byte	0x04, 0x12
        /*003e*/ 	.short	(.L_29 - .L_28)
	.align		4
.L_28:
        /*0040*/ 	.word	index@(_ZN7cutlass13device_kernelINS_4gemm6kernel13GemmUniversalIN4cute5tupleIJiiiiEEENS1_10collective13CollectiveMmaINS1_46MainloopSm100TmaUmmaWarpSpecializedBlockScaledILi4ELi2ELi1ENS5_IJNS4_1CILi2EEENSA_ILi1EEESC_EEEEENS5_IJNSA_ILi256EEESF_SF_EEENS5_IJNS_12float_e2m1_tENS_13float_ue8m0_tEEEENS5_IJNS5_IJlSC_lEEENS4_6LayoutINS5_IJNS5_IJNS5_IJNSA_ILi32EEENSA_ILi4EEEEEEiEEESP_NS5_IJSC_iEEEEEENS5_IJNS5_IJNS5_IJNSA_ILi16EEESN_EEEiEEENS5_IJNS5_IJNSA_ILi0EEESC_EEENSA_ILi512EEEEEENS5_IJSV_iEEEEEEEEEEESJ_S12_NS4_8TiledMMAINS4_8MMA_AtomIJNS4_23SM100_MMA_MXF4_2x1SM_SSISH_SH_fSI_Li256ELi256ELi32ELNS4_4UMMA5MajorE0ELS17_0ELNS16_7ScaleInE0ELS18_0EEEEEENSL_INS5_IJSC_SC_SC_EEENS5_IJSV_SV_SV_EEEEENS5_IJNS4_10UnderscoreES1E_S1E_EEEEENS5_IJNS4_18SM100_TMA_2SM_LOADES1H_EEENS5_IJNS4_14ComposedLayoutINS4_7SwizzleILi3ELi4ELi3EEENS4_18smem_ptr_flag_bitsILi4EEENSL_INS5_IJNSA_ILi8EEESF_EEENS5_IJSF_SC_EEEEEEENSL_INS5_IJNS5_IJNS5_IJSO_SC_EEENS5_IJSM_SB_EEEEEESC_NS5_IJSB_SB_EEEEEENS5_IJNS5_IJNS5_IJST_SX_EEESW_EEESV_NS5_IJSB_SX_EEEEEEEEEEEvNS4_8identityENS5_IJS1H_NS4_28SM100_TMA_2SM_LOAD_MULTICASTEEEENS5_IJS1S_NSL_INS5_IJNS5_IJNS5_IJSO_SB_EEES1U_EEESC_S1W_EEENS5_IJS1Z_SV_NS5_IJSB_NSA_ILi1024EEEEEEEEEEEEEEvS24_EENS_8epilogue10collective18CollectiveEpilogueINS2G_23Sm100TmaWarpSpecializedILi4ELi2ELi64ELb1ELb0EEEJNS5_IJNSA_ILi128EEESF_SF_EEENS5_IJNSL_IS2L_SC_EENSL_INSA_ILi64EEESC_EEEEENS_10bfloat16_tESK_S2R_SK_NS2G_6fusion15FusionCallbacksIS2K_NS2S_17LinearCombinationIS2R_fS2R_fLNS_15FloatRoundStyleE2EEES2M_S2Q_JEEENS4_5SM1004TMEM4LOAD26SM100_TMEM_LOAD_32dp32b64xENS4_13SM90_TMA_LOADENS1J_IS1L_NS1M_ILi16EEENSL_INS5_IJS1O_S2O_EEENS5_IJS2O_SC_EEEEEEENS4_39AutoVectorizingCopyWithAssumedAlignmentILi128EEENS4_14SM90_TMA_STOREES37_S39_S39_EEEvvEEEEvNT_6ParamsE)
        /*0044*/ 	.word	0x00000000
.L_29:


//--------------------- .nv.compat                --------------------------
	.section	.nv.compat,"",@"SHT_CUDA_COMPAT_INFO"
	.align	4
        /*0000*/ 	.byte	0x02, 0x09, 0x01, 0x00, 0x02, 0x02, 0x02, 0x00, 0x02, 0x05, 0x05, 0x00, 0x03, 0x07, 0x01, 0x01
        /*0010*/ 	.byte	0x02, 0x03, 0x01, 0x00, 0x02, 0x06, 0x01, 0x00, 0x04, 0x0b, 0x08, 0x00, 0x09, 0x00, 0x00, 0x00
        /*0020*/ 	.byte	0x00, 0x00, 0x00, 0x00


//--------------------- .nv.info._ZN7cutlass13device_kernelINS_4gemm6kernel13GemmUniversalIN4cute5tupleIJiiiiEEENS1_10collective13CollectiveMmaINS1_46MainloopSm100TmaUmmaWarpSpecializedBlockScaledILi4ELi2ELi1ENS5_IJNS4_1CILi2EEENSA_ILi1EEESC_EEEEENS5_IJNSA_ILi256EEESF_SF_EEENS5_IJNS_12float_e2m1_tENS_13float_ue8m0_tEEEENS5_IJNS5_IJlSC_lEEENS4_6LayoutINS5_IJNS5_IJNS5_IJNSA_ILi32EEENSA_ILi4EEEEEEiEEESP_NS5_IJSC_iEEEEEENS5_IJNS5_IJNS5_IJNSA_ILi16EEESN_EEEiEEENS5_IJNS5_IJNSA_ILi0EEESC_EEENSA_ILi512EEEEEENS5_IJSV_iEEEEEEEEEEESJ_S12_NS4_8TiledMMAINS4_8MMA_AtomIJNS4_23SM100_MMA_MXF4_2x1SM_SSISH_SH_fSI_Li256ELi256ELi32ELNS4_4UMMA5MajorE0ELS17_0ELNS16_7ScaleInE0ELS18_0EEEEEENSL_INS5_IJSC_SC_SC_EEENS5_IJSV_SV_SV_EEEEENS5_IJNS4_10UnderscoreES1E_S1E_EEEEENS5_IJNS4_18SM100_TMA_2SM_LOADES1H_EEENS5_IJNS4_14ComposedLayoutINS4_7SwizzleILi3ELi4ELi3EEENS4_18smem_ptr_flag_bitsILi4EEENSL_INS5_IJNSA_ILi8EEESF_EEENS5_IJSF_SC_EEEEEEENSL_INS5_IJNS5_IJNS5_IJSO_SC_EEENS5_IJSM_SB_EEEEEESC_NS5_IJSB_SB_EEEEEENS5_IJNS5_IJNS5_IJST_SX_EEESW_EEESV_NS5_IJSB_SX_EEEEEEEEEEEvNS4_8identityENS5_IJS1H_NS4_28SM100_TMA_2SM_LOAD_MULTICASTEEEENS5_IJS1S_NSL_INS5_IJNS5_IJNS5_IJSO_SB_EEES1U_EEESC_S1W_EEENS5_IJS1Z_SV_NS5_IJSB_NSA_ILi1024EEEEEEEEEEEEEEvS24_EENS_8epilogue10collective18CollectiveEpilogueINS2G_23Sm100TmaWarpSpecializedILi4ELi2ELi64ELb1ELb0EEEJNS5_IJNSA_ILi128EEESF_SF_EEENS5_IJNSL_IS2L_SC_EENSL_INSA_ILi64EEESC_EEEEENS_10bfloat16_tESK_S2R_SK_NS2G_6fusion15FusionCallbacksIS2K_NS2S_17LinearCombinationIS2R_fS2R_fLNS_15FloatRoundStyleE2EEES2M_S2Q_JEEENS4_5SM1004TMEM4LOAD26SM100_TMEM_LOAD_32dp32b64xENS4_13SM90_TMA_LOADENS1J_IS1L_NS1M_ILi16EEENSL_INS5_IJS1O_S2O_EEENS5_IJS2O_SC_EEEEEEENS4_39AutoVectorizingCopyWithAssumedAlignmentILi128EEENS4_14SM90_TMA_STOREES37_S39_S39_EEEvvEEEEvNT_6ParamsE --------------------------
	.section	.nv.info._ZN7cutlass13device_kernelINS_4gemm6kernel13GemmUniversalIN4cute5tupleIJiiiiEEENS1_10collective13CollectiveMmaINS1_46MainloopSm100TmaUmmaWarpSpecializedBlockScaledILi4ELi2ELi1ENS5_IJNS4_1CILi2EEENSA_ILi1EEESC_EEEEENS5_IJNSA_ILi256EEESF_SF_EEENS5_IJNS_12float_e2m1_tENS_13float_ue8m0_tEEEENS5_IJNS5_IJlSC_lEEENS4_6LayoutINS5_IJNS5_IJNS5_IJNSA_ILi32EEENSA_ILi4EEEEEEiEEESP_NS5_IJSC_iEEEEEENS5_IJNS5_IJNS5_IJNSA_ILi16EEESN_EEEiEEENS5_IJNS5_IJNSA_ILi0EEESC_EEENSA_ILi512EEEEEENS5_IJSV_iEEEEEEEEEEESJ_S12_NS4_8TiledMMAINS4_8MMA_AtomIJNS4_23SM100_MMA_MXF4_2x1SM_SSISH_SH_fSI_Li256ELi256ELi32ELNS4_4UMMA5MajorE0ELS17_0ELNS16_7ScaleInE0ELS18_0EEEEEENSL_INS5_IJSC_SC_SC_EEENS5_IJSV_SV_SV_EEEEENS5_IJNS4_10UnderscoreES1E_S1E_EEEEENS5_IJNS4_18SM100_TMA_2SM_LOADES1H_EEENS5_IJNS4_14ComposedLayoutINS4_7SwizzleILi3ELi4ELi3EEENS4_18smem_ptr_flag_bitsILi4EEENSL_INS5_IJNSA_ILi8EEESF_EEENS5_IJSF_SC_EEEEEEENSL_INS5_IJNS5_IJNS5_IJSO_SC_EEENS5_IJSM_SB_EEEEEESC_NS5_IJSB_SB_EEEEEENS5_IJNS5_IJNS5_IJST_SX_EEESW_EEESV_NS5_IJSB_SX_EEEEEEEEEEEvNS4_8identityENS5_IJS1H_NS4_28SM100_TMA_2SM_LOAD_MULTICASTEEEENS5_IJS1S_NSL_INS5_IJNS5_IJNS5_IJSO_SB_EEES1U_EEESC_S1W_EEENS5_IJS1Z_SV_NS5_IJSB_NSA_ILi1024EEEEEEEEEEEEEEvS24_EENS_8epilogue10collective18CollectiveEpilogueINS2G_23Sm100TmaWarpSpecializedILi4ELi2ELi64ELb1ELb0EEEJNS5_IJNSA_ILi128EEESF_SF_EEENS5_IJNSL_IS2L_SC_EENSL_INSA_ILi64EEESC_EEEEENS_10bfloat16_tESK_S2R_SK_NS2G_6fusion15FusionCallbacksIS2K_NS2S_17LinearCombinationIS2R_fS2R_fLNS_15FloatRoundStyleE2EEES2M_S2Q_JEEENS4_5SM1004TMEM4LOAD26SM100_TMEM_LOAD_32dp32b64xENS4_13SM90_TMA_LOADENS1J_IS1L_NS1M_ILi16EEENSL_INS5_IJS1O_S2O_EEENS5_IJS2O_SC_EEEEEEENS4_39AutoVectorizingCopyWithAssumedAlignmentILi128EEENS4_14SM90_TMA_STOREES37_S39_S39_EEEvvEEEEvNT_6ParamsE,"",@"SHT_CUDA_INFO"
	.sectionflags	@""
	.align	4


	//----- nvinfo : EIATTR_CUDA_API_VERSION
	.align		4
        /*0000*/ 	.byte	0x04, 0x37
        /*0002*/ 	.short	(.L_31 - .L_30)
.L_30:
        /*0004*/ 	.word	0x00000082


	//----- nvinfo : EIATTR_KPARAM_INFO
	.align		4
.L_31:
        /*0008*/ 	.byte	0x04, 0x17
        /*000a*/ 	.short	(.L_33 - .L_32)
.L_32:
        /*000c*/ 	.word	0x00000000
        /*0010*/ 	.short	0x0000
        /*0012*/ 	.short	0x0000
        /*0014*/ 	.byte	0x00, 0xf0, 0x01, 0x30


	//----- nvinfo : EIATTR_AT_ENTRY_FRAGMENTS
	.align		4
.L_33:
        /*0018*/ 	.byte	0x04, 0x4f
        /*001a*/ 	.short	(.L_35 - .L_34)


	//   ....[0]....
.L_34:
        /*001c*/ 	.word	0x00000007


	//----- nvinfo : EIATTR_RESERVED_SMEM_USED
	.align		4
.L_35:
        /*0020*/ 	.byte	0x01, 0x41
	.zero		2


	//----- nvinfo : EIATTR_SPARSE_MMA_MASK
	.align		4
        /*0024*/ 	.byte	0x03, 0x50
        /*0026*/ 	.short	0x0000


	//----- nvinfo : EIATTR_TCGEN05_2CTA_USED
	.align		4
        /*0028*/ 	.byte	0x01, 0x52
	.zero		2


	//----- nvinfo : EIATTR_MAXREG_COUNT
	.align		4
        /*002c*/ 	.byte	0x03, 0x1b
        /*002e*/ 	.short	0x00ff


	//----- nvinfo : EIATTR_NUM_BARRIERS
	.align		4
        /*0030*/ 	.byte	0x02, 0x4c
        /*0032*/ 	.byte	0x07
	.zero		1


	//----- nvinfo : EIATTR_EXTERNS
	.align		4
        /*0034*/ 	.byte	0x04, 0x0f
        /*0036*/ 	.short	(.L_37 - .L_36)


	//   ....[0]....
	.align		4
.L_36:
        /*0038*/ 	.word	index@(__assertfail)


	//----- nvinfo : EIATTR_MERCURY_ISA_VERSION
	.align		4
.L_37:
        /*003c*/ 	.byte	0x03, 0x5f
        /*003e*/ 	.short	0x0101


	//----- nvinfo : EIATTR_INT_WARP_WIDE_INSTR_OFFSETS
	.align		4
        /*0040*/ 	.byte	0x04, 0x31
        /*0042*/ 	.short	(.L_39 - .L_38)


	//   ....[0]....
.L_38:
        /*0044*/ 	.word	0x00000d90


	//   ....[1]....
        /*0048*/ 	.word	0x00000e40


	//   ....[2]....
        /*004c*/ 	.word	0x00004a20


	//   ....[3]....
        /*0050*/ 	.word	0x00004a40


	//   ....[4]....
        /*0054*/ 	.word	0x00004a70


	//   ....[5]....
        /*0058*/ 	.word	0x00005690


	//   ....[6]....
        /*005c*/ 	.word	0x00005710


	//   ....[7]....
        /*0060*/ 	.word	0x00005820


	//   ....[8]....
        /*0064*/ 	.word	0x000058d0


	//   ....[9]....
        /*0068*/ 	.word	0x000059a0


	//   ....[10]....
        /*006c*/ 	.word	0x00005a50


	//   ....[11]....
        /*0070*/ 	.word	0x00005b90


	//   ....[12]....
        /*0074*/ 	.word	0x00005c30


	//----- nvinfo : EIATTR_COOP_GROUP_MASK_REGIDS
	.align		4
.L_39:
        /*0078*/ 	.byte	0x04, 0x29
        /*007a*/ 	.short	(.L_41 - .L_40)


	//   ....[0]....
.L_40:
        /*007c*/ 	.word	0xffffffff


	//   ....[1]....
        /*0080*/ 	.word	0xffffffff


	//   ....[2]....
        /*0084*/ 	.word	0xffffffff


	//   ....[3]....
        /*0088*/ 	.word	0xffffffff


	//   ....[4]....
        /*008c*/ 	.word	0xffffffff


	//   ....[5]....
        /*0090*/ 	.word	0xffffffff


	//   ....[6]....
        /*0094*/ 	.word	0xffffffff


	//   ....[7]....
        /*0098*/ 	.word	0xffffffff


	//   ....[8]....
        /*009c*/ 	.word	0xffffffff


	//   ....[9]....
        /*00a0*/ 	.word	0xffffffff


	//   ....[10]....
        /*00a4*/ 	.word	0xffffffff


	//   ....[11]....
        /*00a8*/ 	.word	0xffffffff


	//   ....[12]....
        /*00ac*/ 	.word	0xffffffff


	//   ....[13]....
        /*00b0*/ 	.word	0xffffffff


	//----- nvinfo : EIATTR_COOP_GROUP_INSTR_OFFSETS
	.align		4
.L_41:
        /*00b4*/ 	.byte	0x04, 0x28
        /*00b6*/ 	.short	(.L_43 - .L_42)


	//   ....[0]....
.L_42:
        /*00b8*/ 	.word	0x000000a0


	//   ....[1]....
        /*00bc*/ 	.word	0x00000570


	//   ....[2]....
        /*00c0*/ 	.word	0x00000700


	//   ....[3]....
        /*00c4*/ 	.word	0x000008a0


	//   ....[4]....
        /*00c8*/ 	.word	0x000009a0


	//   ....[5]....
        /*00cc*/ 	.word	0x00000b10


	//   ....[6]....
        /*00d0*/ 	.word	0x00000c50


	//   ....[7]....
        /*00d4*/ 	.word	0x00000eb0


	//   ....[8]....
        /*00d8*/ 	.word	0x00002440


	//   ....[9]....
        /*00dc*/ 	.word	0x00003330


	//   ....[10]....
        /*00e0*/ 	.word	0x00003820


	//   ....[11]....
        /*00e4*/ 	.word	0x00003850


	//   ....[12]....
        /*00e8*/ 	.word	0x00004900


	//   ....[13]....
        /*00ec*/ 	.word	0x00004b30


	//----- nvinfo : EIATTR_VRC_CTA_INIT_COUNT
	.align		4
.L_43:
        /*00f0*/ 	.byte	0x02, 0x4a
        /*00f2*/ 	.byte	0x80
	.zero		1


	//----- nvinfo : EIATTR_SYSCALL_OFFSETS
	.align		4
        /*00f4*/ 	.byte	0x04, 0x46
        /*00f6*/ 	.short	(.L_45 - .L_44)


	//   ....[0]....
.L_44:
        /*00f8*/ 	.word	0x00006920


	//   ....[1]....
        /*00fc*/ 	.word	0x00006a10


	//   ....[2]....
        /*0100*/ 	.word	0x00007430


	//   ....[3]....
        /*0104*/ 	.word	0x00008900


	//   ....[4]....
        /*0108*/ 	.word	0x00009d60


	//   ....[5]....
        /*010c*/ 	.word	0x0000b1a0


	//----- nvinfo : EIATTR_MBARRIER_INSTR_OFFSETS
	.align		4
.L_45:
        /*0110*/ 	.byte	0x04, 0x39
        /*0112*/ 	.short	(.L_47 - .L_46)


	//   ....[0]....
.L_46:
        /*0114*/ 	.word	0x00000670
        /*0118*/ 	.word	0x000000ff
        /*011c*/ 	.word	0x00000000
        /*0120*/ 	.short	0x0100
        /*0122*/ 	.byte	0x04
	.zero		1


	//   ....[1]....
        /*0124*/ 	.word	0x00000680
        /*0128*/ 	.word	0x000000ff
        /*012c*/ 	.word	0x00000020
        /*0130*/ 	.short	0x0100
        /*0132*/ 	.byte	0x04
	.zero		1


	//   ....[2]....
        /*0134*/ 	.word	0x00000690
        /*0138*/ 	.word	0x000000ff
        /*013c*/ 	.word	0x00000008
        /*0140*/ 	.short	0x0100
        /*0142*/ 	.byte	0x04
	.zero		1


	//   ....[3]....
        /*0144*/ 	.word	0x000006a0
        /*0148*/ 	.word	0x000000ff
        /*014c*/ 	.word	0x00000028
        /*0150*/ 	.short	0x0100
        /*0152*/ 	.byte	0x04
	.zero		1


	//   ....[4]....
        /*0154*/ 	.word	0x000006b0
        /*0158*/ 	.word	0x000000ff
        /*015c*/ 	.word	0x00000010
        /*0160*/ 	.short	0x0100
        /*0162*/ 	.byte	0x04
	.zero		1


	//   ....[5]....
        /*0164*/ 	.word	0x000006c0
        /*0168*/ 	.word	0x000000ff
        /*016c*/ 	.word	0x00000030
        /*0170*/ 	.short	0x0100
        /*0172*/ 	.byte	0x04
	.zero		1


	//   ....[6]....
        /*0174*/ 	.word	0x000006d0
        /*0178*/ 	.word	0x000000ff
        /*017c*/ 	.word	0x00000018
        /*0180*/ 	.short	0x0100
        /*0182*/ 	.byte	0x04
	.zero		1


	//   ....[7]....
        /*0184*/ 	.word	0x000006e0
        /*0188*/ 	.word	0x000000ff
        /*018c*/ 	.word	0x00000038
        /*0190*/ 	.short	0x0100
        /*0192*/ 	.byte	0x04
	.zero		1


	//   ....[8]....
        /*0194*/ 	.word	0x00000810
        /*0198*/ 	.word	0x000000ff
        /*019c*/ 	.word	0x00000040
        /*01a0*/ 	.short	0x0100
        /*01a2*/ 	.byte	0x04
	.zero		1


	//   ....[9]....
        /*01a4*/ 	.word	0x00000820
        /*01a8*/ 	.word	0x000000ff
        /*01ac*/ 	.word	0x00000060
        /*01b0*/ 	.short	0x0100
        /*01b2*/ 	.byte	0x04
	.zero		1


	//   ....[10]....
        /*01b4*/ 	.word	0x00000830
        /*01b8*/ 	.word	0x000000ff
        /*01bc*/ 	.word	0x00000048
        /*01c0*/ 	.short	0x0100
        /*01c2*/ 	.byte	0x04
	.zero		1


	//   ....[11]....
        /*01c4*/ 	.word	0x00000840
        /*01c8*/ 	.word	0x000000ff
        /*01cc*/ 	.word	0x00000068
        /*01d0*/ 	.short	0x0100
        /*01d2*/ 	.byte	0x04
	.zero		1


	//   ....[12]....
        /*01d4*/ 	.word	0x00000850
        /*01d8*/ 	.word	0x000000ff
        /*01dc*/ 	.word	0x00000050
        /*01e0*/ 	.short	0x0100
        /*01e2*/ 	.byte	0x04
	.zero		1


	//   ....[13]....
        /*01e4*/ 	.word	0x00000860
        /*01e8*/ 	.word	0x000000ff
        /*01ec*/ 	.word	0x00000070
        /*01f0*/ 	.short	0x0100
        /*01f2*/ 	.byte	0x04
	.zero		1


	//   ....[14]....
        /*01f4*/ 	.word	0x00000870
        /*01f8*/ 	.word	0x000000ff
        /*01fc*/ 	.word	0x00000058
        /*0200*/ 	.short	0x0100
        /*0202*/ 	.byte	0x04
	.zero		1


	//   ....[15]....
        /*0204*/ 	.word	0x00000880
        /*0208*/ 	.word	0x000000ff
        /*020c*/ 	.word	0x00000078
        /*0210*/ 	.short	0x0100
        /*0212*/ 	.byte	0x04
	.zero		1


	//   ....[16]....
        /*0214*/ 	.word	0x00000970
        /*0218*/ 	.word	0x000000ff
        /*021c*/ 	.word	0x00000080
        /*0220*/ 	.short	0x0100
        /*0222*/ 	.byte	0x06
	.zero		1


	//   ....[17]....
        /*0224*/ 	.word	0x00000980
        /*0228*/ 	.word	0x000000ff
        /*022c*/ 	.word	0x00000088
        /*0230*/ 	.short	0x0100
        /*0232*/ 	.byte	0x06
	.zero		1


	//   ....[18]....
        /*0234*/ 	.word	0x00000ac0
        /*0238*/ 	.word	0x000000ff
        /*023c*/ 	.word	0x00000090
        /*0240*/ 	.short	0x0100
        /*0242*/ 	.byte	0x06
	.zero		1


	//   ....[19]....
        /*0244*/ 	.word	0x00000ad0
        /*0248*/ 	.word	0x000000ff
        /*024c*/ 	.word	0x000000a0
        /*0250*/ 	.short	0x0100
        /*0252*/ 	.byte	0x06
	.zero		1


	//   ....[20]....
        /*0254*/ 	.word	0x00000ae0
        /*0258*/ 	.word	0x000000ff
        /*025c*/ 	.word	0x00000098
        /*0260*/ 	.short	0x0100
        /*0262*/ 	.byte	0x06
	.zero		1


	//   ....[21]....
        /*0264*/ 	.word	0x00000af0
        /*0268*/ 	.word	0x000000ff
        /*026c*/ 	.word	0x000000a8
        /*0270*/ 	.short	0x0100
        /*0272*/ 	.byte	0x06
	.zero		1


	//   ....[22]....
        /*0274*/ 	.word	0x00000c20
        /*0278*/ 	.word	0x000000ff
        /*027c*/ 	.word	0x000000b0
        /*0280*/ 	.short	0x0100
        /*0282*/ 	.byte	0x04
	.zero		1


	//   ....[23]....
        /*0284*/ 	.word	0x00000c30
        /*0288*/ 	.word	0x000000ff
        /*028c*/ 	.word	0x000000b8
        /*0290*/ 	.short	0x0100
        /*0292*/ 	.byte	0x04
	.zero		1


	//   ....[24]....
        /*0294*/ 	.word	0x00000d30
        /*0298*/ 	.word	0x000000ff
        /*029c*/ 	.word	0x000000c0
        /*02a0*/ 	.short	0x0100
        /*02a2*/ 	.byte	0x04
	.zero		1


	//   ....[25]....
        /*02a4*/ 	.word	0x00000d40
        /*02a8*/ 	.word	0x000000ff
        /*02ac*/ 	.word	0x000000d0
        /*02b0*/ 	.short	0x0100
        /*02b2*/ 	.byte	0x04
	.zero		1


	//   ....[26]....
        /*02b4*/ 	.word	0x00000d50
        /*02b8*/ 	.word	0x000000ff
        /*02bc*/ 	.word	0x000000c8
        /*02c0*/ 	.short	0x0100
        /*02c2*/ 	.byte	0x04
	.zero		1


	//   ....[27]....
        /*02c4*/ 	.word	0x00000d60
        /*02c8*/ 	.word	0x000000ff
        /*02cc*/ 	.word	0x000000d8
        /*02d0*/ 	.short	0x0100
        /*02d2*/ 	.byte	0x04
	.zero		1


	//   ....[28]....
        /*02d4*/ 	.word	0x00000e60
        /*02d8*/ 	.word	0x000000ff
        /*02dc*/ 	.word	0x000000e0
        /*02e0*/ 	.short	0x0100
        /*02e2*/ 	.byte	0x06
	.zero		1


	//   ....[29]....
        /*02e4*/ 	.word	0x000019b0
        /*02e8*/ 	.word	0x00000000
        /*02ec*/ 	.word	0x000000d0
        /*02f0*/ 	.short	0x010a
        /*02f2*/ 	.byte	0xff
	.zero		1


	//   ....[30]....
        /*02f4*/ 	.word	0x000019d0
        /*02f8*/ 	.word	0x00000000
        /*02fc*/ 	.word	0x000000c0
        /*0300*/ 	.short	0x0101
        /*0302*/ 	.byte	0xff
	.zero		1


	//   ....[31]....
        /*0304*/ 	.word	0x00001a90
        /*0308*/ 	.word	0x000000ff
        /*030c*/ 	.word	0x00000020
        /*0310*/ 	.short	0x010a
        /*0312*/ 	.byte	0x04
	.zero		1


	//   ....[32]....
        /*0314*/ 	.word	0x00001b90
        /*0318*/ 	.word	0x000000ff
        /*031c*/ 	.word	0x00000020
        /*0320*/ 	.short	0x010a
        /*0322*/ 	.byte	0x05
	.zero		1


	//   ....[33]....
        /*0324*/ 	.word	0x00001cf0
        /*0328*/ 	.word	0x000000ff
        /*032c*/ 	.word	0x00000020
        /*0330*/ 	.short	0x010a
        /*0332*/ 	.byte	0x06
	.zero		1


	//   ....[34]....
        /*0334*/ 	.word	0x00001fb0
        /*0338*/ 	.word	0x000000ff
        /*033c*/ 	.word	0x00000088
        /*0340*/ 	.short	0x0101
        /*0342*/ 	.byte	0x0e
	.zero		1


	//   ....[35]....
        /*0344*/ 	.word	0x00001fd0
        /*0348*/ 	.word	0x000000ff
        /*034c*/ 	.word	0x00000020
        /*0350*/ 	.short	0x010a
        /*0352*/ 	.byte	0x04
	.zero		1


	//   ....[36]....
        /*0354*/ 	.word	0x00002050
        /*0358*/ 	.word	0x000000ff
        /*035c*/ 	.word	0x00000020
        /*0360*/ 	.short	0x010a
        /*0362*/ 	.byte	0x06
	.zero		1


	//   ....[37]....
        /*0364*/ 	.word	0x00002190
        /*0368*/ 	.word	0x000000ff
        /*036c*/ 	.word	0x00000020
        /*0370*/ 	.short	0x010a
        /*0372*/ 	.byte	0x04
	.zero		1


	//   ....[38]....
        /*0374*/ 	.word	0x00002470
        /*0378*/ 	.word	0x00000003
        /*037c*/ 	.word	0x00000090
        /*0380*/ 	.short	0x010a
        /*0382*/ 	.byte	0xff
	.zero		1


	//   ....[39]....
        /*0384*/ 	.word	0x000025c0
        /*0388*/ 	.word	0x00000000
        /*038c*/ 	.word	0x00000000
        /*0390*/ 	.short	0x0101
        /*0392*/ 	.byte	0xff
	.zero		1


	//   ....[40]....
        /*0394*/ 	.word	0x00002b80
        /*0398*/ 	.word	0x000000ff
        /*039c*/ 	.word	0x00000000
        /*03a0*/ 	.short	0x010a
        /*03a2*/ 	.byte	0x04
	.zero		1


	//   ....[41]....
        /*03a4*/ 	.word	0x00002c10
        /*03a8*/ 	.word	0x000000ff
        /*03ac*/ 	.word	0x00000000
        /*03b0*/ 	.short	0x010a
        /*03b2*/ 	.byte	0x05
	.zero		1


	//   ....[42]....
        /*03b4*/ 	.word	0x00002ca0
        /*03b8*/ 	.word	0x000000ff
        /*03bc*/ 	.word	0x00000000
        /*03c0*/ 	.short	0x010a
        /*03c2*/ 	.byte	0x05
	.zero		1


	//   ....[43]....
        /*03c4*/ 	.word	0x00002d40
        /*03c8*/ 	.word	0x00000000
        /*03cc*/ 	.word	0x00000000
        /*03d0*/ 	.short	0x010a
        /*03d2*/ 	.byte	0xff
	.zero		1


	//   ....[44]....
        /*03d4*/ 	.word	0x00002e80
        /*03d8*/ 	.word	0x00000000
        /*03dc*/ 	.word	0x000000c0
        /*03e0*/ 	.short	0x010a
        /*03e2*/ 	.byte	0xff
	.zero		1


	//   ....[45]....
        /*03e4*/ 	.word	0x00002ef0
        /*03e8*/ 	.word	0x00000004
        /*03ec*/ 	.word	0x00000000
        /*03f0*/ 	.short	0x0101
        /*03f2*/ 	.byte	0xff
	.zero		1


	//   ....[46]....
        /*03f4*/ 	.word	0x00002f10
        /*03f8*/ 	.word	0x000000ff
        /*03fc*/ 	.word	0x000000a0
        /*0400*/ 	.short	0x010a
        /*0402*/ 	.byte	0x04
	.zero		1


	//   ....[47]....
        /*0404*/ 	.word	0x00003030
        /*0408*/ 	.word	0x00000000
        /*040c*/ 	.word	0x00000090
        /*0410*/ 	.short	0x010a
        /*0412*/ 	.byte	0xff
	.zero		1


	//   ....[48]....
        /*0414*/ 	.word	0x00003130
        /*0418*/ 	.word	0x00000000
        /*041c*/ 	.word	0x00000000
        /*0420*/ 	.short	0x0101
        /*0422*/ 	.byte	0xff
	.zero		1


	//   ....[49]....
        /*0424*/ 	.word	0x000031c0
        /*0428*/ 	.word	0x000000ff
        /*042c*/ 	.word	0x000000a0
        /*0430*/ 	.short	0x0106
        /*0432*/ 	.byte	0x04
	.zero		1


	//   ....[50]....
        /*0434*/ 	.word	0x000031e0
        /*0438*/ 	.word	0x000000ff
        /*043c*/ 	.word	0x000000a0
        /*0440*/ 	.short	0x010a
        /*0442*/ 	.byte	0x04
	.zero		1


	//   ....[51]....
        /*0444*/ 	.word	0x00003270
        /*0448*/ 	.word	0x000000ff
        /*044c*/ 	.word	0x000000a0
        /*0450*/ 	.short	0x0106
        /*0452*/ 	.byte	0x07
	.zero		1


	//   ....[52]....
        /*0454*/ 	.word	0x000032b0
        /*0458*/ 	.word	0x00000000
        /*045c*/ 	.word	0x000000a0
        /*0460*/ 	.short	0x010a
        /*0462*/ 	.byte	0xff
	.zero		1


	//   ....[53]....
        /*0464*/ 	.word	0x00003520
        /*0468*/ 	.word	0x000000ff
        /*046c*/ 	.word	0x00000008
        /*0470*/ 	.short	0x010a
        /*0472*/ 	.byte	0x05
	.zero		1


	//   ....[54]....
        /*0474*/ 	.word	0x00003540
        /*0478*/ 	.word	0x000000ff
        /*047c*/ 	.word	0x00000008
        /*0480*/ 	.short	0x010a
        /*0482*/ 	.byte	0x05
	.zero		1


	//   ....[55]....
        /*0484*/ 	.word	0x000036d0
        /*0488*/ 	.word	0x000000ff
        /*048c*/ 	.word	0x00000008
        /*0490*/ 	.short	0x010a
        /*0492*/ 	.byte	0x05
	.zero		1


	//   ....[56]....
        /*0494*/ 	.word	0x000036f0
        /*0498*/ 	.word	0x000000ff
        /*049c*/ 	.word	0x00000008
        /*04a0*/ 	.short	0x010a
        /*04a2*/ 	.byte	0x05
	.zero		1


	//   ....[57]....
        /*04a4*/ 	.word	0x000037b0
        /*04a8*/ 	.word	0x000000ff
        /*04ac*/ 	.word	0x00000000
        /*04b0*/ 	.short	0x0101
        /*04b2*/ 	.byte	0x04
	.zero		1


	//   ....[58]....
        /*04b4*/ 	.word	0x00003db0
        /*04b8*/ 	.word	0x00000000
        /*04bc*/ 	.word	0x00000090
        /*04c0*/ 	.short	0x010a
        /*04c2*/ 	.byte	0xff
	.zero		1


	//   ....[59]....
        /*04c4*/ 	.word	0x00003e70
        /*04c8*/ 	.word	0x00000000
        /*04cc*/ 	.word	0x00000000
        /*04d0*/ 	.short	0x0101
        /*04d2*/ 	.byte	0xff
	.zero		1


	//   ....[60]....
        /*04d4*/ 	.word	0x00003f50
        /*04d8*/ 	.word	0x000000ff
        /*04dc*/ 	.word	0x00000000
        /*04e0*/ 	.short	0x010a
        /*04e2*/ 	.byte	0x12
	.zero		1


	//   ....[61]....
        /*04e4*/ 	.word	0x00003f70
        /*04e8*/ 	.word	0x000000ff
        /*04ec*/ 	.word	0x00000000
        /*04f0*/ 	.short	0x010a
        /*04f2*/ 	.byte	0x12
	.zero		1


	//   ....[62]....
        /*04f4*/ 	.word	0x000040c0
        /*04f8*/ 	.word	0x000000ff
        /*04fc*/ 	.word	0x00000000
        /*0500*/ 	.short	0x010a
        /*0502*/ 	.byte	0x05
	.zero		1


	//   ....[63]....
        /*0504*/ 	.word	0x00004180
        /*0508*/ 	.word	0x000000ff
        /*050c*/ 	.word	0x000000b8
        /*0510*/ 	.short	0x010a
        /*0512*/ 	.byte	0x26
	.zero		1


	//   ....[64]....
        /*0514*/ 	.word	0x000043e0
        /*0518*/ 	.word	0x000000ff
        /*051c*/ 	.word	0x00000000
        /*0520*/ 	.short	0x010a
        /*0522*/ 	.byte	0x07
	.zero		1


	//   ....[65]....
        /*0524*/ 	.word	0x00004520
        /*0528*/ 	.word	0x000000ff
        /*052c*/ 	.word	0x00000000
        /*0530*/ 	.short	0x010a
        /*0532*/ 	.byte	0x04
	.zero		1


	//   ....[66]....
        /*0534*/ 	.word	0x000048e0
        /*0538*/ 	.word	0x000000ff
        /*053c*/ 	.word	0x000000e0
        /*0540*/ 	.short	0x010a
        /*0542*/ 	.byte	0x26
	.zero		1


	//   ....[67]....
        /*0544*/ 	.word	0x00004e40
        /*0548*/ 	.word	0x00000008
        /*054c*/ 	.word	0x00000090
        /*0550*/ 	.short	0x010a
        /*0552*/ 	.byte	0xff
	.zero		1


	//   ....[68]....
        /*0554*/ 	.word	0x00004fb0
        /*0558*/ 	.word	0x00000000
        /*055c*/ 	.word	0x00000000
        /*0560*/ 	.short	0x0101
        /*0562*/ 	.byte	0xff
	.zero		1


	//   ....[69]....
        /*0564*/ 	.word	0x00005490
        /*0568*/ 	.word	0x000000ff
        /*056c*/ 	.word	0x00000088
        /*0570*/ 	.short	0x010a
        /*0572*/ 	.byte	0x15
	.zero		1


	//   ....[70]....
        /*0574*/ 	.word	0x00005620
        /*0578*/ 	.word	0x000000ff
        /*057c*/ 	.word	0x00000060
        /*0580*/ 	.short	0x010a
        /*0582*/ 	.byte	0x15
	.zero		1


	//   ....[71]....
        /*0584*/ 	.word	0x000057e0
        /*0588*/ 	.word	0x000000ff
        /*058c*/ 	.word	0x00000040
        /*0590*/ 	.short	0x010b
        /*0592*/ 	.byte	0x15
	.zero		1


	//   ....[72]....
        /*0594*/ 	.word	0x000057f0
        /*0598*/ 	.word	0x000000ff
        /*059c*/ 	.word	0x00000000
        /*05a0*/ 	.short	0x0101
        /*05a2*/ 	.byte	0x30
	.zero		1


	//   ....[73]....
        /*05a4*/ 	.word	0x00005800
        /*05a8*/ 	.word	0x000000ff
        /*05ac*/ 	.word	0x00000068
        /*05b0*/ 	.short	0x010a
        /*05b2*/ 	.byte	0x15
	.zero		1


	//   ....[74]....
        /*05b4*/ 	.word	0x00005960
        /*05b8*/ 	.word	0x000000ff
        /*05bc*/ 	.word	0x00000048
        /*05c0*/ 	.short	0x010b
        /*05c2*/ 	.byte	0x15
	.zero		1


	//   ....[75]....
        /*05c4*/ 	.word	0x00005970
        /*05c8*/ 	.word	0x000000ff
        /*05cc*/ 	.word	0x00000000
        /*05d0*/ 	.short	0x0101
        /*05d2*/ 	.byte	0x2f
	.zero		1


	//   ....[76]....
        /*05d4*/ 	.word	0x00005980
        /*05d8*/ 	.word	0x000000ff
        /*05dc*/ 	.word	0x00000070
        /*05e0*/ 	.short	0x010a
        /*05e2*/ 	.byte	0x15
	.zero		1


	//   ....[77]....
        /*05e4*/ 	.word	0x00005ae0
        /*05e8*/ 	.word	0x000000ff
        /*05ec*/ 	.word	0x00000050
        /*05f0*/ 	.short	0x010b
        /*05f2*/ 	.byte	0x15
	.zero		1


	//   ....[78]....
        /*05f4*/ 	.word	0x00005af0
        /*05f8*/ 	.word	0x000000ff
        /*05fc*/ 	.word	0x00000000
        /*0600*/ 	.short	0x0101
        /*0602*/ 	.byte	0x2e
	.zero		1


	//   ....[79]....
        /*0604*/ 	.word	0x00005b00
        /*0608*/ 	.word	0x000000ff
        /*060c*/ 	.word	0x00000078
        /*0610*/ 	.short	0x010a
        /*0612*/ 	.byte	0x15
	.zero		1


	//   ....[80]....
        /*0614*/ 	.word	0x00005d70
        /*0618*/ 	.word	0x000000ff
        /*061c*/ 	.word	0x00000058
        /*0620*/ 	.short	0x010b
        /*0622*/ 	.byte	0x15
	.zero		1


	//   ....[81]....
        /*0624*/ 	.word	0x00005d80
        /*0628*/ 	.word	0x000000ff
        /*062c*/ 	.word	0x00000000
        /*0630*/ 	.short	0x0101
        /*0632*/ 	.byte	0x2d
	.zero		1


	//   ....[82]....
        /*0634*/ 	.word	0x00005db0
        /*0638*/ 	.word	0x000000ff
        /*063c*/ 	.word	0x00000060
        /*0640*/ 	.short	0x010a
        /*0642*/ 	.byte	0x15
	.zero		1


	//   ....[83]....
        /*0644*/ 	.word	0x00005dd0
        /*0648*/ 	.word	0x000000ff
        /*064c*/ 	.word	0x00000068
        /*0650*/ 	.short	0x010a
        /*0652*/ 	.byte	0x15
	.zero		1


	//   ....[84]....
        /*0654*/ 	.word	0x00005df0
        /*0658*/ 	.word	0x000000ff
        /*065c*/ 	.word	0x00000070
        /*0660*/ 	.short	0x010a
        /*0662*/ 	.byte	0x15
	.zero		1


	//   ....[85]....
        /*0664*/ 	.word	0x00005e30
        /*0668*/ 	.word	0x00000000
        /*066c*/ 	.word	0x00000078
        /*0670*/ 	.short	0x010a
        /*0672*/ 	.byte	0xff
	.zero		1


	//   ....[86]....
        /*0674*/ 	.word	0x000061b0
        /*0678*/ 	.word	0x00000008
        /*067c*/ 	.word	0x00000090
        /*0680*/ 	.short	0x010a
        /*0682*/ 	.byte	0xff
	.zero		1


	//   ....[87]....
        /*0684*/ 	.word	0x00006330
        /*0688*/ 	.word	0x00000000
        /*068c*/ 	.word	0x00000000
        /*0690*/ 	.short	0x0101
        /*0692*/ 	.byte	0xff
	.zero		1


	//   ....[88]....
        /*0694*/ 	.word	0x00006f10
        /*0698*/ 	.word	0x000000ff
        /*069c*/ 	.word	0x00000040
        /*06a0*/ 	.short	0x010a
        /*06a2*/ 	.byte	0x2e
	.zero		1


	//   ....[89]....
        /*06a4*/ 	.word	0x00007010
        /*06a8*/ 	.word	0x000000ff
        /*06ac*/ 	.word	0x000000b0
        /*06b0*/ 	.short	0x010a
        /*06b2*/ 	.byte	0x2e
	.zero		1


	//   ....[90]....
        /*06b4*/ 	.word	0x000071d0
        /*06b8*/ 	.word	0x000000ff
        /*06bc*/ 	.word	0x00000040
        /*06c0*/ 	.short	0x010a
        /*06c2*/ 	.byte	0x2e
	.zero		1


	//   ....[91]....
        /*06c4*/ 	.word	0x00007310
        /*06c8*/ 	.word	0x000000ff
        /*06cc*/ 	.word	0x000000b0
        /*06d0*/ 	.short	0x010a
        /*06d2*/ 	.byte	0x2e
	.zero		1


	//   ....[92]....
        /*06d4*/ 	.word	0x00007500
        /*06d8*/ 	.word	0x000000ff
        /*06dc*/ 	.word	0x00000000
        /*06e0*/ 	.short	0x0101
        /*06e2*/ 	.byte	0x05
	.zero		1


	//   ....[93]....
        /*06e4*/ 	.word	0x00008570
        /*06e8*/ 	.word	0x00000000
        /*06ec*/ 	.word	0x00000000
        /*06f0*/ 	.short	0x0101
        /*06f2*/ 	.byte	0xff
	.zero		1


	//   ....[94]....
        /*06f4*/ 	.word	0x00008580
        /*06f8*/ 	.word	0x00000003
        /*06fc*/ 	.word	0x00000040
        /*0700*/ 	.short	0x010a
        /*0702*/ 	.byte	0xff
	.zero		1


	//   ....[95]....
        /*0704*/ 	.word	0x00008690
        /*0708*/ 	.word	0x00000003
        /*070c*/ 	.word	0x00000040
        /*0710*/ 	.short	0x010a
        /*0712*/ 	.byte	0xff
	.zero		1


	//   ....[96]....
        /*0714*/ 	.word	0x000099e0
        /*0718*/ 	.word	0x00000000
        /*071c*/ 	.word	0x00000000
        /*0720*/ 	.short	0x0101
        /*0722*/ 	.byte	0xff
	.zero		1


	//   ....[97]....
        /*0724*/ 	.word	0x00009a20
        /*0728*/ 	.word	0x0000005f
        /*072c*/ 	.word	0x00000040
        /*0730*/ 	.short	0x010a
        /*0732*/ 	.byte	0xff
	.zero		1


	//   ....[98]....
        /*0734*/ 	.word	0x00009af0
        /*0738*/ 	.word	0x0000005f
        /*073c*/ 	.word	0x00000040
        /*0740*/ 	.short	0x010a
        /*0742*/ 	.byte	0xff
	.zero		1


	//   ....[99]....
        /*0744*/ 	.word	0x0000ae40
        /*0748*/ 	.word	0x00000000
        /*074c*/ 	.word	0x00000000
        /*0750*/ 	.short	0x0101
        /*0752*/ 	.byte	0xff
	.zero		1


	//   ....[100]....
        /*0754*/ 	.word	0x0000ae60
        /*0758*/ 	.word	0x00000010
        /*075c*/ 	.word	0x00000040
        /*0760*/ 	.short	0x010a
        /*0762*/ 	.byte	0xff
	.zero		1


	//   ....[101]....
        /*0764*/ 	.word	0x0000af30
        /*0768*/ 	.word	0x00000010
        /*076c*/ 	.word	0x00000040
        /*0770*/ 	.short	0x010a
        /*0772*/ 	.byte	0xff
	.zero		1


	//   ....[102]....
        /*0774*/ 	.word	0x0000c270
        /*0778*/ 	.word	0x00000000
        /*077c*/ 	.word	0x00000000
        /*0780*/ 	.short	0x0101
        /*0782*/ 	.byte	0xff
	.zero		1


	//   ....[103]....
        /*0784*/ 	.word	0x0000c3c0
        /*0788*/ 	.word	0x000000ff
        /*078c*/ 	.word	0x00000000
        /*0790*/ 	.short	0x0101
        /*0792*/ 	.byte	0x04
	.zero		1


	//   ....[104]....
        /*0794*/ 	.word	0x0000c3d0
        /*0798*/ 	.word	0x000000ff
        /*079c*/ 	.word	0x000000e0
        /*07a0*/ 	.short	0x0101
        /*07a2*/ 	.byte	0x2e
	.zero		1


	//   ....[105]....
        /*07a4*/ 	.word	0x0000c560
        /*07a8*/ 	.word	0x000000ff
        /*07ac*/ 	.word	0x00000000
        /*07b0*/ 	.short	0x0101
        /*07b2*/ 	.byte	0x04
	.zero		1


	//   ....[106]....
        /*07b4*/ 	.word	0x0000c580
        /*07b8*/ 	.word	0x00000000
        /*07bc*/ 	.word	0x000000d0
        /*07c0*/ 	.short	0x010a
        /*07c2*/ 	.byte	0xff
	.zero		1


	//   ....[107]....
        /*07c4*/ 	.word	0x0000c5e0
        /*07c8*/ 	.word	0x00000000
        /*07cc*/ 	.word	0x00000020
        /*07d0*/ 	.short	0x010a
        /*07d2*/ 	.byte	0xff
	.zero		1


	//   ....[108]....
        /*07d4*/ 	.word	0x0000c640
        /*07d8*/ 	.word	0x00000000
        /*07dc*/ 	.word	0x00000020
        /*07e0*/ 	.short	0x010a
        /*07e2*/ 	.byte	0xff
	.zero		1


	//   ....[109]....
        /*07e4*/ 	.word	0x0000c690
        /*07e8*/ 	.word	0x00000003
        /*07ec*/ 	.word	0x00000090
        /*07f0*/ 	.short	0x010a
        /*07f2*/ 	.byte	0xff
	.zero		1


	//   ....[110]....
        /*07f4*/ 	.word	0x0000c6f0
        /*07f8*/ 	.word	0x00000000
        /*07fc*/ 	.word	0x00000000
        /*0800*/ 	.short	0x010a
        /*0802*/ 	.byte	0xff
	.zero		1


	//   ....[111]....
        /*0804*/ 	.word	0x0000c750
        /*0808*/ 	.word	0x00000000
        /*080c*/ 	.word	0x00000000
        /*0810*/ 	.short	0x010a
        /*0812*/ 	.byte	0xff
	.zero		1


	//   ....[112]....
        /*0814*/ 	.word	0x0000c7b0
        /*0818*/ 	.word	0x00000000
        /*081c*/ 	.word	0x00000000
        /*0820*/ 	.short	0x010a
        /*0822*/ 	.byte	0xff
	.zero		1


	//   ....[113]....
        /*0824*/ 	.word	0x0000c800
        /*0828*/ 	.word	0x00000000
        /*082c*/ 	.word	0x000000c0
        /*0830*/ 	.short	0x010a
        /*0832*/ 	.byte	0xff
	.zero		1


	//   ....[114]....
        /*0834*/ 	.word	0x0000c860
        /*0838*/ 	.word	0x00000000
        /*083c*/ 	.word	0x000000a0
        /*0840*/ 	.short	0x010a
        /*0842*/ 	.byte	0xff
	.zero		1


	//   ....[115]....
        /*0844*/ 	.word	0x0000c8b0
        /*0848*/ 	.word	0x00000000
        /*084c*/ 	.word	0x00000090
        /*0850*/ 	.short	0x010a
        /*0852*/ 	.byte	0xff
	.zero		1


	//   ....[116]....
        /*0854*/ 	.word	0x0000c910
        /*0858*/ 	.word	0x00000000
        /*085c*/ 	.word	0x000000a0
        /*0860*/ 	.short	0x010a
        /*0862*/ 	.byte	0xff
	.zero		1


	//   ....[117]....
        /*0864*/ 	.word	0x0000c970
        /*0868*/ 	.word	0x00000005
        /*086c*/ 	.word	0x00000008
        /*0870*/ 	.short	0x010a
        /*0872*/ 	.byte	0xff
	.zero		1


	//   ....[118]....
        /*0874*/ 	.word	0x0000ca50
        /*0878*/ 	.word	0x00000003
        /*087c*/ 	.word	0x00000008
        /*0880*/ 	.short	0x010a
        /*0882*/ 	.byte	0xff
	.zero		1


	//   ....[119]....
        /*0884*/ 	.word	0x0000caa0
        /*0888*/ 	.word	0x00000000
        /*088c*/ 	.word	0x00000090
        /*0890*/ 	.short	0x010a
        /*0892*/ 	.byte	0xff
	.zero		1


	//   ....[120]....
        /*0894*/ 	.word	0x0000cb00
        /*0898*/ 	.word	0x00000000
        /*089c*/ 	.word	0x00000000
        /*08a0*/ 	.short	0x010a
        /*08a2*/ 	.byte	0xff
	.zero		1


	//   ....[121]....
        /*08a4*/ 	.word	0x0000cb60
        /*08a8*/ 	.word	0x00000000
        /*08ac*/ 	.word	0x000000b8
        /*08b0*/ 	.short	0x010a
        /*08b2*/ 	.byte	0xff
	.zero		1


	//   ....[122]....
        /*08b4*/ 	.word	0x0000cbc0
        /*08b8*/ 	.word	0x00000000
        /*08bc*/ 	.word	0x00000000
        /*08c0*/ 	.short	0x010a
        /*08c2*/ 	.byte	0xff
	.zero		1


	//   ....[123]....
        /*08c4*/ 	.word	0x0000cc20
        /*08c8*/ 	.word	0x00000000
        /*08cc*/ 	.word	0x000000e0
        /*08d0*/ 	.short	0x010a
        /*08d2*/ 	.byte	0xff
	.zero		1


	//   ....[124]....
        /*08d4*/ 	.word	0x0000cc70
        /*08d8*/ 	.word	0x00000008
        /*08dc*/ 	.word	0x00000090
        /*08e0*/ 	.short	0x010a
        /*08e2*/ 	.byte	0xff
	.zero		1


	//   ....[125]....
        /*08e4*/ 	.word	0x0000ccd0
        /*08e8*/ 	.word	0x00000000
        /*08ec*/ 	.word	0x00000088
        /*08f0*/ 	.short	0x010a
        /*08f2*/ 	.byte	0xff
	.zero		1


	//   ....[126]....
        /*08f4*/ 	.word	0x0000cd30
        /*08f8*/ 	.word	0x00000005
        /*08fc*/ 	.word	0x00000060
        /*0900*/ 	.short	0x010a
        /*0902*/ 	.byte	0xff
	.zero		1


	//   ....[127]....
        /*0904*/ 	.word	0x0000cd90
        /*0908*/ 	.word	0x00000005
        /*090c*/ 	.word	0x00000068
        /*0910*/ 	.short	0x010a
        /*0912*/ 	.byte	0xff
	.zero		1


	//   ....[128]....
        /*0914*/ 	.word	0x0000cdf0
        /*0918*/ 	.word	0x00000005
        /*091c*/ 	.word	0x00000070
        /*0920*/ 	.short	0x010a
        /*0922*/ 	.byte	0xff
	.zero		1


	//   ....[129]....
        /*0924*/ 	.word	0x0000ce50
        /*0928*/ 	.word	0x00000005
        /*092c*/ 	.word	0x00000078
        /*0930*/ 	.short	0x010a
        /*0932*/ 	.byte	0xff
	.zero		1


	//   ....[130]....
        /*0934*/ 	.word	0x0000ceb0
        /*0938*/ 	.word	0x00000000
        /*093c*/ 	.word	0x00000060
        /*0940*/ 	.short	0x010a
        /*0942*/ 	.byte	0xff
	.zero		1


	//   ....[131]....
        /*0944*/ 	.word	0x0000cf10
        /*0948*/ 	.word	0x00000000
        /*094c*/ 	.word	0x00000068
        /*0950*/ 	.short	0x010a
        /*0952*/ 	.byte	0xff
	.zero		1


	//   ....[132]....
        /*0954*/ 	.word	0x0000cf70
        /*0958*/ 	.word	0x00000000
        /*095c*/ 	.word	0x00000070
        /*0960*/ 	.short	0x010a
        /*0962*/ 	.byte	0xff
	.zero		1


	//   ....[133]....
        /*0964*/ 	.word	0x0000cfc0
        /*0968*/ 	.word	0x00000008
        /*096c*/ 	.word	0x00000090
        /*0970*/ 	.short	0x010a
        /*0972*/ 	.byte	0xff
	.zero		1


	//   ....[134]....
        /*0974*/ 	.word	0x0000d020
        /*0978*/ 	.word	0x00000003
        /*097c*/ 	.word	0x00000040
        /*0980*/ 	.short	0x010a
        /*0982*/ 	.byte	0xff
	.zero		1


	//   ....[135]....
        /*0984*/ 	.word	0x0000d080
        /*0988*/ 	.word	0x00000003
        /*098c*/ 	.word	0x000000b0
        /*0990*/ 	.short	0x010a
        /*0992*/ 	.byte	0xff
	.zero		1


	//   ....[136]....
        /*0994*/ 	.word	0x0000d0d0
        /*0998*/ 	.word	0x00000003
        /*099c*/ 	.word	0x00000040
        /*09a0*/ 	.short	0x010a
        /*09a2*/ 	.byte	0xff
	.zero		1


	//   ....[137]....
        /*09a4*/ 	.word	0x0000d120
        /*09a8*/ 	.word	0x0000005f
        /*09ac*/ 	.word	0x00000040
        /*09b0*/ 	.short	0x010a
        /*09b2*/ 	.byte	0xff
	.zero		1


	//   ....[138]....
        /*09b4*/ 	.word	0x0000d170
        /*09b8*/ 	.word	0x00000010
        /*09bc*/ 	.word	0x00000040
        /*09c0*/ 	.short	0x010a
        /*09c2*/ 	.byte	0xff
	.zero		1


	//----- nvinfo : EIATTR_NUM_MBARRIERS
	.align		4
.L_47:
        /*09c4*/ 	.byte	0x03, 0x38
        /*09c6*/ 	.short	0x001d


	//----- nvinfo : EIATTR_EXIT_INSTR_OFFSETS
	.align		4
        /*09c8*/ 	.byte	0x04, 0x1c
        /*09ca*/ 	.short	(.L_49 - .L_48)


	//   ....[0]....
.L_48:
        /*09cc*/ 	.word	0x00002d70


	//   ....[1]....
        /*09d0*/ 	.word	0x00003280


	//   ....[2]....
        /*09d4*/ 	.word	0x000032e0


	//   ....[3]....
        /*09d8*/ 	.word	0x00004b40


	//   ....[4]....
        /*09dc*/ 	.word	0x00005e60


	//   ....[5]....
        /*09e0*/ 	.word	0x00005ea0


	//   ....[6]....
        /*09e4*/ 	.word	0x0000c440


	//   ....[7]....
        /*09e8*/ 	.word	0x0000c4c0


	//   ....[8]....
        /*09ec*/ 	.word	0x0000c4f0


	//   ....[9]....
        /*09f0*/ 	.word	0x0000c570


	//----- nvinfo : EIATTR_MAX_THREADS
	.align		4
.L_49:
        /*09f4*/ 	.byte	0x04, 0x05
        /*09f6*/ 	.short	(.L_51 - .L_50)
.L_50:
        /*09f8*/ 	.word	0x00000100
        /*09fc*/ 	.word	0x00000001
        /*0a00*/ 	.word	0x00000001


	//----- nvinfo : EIATTR_CRS_STACK_SIZE
	.align		4
.L_51:
        /*0a04*/ 	.byte	0x04, 0x1e
        /*0a06*/ 	.short	(.L_53 - .L_52)
.L_52:
        /*0a08*/ 	.word	0x00000000


	//----- nvinfo : EIATTR_CBANK_PARAM_SIZE
	.align		4
.L_53:
        /*0a0c*/ 	.byte	0x03, 0x19
        /*0a0e*/ 	.short	0x0c00


	//----- nvinfo : EIATTR_PARAM_CBANK
	.align		4
        /*0a10*/ 	.byte	0x04, 0x0a
        /*0a12*/ 	.short	(.L_55 - .L_54)
	.align		4
.L_54:
        /*0a14*/ 	.word	index@(.nv.constant0._ZN7cutlass13device_kernelINS_4gemm6kernel13GemmUniversalIN4cute5tupleIJiiiiEEENS1_10collective13CollectiveMmaINS1_46MainloopSm100TmaUmmaWarpSpecializedBlockScaledILi4ELi2ELi1ENS5_IJNS4_1CILi2EEENSA_ILi1EEESC_EEEEENS5_IJNSA_ILi256EEESF_SF_EEENS5_IJNS_12float_e2m1_tENS_13float_ue8m0_tEEEENS5_IJNS5_IJlSC_lEEENS4_6LayoutINS5_IJNS5_IJNS5_IJNSA_ILi32EEENSA_ILi4EEEEEEiEEESP_NS5_IJSC_iEEEEEENS5_IJNS5_IJNS5_IJNSA_ILi16EEESN_EEEiEEENS5_IJNS5_IJNSA_ILi0EEESC_EEENSA_ILi512EEEEEENS5_IJSV_iEEEEEEEEEEESJ_S12_NS4_8TiledMMAINS4_8MMA_AtomIJNS4_23SM100_MMA_MXF4_2x1SM_SSISH_SH_fSI_Li256ELi256ELi32ELNS4_4UMMA5MajorE0ELS17_0ELNS16_7ScaleInE0ELS18_0EEEEEENSL_INS5_IJSC_SC_SC_EEENS5_IJSV_SV_SV_EEEEENS5_IJNS4_10UnderscoreES1E_S1E_EEEEENS5_IJNS4_18SM100_TMA_2SM_LOADES1H_EEENS5_IJNS4_14ComposedLayoutINS4_7SwizzleILi3ELi4ELi3EEENS4_18smem_ptr_flag_bitsILi4EEENSL_INS5_IJNSA_ILi8EEESF_EEENS5_IJSF_SC_EEEEEEENSL_INS5_IJNS5_IJNS5_IJSO_SC_EEENS5_IJSM_SB_EEEEEESC_NS5_IJSB_SB_EEEEEENS5_IJNS5_IJNS5_IJST_SX_EEESW_EEESV_NS5_IJSB_SX_EEEEEEEEEEEvNS4_8identityENS5_IJS1H_NS4_28SM100_TMA_2SM_LOAD_MULTICASTEEEENS5_IJS1S_NSL_INS5_IJNS5_IJNS5_IJSO_SB_EEES1U_EEESC_S1W_EEENS5_IJS1Z_SV_NS5_IJSB_NSA_ILi1024EEEEEEEEEEEEEEvS24_EENS_8epilogue10collective18CollectiveEpilogueINS2G_23Sm100TmaWarpSpecializedILi4ELi2ELi64ELb1ELb0EEEJNS5_IJNSA_ILi128EEESF_SF_EEENS5_IJNSL_IS2L_SC_EENSL_INSA_ILi64EEESC_EEEEENS_10bfloat16_tESK_S2R_SK_NS2G_6fusion15FusionCallbacksIS2K_NS2S_17LinearCombinationIS2R_fS2R_fLNS_15FloatRoundStyleE2EEES2M_S2Q_JEEENS4_5SM1004TMEM4LOAD26SM100_TMEM_LOAD_32dp32b64xENS4_13SM90_TMA_LOADENS1J_IS1L_NS1M_ILi16EEENSL_INS5_IJS1O_S2O_EEENS5_IJS2O_SC_EEEEEEENS4_39AutoVectorizingCopyWithAssumedAlignmentILi128EEENS4_14SM90_TMA_STOREES37_S39_S39_EEEvvEEEEvNT_6ParamsE)
        /*0a18*/ 	.short	0x0380
        /*0a1a*/ 	.short	0x0c00


	//----- nvinfo : EIATTR_SW_WAR
	.align		4
.L_55:
        /*0a1c*/ 	.byte	0x04, 0x36
        /*0a1e*/ 	.short	(.L_57 - .L_56)
.L_56:
        /*0a20*/ 	.word	0x00000008
.L_57:


//--------------------- .nv.callgraph             --------------------------
	.section	.nv.callgraph,"",@"SHT_CUDA_CALLGRAPH"
	.align	4
	.sectionentsize	8
	.align		4
        /*0000*/ 	.word	0x00000000
	.align		4
        /*0004*/ 	.word	0xffffffff
	.align		4
        /*0008*/ 	.word	index@(_ZN7cutlass13device_kernelINS_4gemm6kernel13GemmUniversalIN4cute5tupleIJiiiiEEENS1_10collective13CollectiveMmaINS1_46MainloopSm100TmaUmmaWarpSpecializedBlockScaledILi4ELi2ELi1ENS5_IJNS4_1CILi2EEENSA_ILi1EEESC_EEEEENS5_IJNSA_ILi256EEESF_SF_EEENS5_IJNS_12float_e2m1_tENS_13float_ue8m0_tEEEENS5_IJNS5_IJlSC_lEEENS4_6LayoutINS5_IJNS5_IJNS5_IJNSA_ILi32EEENSA_ILi4EEEEEEiEEESP_NS5_IJSC_iEEEEEENS5_IJNS5_IJNS5_IJNSA_ILi16EEESN_EEEiEEENS5_IJNS5_IJNSA_ILi0EEESC_EEENSA_ILi512EEEEEENS5_IJSV_iEEEEEEEEEEESJ_S12_NS4_8TiledMMAINS4_8MMA_AtomIJNS4_23SM100_MMA_MXF4_2x1SM_SSISH_SH_fSI_Li256ELi256ELi32ELNS4_4UMMA5MajorE0ELS17_0ELNS16_7ScaleInE0ELS18_0EEEEEENSL_INS5_IJSC_SC_SC_EEENS5_IJSV_SV_SV_EEEEENS5_IJNS4_10UnderscoreES1E_S1E_EEEEENS5_IJNS4_18SM100_TMA_2SM_LOADES1H_EEENS5_IJNS4_14ComposedLayoutINS4_7SwizzleILi3ELi4ELi3EEENS4_18smem_ptr_flag_bitsILi4EEENSL_INS5_IJNSA_ILi8EEESF_EEENS5_IJSF_SC_EEEEEEENSL_INS5_IJNS5_IJNS5_IJSO_SC_EEENS5_IJSM_SB_EEEEEESC_NS5_IJSB_SB_EEEEEENS5_IJNS5_IJNS5_IJST_SX_EEESW_EEESV_NS5_IJSB_SX_EEEEEEEEEEEvNS4_8identityENS5_IJS1H_NS4_28SM100_TMA_2SM_LOAD_MULTICASTEEEENS5_IJS1S_NSL_INS5_IJNS5_IJNS5_IJSO_SB_EEES1U_EEESC_S1W_EEENS5_IJS1Z_SV_NS5_IJSB_NSA_ILi1024EEEEEEEEEEEEEEvS24_EENS_8epilogue10collective18CollectiveEpilogueINS2G_23Sm100TmaWarpSpecializedILi4ELi2ELi64ELb1ELb0EEEJNS5_IJNSA_ILi128EEESF_SF_EEENS5_IJNSL_IS2L_SC_EENSL_INSA_ILi64EEESC_EEEEENS_10bfloat16_tESK_S2R_SK_NS2G_6fusion15FusionCallbacksIS2K_NS2S_17LinearCombinationIS2R_fS2R_fLNS_15FloatRoundStyleE2EEES2M_S2Q_JEEENS4_5SM1004TMEM4LOAD26SM100_TMEM_LOAD_32dp32b64xENS4_13SM90_TMA_LOADENS1J_IS1L_NS1M_ILi16EEENSL_INS5_IJS1O_S2O_EEENS5_IJS2O_SC_EEEEEEENS4_39AutoVectorizingCopyWithAssumedAlignmentILi128EEENS4_14SM90_TMA_STOREES37_S39_S39_EEEvvEEEEvNT_6ParamsE)
	.align		4
        /*000c*/ 	.word	index@(__assertfail)
	.align		4
        /*0010*/ 	.word	0x00000000
	.align		4
        /*0014*/ 	.word	0xfffffffe
	.align		4
        /*0018*/ 	.word	0x00000000
	.align		4
        /*001c*/ 	.word	0xfffffffd
	.align		4
        /*0020*/ 	.word	0x00000000
	.align		4
        /*0024*/ 	.word	0xfffffffc


//--------------------- .nv.constant4             --------------------------
	.section	.nv.constant4,"a",@progbits
	.align	8
	.align		8
.nv.constant4:
        /*0000*/ 	.dword	__assertfail
	.align		8
        /*0008*/ 	.dword	__unnamed_1
	.align		8
        /*0010*/ 	.dword	__unnamed_2
	.align		8
        /*0018*/ 	.dword	_ZN40_INTERNAL_b9061334_4_k_cu_15f7c82c_389254cuda3std3__45__cpo5beginE
	.align		8
        /*0020*/ 	.dword	_ZN40_INTERNAL_b9061334_4_k_cu_15f7c82c_389254cuda3std3__45__cpo3endE
	.align		8
        /*0028*/ 	.dword	_ZN40_INTERNAL_b9061334_4_k_cu_15f7c82c_389254cuda3std3__45__cpo6cbeginE
	.align		8
        /*0030*/ 	.dword	_ZN40_INTERNAL_b9061334_4_k_cu_15f7c82c_389254cuda3std3__45__cpo4cendE
	.align		8
        /*0038*/ 	.dword	_ZN40_INTERNAL_b9061334_4_k_cu_15f7c82c_389254cuda3std3__442_GLOBAL__N__b9061334_4_k_cu_15f7c82c_389256ignoreE
	.align		8
        /*0040*/ 	.dword	_ZN40_INTERNAL_b9061334_4_k_cu_15f7c82c_389254cuda3std3__419piecewise_constructE
	.align		8
        /*0048*/ 	.dword	_ZN40_INTERNAL_b9061334_4_k_cu_15f7c82c_389254cuda3std3__48in_placeE
	.align		8
        /*0050*/ 	.dword	_ZN40_INTERNAL_b9061334_4_k_cu_15f7c82c_389254cuda3std6ranges3__45__cpo4swapE
	.align		8
        /*0058*/ 	.dword	_ZN40_INTERNAL_b9061334_4_k_cu_15f7c82c_389254cuda3std6ranges3__45__cpo9iter_moveE
	.align		8
        /*0060*/ 	.dword	_ZN40_INTERNAL_b9061334_4_k_cu_15f7c82c_389254cute7productE
	.align		8
        /*0068*/ 	.dword	_ZN40_INTERNAL_b9061334_4_k_cu_15f7c82c_389254cute1_E
	.align		8
        /*0070*/ 	.dword	$str$25
	.align		8
        /*0078*/ 	.dword	$str$26
	.align		8
        /*0080*/ 	.dword	$str$29
	.align		8
        /*0088*/ 	.dword	$str$30


//--------------------- .text._ZN7cutlass13device_kernelINS_4gemm6kernel13GemmUniversalIN4cute5tupleIJiiiiEEENS1_10collective13CollectiveMmaINS1_46MainloopSm100TmaUmmaWarpSpecializedBlockScaledILi4ELi2ELi1ENS5_IJNS4_1CILi2EEENSA_ILi1EEESC_EEEEENS5_IJNSA_ILi256EEESF_SF_EEENS5_IJNS_12float_e2m1_tENS_13float_ue8m0_tEEEENS5_IJNS5_IJlSC_lEEENS4_6LayoutINS5_IJNS5_IJNS5_IJNSA_ILi32EEENSA_ILi4EEEEEEiEEESP_NS5_IJSC_iEEEEEENS5_IJNS5_IJNS5_IJNSA_ILi16EEESN_EEEiEEENS5_IJNS5_IJNSA_ILi0EEESC_EEENSA_ILi512EEEEEENS5_IJSV_iEEEEEEEEEEESJ_S12_NS4_8TiledMMAINS4_8MMA_AtomIJNS4_23SM100_MMA_MXF4_2x1SM_SSISH_SH_fSI_Li256ELi256ELi32ELNS4_4UMMA5MajorE0ELS17_0ELNS16_7ScaleInE0ELS18_0EEEEEENSL_INS5_IJSC_SC_SC_EEENS5_IJSV_SV_SV_EEEEENS5_IJNS4_10UnderscoreES1E_S1E_EEEEENS5_IJNS4_18SM100_TMA_2SM_LOADES1H_EEENS5_IJNS4_14ComposedLayoutINS4_7SwizzleILi3ELi4ELi3EEENS4_18smem_ptr_flag_bitsILi4EEENSL_INS5_IJNSA_ILi8EEESF_EEENS5_IJSF_SC_EEEEEEENSL_INS5_IJNS5_IJNS5_IJSO_SC_EEENS5_IJSM_SB_EEEEEESC_NS5_IJSB_SB_EEEEEENS5_IJNS5_IJNS5_IJST_SX_EEESW_EEESV_NS5_IJSB_SX_EEEEEEEEEEEvNS4_8identityENS5_IJS1H_NS4_28SM100_TMA_2SM_LOAD_MULTICASTEEEENS5_IJS1S_NSL_INS5_IJNS5_IJNS5_IJSO_SB_EEES1U_EEESC_S1W_EEENS5_IJS1Z_SV_NS5_IJSB_NSA_ILi1024EEEEEEEEEEEEEEvS24_EENS_8epilogue10collective18CollectiveEpilogueINS2G_23Sm100TmaWarpSpecializedILi4ELi2ELi64ELb1ELb0EEEJNS5_IJNSA_ILi128EEESF_SF_EEENS5_IJNSL_IS2L_SC_EENSL_INSA_ILi64EEESC_EEEEENS_10bfloat16_tESK_S2R_SK_NS2G_6fusion15FusionCallbacksIS2K_NS2S_17LinearCombinationIS2R_fS2R_fLNS_15FloatRoundStyleE2EEES2M_S2Q_JEEENS4_5SM1004TMEM4LOAD26SM100_TMEM_LOAD_32dp32b64xENS4_13SM90_TMA_LOADENS1J_IS1L_NS1M_ILi16EEENSL_INS5_IJS1O_S2O_EEENS5_IJS2O_SC_EEEEEEENS4_39AutoVectorizingCopyWithAssumedAlignmentILi128EEENS4_14SM90_TMA_STOREES37_S39_S39_EEEvvEEEEvNT_6ParamsE --------------------------
	.section	.text._ZN7cutlass13device_kernelINS_4gemm6kernel13GemmUniversalIN4cute5tupleIJiiiiEEENS1_10collective13CollectiveMmaINS1_46MainloopSm100TmaUmmaWarpSpecializedBlockScaledILi4ELi2ELi1ENS5_IJNS4_1CILi2EEENSA_ILi1EEESC_EEEEENS5_IJNSA_ILi256EEESF_SF_EEENS5_IJNS_12float_e2m1_tENS_13float_ue8m0_tEEEENS5_IJNS5_IJlSC_lEEENS4_6LayoutINS5_IJNS5_IJNS5_IJNSA_ILi32EEENSA_ILi4EEEEEEiEEESP_NS5_IJSC_iEEEEEENS5_IJNS5_IJNS5_IJNSA_ILi16EEESN_EEEiEEENS5_IJNS5_IJNSA_ILi0EEESC_EEENSA_ILi512EEEEEENS5_IJSV_iEEEEEEEEEEESJ_S12_NS4_8TiledMMAINS4_8MMA_AtomIJNS4_23SM100_MMA_MXF4_2x1SM_SSISH_SH_fSI_Li256ELi256ELi32ELNS4_4UMMA5MajorE0ELS17_0ELNS16_7ScaleInE0ELS18_0EEEEEENSL_INS5_IJSC_SC_SC_EEENS5_IJSV_SV_SV_EEEEENS5_IJNS4_10UnderscoreES1E_S1E_EEEEENS5_IJNS4_18SM100_TMA_2SM_LOADES1H_EEENS5_IJNS4_14ComposedLayoutINS4_7SwizzleILi3ELi4ELi3EEENS4_18smem_ptr_flag_bitsILi4EEENSL_INS5_IJNSA_ILi8EEESF_EEENS5_IJSF_SC_EEEEEEENSL_INS5_IJNS5_IJNS5_IJSO_SC_EEENS5_IJSM_SB_EEEEEESC_NS5_IJSB_SB_EEEEEENS5_IJNS5_IJNS5_IJST_SX_EEESW_EEESV_NS5_IJSB_SX_EEEEEEEEEEEvNS4_8identityENS5_IJS1H_NS4_28SM100_TMA_2SM_LOAD_MULTICASTEEEENS5_IJS1S_NSL_INS5_IJNS5_IJNS5_IJSO_SB_EEES1U_EEESC_S1W_EEENS5_IJS1Z_SV_NS5_IJSB_NSA_ILi1024EEEEEEEEEEEEEEvS24_EENS_8epilogue10collective18CollectiveEpilogueINS2G_23Sm100TmaWarpSpecializedILi4ELi2ELi64ELb1ELb0EEEJNS5_IJNSA_ILi128EEESF_SF_EEENS5_IJNSL_IS2L_SC_EENSL_INSA_ILi64EEESC_EEEEENS_10bfloat16_tESK_S2R_SK_NS2G_6fusion15FusionCallbacksIS2K_NS2S_17LinearCombinationIS2R_fS2R_fLNS_15FloatRoundStyleE2EEES2M_S2Q_JEEENS4_5SM1004TMEM4LOAD26SM100_TMEM_LOAD_32dp32b64xENS4_13SM90_TMA_LOADENS1J_IS1L_NS1M_ILi16EEENSL_INS5_IJS1O_S2O_EEENS5_IJS2O_SC_EEEEEEENS4_39AutoVectorizingCopyWithAssumedAlignmentILi128EEENS4_14SM90_TMA_STOREES37_S39_S39_EEEvvEEEEvNT_6ParamsE,"ax",@progbits
	.align	128
.text._ZN7cutlass13device_kernelINS_4gemm6kernel13GemmUniversalIN4cute5tupleIJiiiiEEENS1_10collective13CollectiveMmaINS1_46MainloopSm100TmaUmmaWarpSpecializedBlockScaledILi4ELi2ELi1ENS5_IJNS4_1CILi2EEENSA_ILi1EEESC_EEEEENS5_IJNSA_ILi256EEESF_SF_EEENS5_IJNS_12float_e2m1_tENS_13float_ue8m0_tEEEENS5_IJNS5_IJlSC_lEEENS4_6LayoutINS5_IJNS5_IJNS5_IJNSA_ILi32EEENSA_ILi4EEEEEEiEEESP_NS5_IJSC_iEEEEEENS5_IJNS5_IJNS5_IJNSA_ILi16EEESN_EEEiEEENS5_IJNS5_IJNSA_ILi0EEESC_EEENSA_ILi512EEEEEENS5_IJSV_iEEEEEEEEEEESJ_S12_NS4_8TiledMMAINS4_8MMA_AtomIJNS4_23SM100_MMA_MXF4_2x1SM_SSISH_SH_fSI_Li256ELi256ELi32ELNS4_4UMMA5MajorE0ELS17_0ELNS16_7ScaleInE0ELS18_0EEEEEENSL_INS5_IJSC_SC_SC_EEENS5_IJSV_SV_SV_EEEEENS5_IJNS4_10UnderscoreES1E_S1E_EEEEENS5_IJNS4_18SM100_TMA_2SM_LOADES1H_EEENS5_IJNS4_14ComposedLayoutINS4_7SwizzleILi3ELi4ELi3EEENS4_18smem_ptr_flag_bitsILi4EEENSL_INS5_IJNSA_ILi8EEESF_EEENS5_IJSF_SC_EEEEEEENSL_INS5_IJNS5_IJNS5_IJSO_SC_EEENS5_IJSM_SB_EEEEEESC_NS5_IJSB_SB_EEEEEENS5_IJNS5_IJNS5_IJST_SX_EEESW_EEESV_NS5_IJSB_SX_EEEEEEEEEEEvNS4_8identityENS5_IJS1H_NS4_28SM100_TMA_2SM_LOAD_MULTICASTEEEENS5_IJS1S_NSL_INS5_IJNS5_IJNS5_IJSO_SB_EEES1U_EEESC_S1W_EEENS5_IJS1Z_SV_NS5_IJSB_NSA_ILi1024EEEEEEEEEEEEEEvS24_EENS_8epilogue10collective18CollectiveEpilogueINS2G_23Sm100TmaWarpSpecializedILi4ELi2ELi64ELb1ELb0EEEJNS5_IJNSA_ILi128EEESF_SF_EEENS5_IJNSL_IS2L_SC_EENSL_INSA_ILi64EEESC_EEEEENS_10bfloat16_tESK_S2R_SK_NS2G_6fusion15FusionCallbacksIS2K_NS2S_17LinearCombinationIS2R_fS2R_fLNS_15FloatRoundStyleE2EEES2M_S2Q_JEEENS4_5SM1004TMEM4LOAD26SM100_TMEM_LOAD_32dp32b64xENS4_13SM90_TMA_LOADENS1J_IS1L_NS1M_ILi16EEENSL_INS5_IJS1O_S2O_EEENS5_IJS2O_SC_EEEEEEENS4_39AutoVectorizingCopyWithAssumedAlignmentILi128EEENS4_14SM90_TMA_STOREES37_S39_S39_EEEvvEEEEvNT_6ParamsE:
        .type           _ZN7cutlass13device_kernelINS_4gemm6kernel13GemmUniversalIN4cute5tupleIJiiiiEEENS1_10collective13CollectiveMmaINS1_46MainloopSm100TmaUmmaWarpSpecializedBlockScaledILi4ELi2ELi1ENS5_IJNS4_1CILi2EEENSA_ILi1EEESC_EEEEENS5_IJNSA_ILi256EEESF_SF_EEENS5_IJNS_12float_e2m1_tENS_13float_ue8m0_tEEEENS5_IJNS5_IJlSC_lEEENS4_6LayoutINS5_IJNS5_IJNS5_IJNSA_ILi32EEENSA_ILi4EEEEEEiEEESP_NS5_IJSC_iEEEEEENS5_IJNS5_IJNS5_IJNSA_ILi16EEESN_EEEiEEENS5_IJNS5_IJNSA_ILi0EEESC_EEENSA_ILi512EEEEEENS5_IJSV_iEEEEEEEEEEESJ_S12_NS4_8TiledMMAINS4_8MMA_AtomIJNS4_23SM100_MMA_MXF4_2x1SM_SSISH_SH_fSI_Li256ELi256ELi32ELNS4_4UMMA5MajorE0ELS17_0ELNS16_7ScaleInE0ELS18_0EEEEEENSL_INS5_IJSC_SC_SC_EEENS5_IJSV_SV_SV_EEEEENS5_IJNS4_10UnderscoreES1E_S1E_EEEEENS5_IJNS4_18SM100_TMA_2SM_LOADES1H_EEENS5_IJNS4_14ComposedLayoutINS4_7SwizzleILi3ELi4ELi3EEENS4_18smem_ptr_flag_bitsILi4EEENSL_INS5_IJNSA_ILi8EEESF_EEENS5_IJSF_SC_EEEEEEENSL_INS5_IJNS5_IJNS5_IJSO_SC_EEENS5_IJSM_SB_EEEEEESC_NS5_IJSB_SB_EEEEEENS5_IJNS5_IJNS5_IJST_SX_EEESW_EEESV_NS5_IJSB_SX_EEEEEEEEEEEvNS4_8identityENS5_IJS1H_NS4_28SM100_TMA_2SM_LOAD_MULTICASTEEEENS5_IJS1S_NSL_INS5_IJNS5_IJNS5_IJSO_SB_EEES1U_EEESC_S1W_EEENS5_IJS1Z_SV_NS5_IJSB_NSA_ILi1024EEEEEEEEEEEEEEvS24_EENS_8epilogue10collective18CollectiveEpilogueINS2G_23Sm100TmaWarpSpecializedILi4ELi2ELi64ELb1ELb0EEEJNS5_IJNSA_ILi128EEESF_SF_EEENS5_IJNSL_IS2L_SC_EENSL_INSA_ILi64EEESC_EEEEENS_10bfloat16_tESK_S2R_SK_NS2G_6fusion15FusionCallbacksIS2K_NS2S_17LinearCombinationIS2R_fS2R_fLNS_15FloatRoundStyleE2EEES2M_S2Q_JEEENS4_5SM1004TMEM4LOAD26SM100_TMEM_LOAD_32dp32b64xENS4_13SM90_TMA_LOADENS1J_IS1L_NS1M_ILi16EEENSL_INS5_IJS1O_S2O_EEENS5_IJS2O_SC_EEEEEEENS4_39AutoVectorizingCopyWithAssumedAlignmentILi128EEENS4_14SM90_TMA_STOREES37_S39_S39_EEEvvEEEEvNT_6ParamsE,@function
        .size           _ZN7cutlass13device_kernelINS_4gemm6kernel13GemmUniversalIN4cute5tupleIJiiiiEEENS1_10collective13CollectiveMmaINS1_46MainloopSm100TmaUmmaWarpSpecializedBlockScaledILi4ELi2ELi1ENS5_IJNS4_1CILi2EEENSA_ILi1EEESC_EEEEENS5_IJNSA_ILi256EEESF_SF_EEENS5_IJNS_12float_e2m1_tENS_13float_ue8m0_tEEEENS5_IJNS5_IJlSC_lEEENS4_6LayoutINS5_IJNS5_IJNS5_IJNSA_ILi32EEENSA_ILi4EEEEEEiEEESP_NS5_IJSC_iEEEEEENS5_IJNS5_IJNS5_IJNSA_ILi16EEESN_EEEiEEENS5_IJNS5_IJNSA_ILi0EEESC_EEENSA_ILi512EEEEEENS5_IJSV_iEEEEEEEEEEESJ_S12_NS4_8TiledMMAINS4_8MMA_AtomIJNS4_23SM100_MMA_MXF4_2x1SM_SSISH_SH_fSI_Li256ELi256ELi32ELNS4_4UMMA5MajorE0ELS17_0ELNS16_7ScaleInE0ELS18_0EEEEEENSL_INS5_IJSC_SC_SC_EEENS5_IJSV_SV_SV_EEEEENS5_IJNS4_10UnderscoreES1E_S1E_EEEEENS5_IJNS4_18SM100_TMA_2SM_LOADES1H_EEENS5_IJNS4_14ComposedLayoutINS4_7SwizzleILi3ELi4ELi3EEENS4_18smem_ptr_flag_bitsILi4EEENSL_INS5_IJNSA_ILi8EEESF_EEENS5_IJSF_SC_EEEEEEENSL_INS5_IJNS5_IJNS5_IJSO_SC_EEENS5_IJSM_SB_EEEEEESC_NS5_IJSB_SB_EEEEEENS5_IJNS5_IJNS5_IJST_SX_EEESW_EEESV_NS5_IJSB_SX_EEEEEEEEEEEvNS4_8identityENS5_IJS1H_NS4_28SM100_TMA_2SM_LOAD_MULTICASTEEEENS5_IJS1S_NSL_INS5_IJNS5_IJNS5_IJSO_SB_EEES1U_EEESC_S1W_EEENS5_IJS1Z_SV_NS5_IJSB_NSA_ILi1024EEEEEEEEEEEEEEvS24_EENS_8epilogue10collective18CollectiveEpilogueINS2G_23Sm100TmaWarpSpecializedILi4ELi2ELi64ELb1ELb0EEEJNS5_IJNSA_ILi128EEESF_SF_EEENS5_IJNSL_IS2L_SC_EENSL_INSA_ILi64EEESC_EEEEENS_10bfloat16_tESK_S2R_SK_NS2G_6fusion15FusionCallbacksIS2K_NS2S_17LinearCombinationIS2R_fS2R_fLNS_15FloatRoundStyleE2EEES2M_S2Q_JEEENS4_5SM1004TMEM4LOAD26SM100_TMEM_LOAD_32dp32b64xENS4_13SM90_TMA_LOADENS1J_IS1L_NS1M_ILi16EEENSL_INS5_IJS1O_S2O_EEENS5_IJS2O_SC_EEEEEEENS4_39AutoVectorizingCopyWithAssumedAlignmentILi128EEENS4_14SM90_TMA_STOREES37_S39_S39_EEEvvEEEEvNT_6ParamsE,(.L_x_194 - _ZN7cutlass13device_kernelINS_4gemm6kernel13GemmUniversalIN4cute5tupleIJiiiiEEENS1_10collective13CollectiveMmaINS1_46MainloopSm100TmaUmmaWarpSpecializedBlockScaledILi4ELi2ELi1ENS5_IJNS4_1CILi2EEENSA_ILi1EEESC_EEEEENS5_IJNSA_ILi256EEESF_SF_EEENS5_IJNS_12float_e2m1_tENS_13float_ue8m0_tEEEENS5_IJNS5_IJlSC_lEEENS4_6LayoutINS5_IJNS5_IJNS5_IJNSA_ILi32EEENSA_ILi4EEEEEEiEEESP_NS5_IJSC_iEEEEEENS5_IJNS5_IJNS5_IJNSA_ILi16EEESN_EEEiEEENS5_IJNS5_IJNSA_ILi0EEESC_EEENSA_ILi512EEEEEENS5_IJSV_iEEEEEEEEEEESJ_S12_NS4_8TiledMMAINS4_8MMA_AtomIJNS4_23SM100_MMA_MXF4_2x1SM_SSISH_SH_fSI_Li256ELi256ELi32ELNS4_4UMMA5MajorE0ELS17_0ELNS16_7ScaleInE0ELS18_0EEEEEENSL_INS5_IJSC_SC_SC_EEENS5_IJSV_SV_SV_EEEEENS5_IJNS4_10UnderscoreES1E_S1E_EEEEENS5_IJNS4_18SM100_TMA_2SM_LOADES1H_EEENS5_IJNS4_14ComposedLayoutINS4_7SwizzleILi3ELi4ELi3EEENS4_18smem_ptr_flag_bitsILi4EEENSL_INS5_IJNSA_ILi8EEESF_EEENS5_IJSF_SC_EEEEEEENSL_INS5_IJNS5_IJNS5_IJSO_SC_EEENS5_IJSM_SB_EEEEEESC_NS5_IJSB_SB_EEEEEENS5_IJNS5_IJNS5_IJST_SX_EEESW_EEESV_NS5_IJSB_SX_EEEEEEEEEEEvNS4_8identityENS5_IJS1H_NS4_28SM100_TMA_2SM_LOAD_MULTICASTEEEENS5_IJS1S_NSL_INS5_IJNS5_IJNS5_IJSO_SB_EEES1U_EEESC_S1W_EEENS5_IJS1Z_SV_NS5_IJSB_NSA_ILi1024EEEEEEEEEEEEEEvS24_EENS_8epilogue10collective18CollectiveEpilogueINS2G_23Sm100TmaWarpSpecializedILi4ELi2ELi64ELb1ELb0EEEJNS5_IJNSA_ILi128EEESF_SF_EEENS5_IJNSL_IS2L_SC_EENSL_INSA_ILi64EEESC_EEEEENS_10bfloat16_tESK_S2R_SK_NS2G_6fusion15FusionCallbacksIS2K_NS2S_17LinearCombinationIS2R_fS2R_fLNS_15FloatRoundStyleE2EEES2M_S2Q_JEEENS4_5SM1004TMEM4LOAD26SM100_TMEM_LOAD_32dp32b64xENS4_13SM90_TMA_LOADENS1J_IS1L_NS1M_ILi16EEENSL_INS5_IJS1O_S2O_EEENS5_IJS2O_SC_EEEEEEENS4_39AutoVectorizingCopyWithAssumedAlignmentILi128EEENS4_14SM90_TMA_STOREES37_S39_S39_EEEvvEEEEvNT_6ParamsE)
        .other          _ZN7cutlass13device_kernelINS_4gemm6kernel13GemmUniversalIN4cute5tupleIJiiiiEEENS1_10collective13CollectiveMmaINS1_46MainloopSm100TmaUmmaWarpSpecializedBlockScaledILi4ELi2ELi1ENS5_IJNS4_1CILi2EEENSA_ILi1EEESC_EEEEENS5_IJNSA_ILi256EEESF_SF_EEENS5_IJNS_12float_e2m1_tENS_13float_ue8m0_tEEEENS5_IJNS5_IJlSC_lEEENS4_6LayoutINS5_IJNS5_IJNS5_IJNSA_ILi32EEENSA_ILi4EEEEEEiEEESP_NS5_IJSC_iEEEEEENS5_IJNS5_IJNS5_IJNSA_ILi16EEESN_EEEiEEENS5_IJNS5_IJNSA_ILi0EEESC_EEENSA_ILi512EEEEEENS5_IJSV_iEEEEEEEEEEESJ_S12_NS4_8TiledMMAINS4_8MMA_AtomIJNS4_23SM100_MMA_MXF4_2x1SM_SSISH_SH_fSI_Li256ELi256ELi32ELNS4_4UMMA5MajorE0ELS17_0ELNS16_7ScaleInE0ELS18_0EEEEEENSL_INS5_IJSC_SC_SC_EEENS5_IJSV_SV_SV_EEEEENS5_IJNS4_10UnderscoreES1E_S1E_EEEEENS5_IJNS4_18SM100_TMA_2SM_LOADES1H_EEENS5_IJNS4_14ComposedLayoutINS4_7SwizzleILi3ELi4ELi3EEENS4_18smem_ptr_flag_bitsILi4EEENSL_INS5_IJNSA_ILi8EEESF_EEENS5_IJSF_SC_EEEEEEENSL_INS5_IJNS5_IJNS5_IJSO_SC_EEENS5_IJSM_SB_EEEEEESC_NS5_IJSB_SB_EEEEEENS5_IJNS5_IJNS5_IJST_SX_EEESW_EEESV_NS5_IJSB_SX_EEEEEEEEEEEvNS4_8identityENS5_IJS1H_NS4_28SM100_TMA_2SM_LOAD_MULTICASTEEEENS5_IJS1S_NSL_INS5_IJNS5_IJNS5_IJSO_SB_EEES1U_EEESC_S1W_EEENS5_IJS1Z_SV_NS5_IJSB_NSA_ILi1024EEEEEEEEEEEEEEvS24_EENS_8epilogue10collective18CollectiveEpilogueINS2G_23Sm100TmaWarpSpecializedILi4ELi2ELi64ELb1ELb0EEEJNS5_IJNSA_ILi128EEESF_SF_EEENS5_IJNSL_IS2L_SC_EENSL_INSA_ILi64EEESC_EEEEENS_10bfloat16_tESK_S2R_SK_NS2G_6fusion15FusionCallbacksIS2K_NS2S_17LinearCombinationIS2R_fS2R_fLNS_15FloatRoundStyleE2EEES2M_S2Q_JEEENS4_5SM1004TMEM4LOAD26SM100_TMEM_LOAD_32dp32b64xENS4_13SM90_TMA_LOADENS1J_IS1L_NS1M_ILi16EEENSL_INS5_IJS1O_S2O_EEENS5_IJS2O_SC_EEEEEEENS4_39AutoVectorizingCopyWithAssumedAlignmentILi128EEENS4_14SM90_TMA_STOREES37_S39_S39_EEEvvEEEEvNT_6ParamsE,@"STO_CUDA_ENTRY STV_DEFAULT"
_ZN7cutlass13device_kernelINS_4gemm6kernel13GemmUniversalIN4cute5tupleIJiiiiEEENS1_10collective13CollectiveMmaINS1_46MainloopSm100TmaUmmaWarpSpecializedBlockScaledILi4ELi2ELi1ENS5_IJNS4_1CILi2EEENSA_ILi1EEESC_EEEEENS5_IJNSA_ILi256EEESF_SF_EEENS5_IJNS_12float_e2m1_tENS_13float_ue8m0_tEEEENS5_IJNS5_IJlSC_lEEENS4_6LayoutINS5_IJNS5_IJNS5_IJNSA_ILi32EEENSA_ILi4EEEEEEiEEESP_NS5_IJSC_iEEEEEENS5_IJNS5_IJNS5_IJNSA_ILi16EEESN_EEEiEEENS5_IJNS5_IJNSA_ILi0EEESC_EEENSA_ILi512EEEEEENS5_IJSV_iEEEEEEEEEEESJ_S12_NS4_8TiledMMAINS4_8MMA_AtomIJNS4_23SM100_MMA_MXF4_2x1SM_SSISH_SH_fSI_Li256ELi256ELi32ELNS4_4UMMA5MajorE0ELS17_0ELNS16_7ScaleInE0ELS18_0EEEEEENSL_INS5_IJSC_SC_SC_EEENS5_IJSV_SV_SV_EEEEENS5_IJNS4_10UnderscoreES1E_S1E_EEEEENS5_IJNS4_18SM100_TMA_2SM_LOADES1H_EEENS5_IJNS4_14ComposedLayoutINS4_7SwizzleILi3ELi4ELi3EEENS4_18smem_ptr_flag_bitsILi4EEENSL_INS5_IJNSA_ILi8EEESF_EEENS5_IJSF_SC_EEEEEEENSL_INS5_IJNS5_IJNS5_IJSO_SC_EEENS5_IJSM_SB_EEEEEESC_NS5_IJSB_SB_EEEEEENS5_IJNS5_IJNS5_IJST_SX_EEESW_EEESV_NS5_IJSB_SX_EEEEEEEEEEEvNS4_8identityENS5_IJS1H_NS4_28SM100_TMA_2SM_LOAD_MULTICASTEEEENS5_IJS1S_NSL_INS5_IJNS5_IJNS5_IJSO_SB_EEES1U_EEESC_S1W_EEENS5_IJS1Z_SV_NS5_IJSB_NSA_ILi1024EEEEEEEEEEEEEEvS24_EENS_8epilogue10collective18CollectiveEpilogueINS2G_23Sm100TmaWarpSpecializedILi4ELi2ELi64ELb1ELb0EEEJNS5_IJNSA_ILi128EEESF_SF_EEENS5_IJNSL_IS2L_SC_EENSL_INSA_ILi64EEESC_EEEEENS_10bfloat16_tESK_S2R_SK_NS2G_6fusion15FusionCallbacksIS2K_NS2S_17LinearCombinationIS2R_fS2R_fLNS_15FloatRoundStyleE2EEES2M_S2Q_JEEENS4_5SM1004TMEM4LOAD26SM100_TMEM_LOAD_32dp32b64xENS4_13SM90_TMA_LOADENS1J_IS1L_NS1M_ILi16EEENSL_INS5_IJS1O_S2O_EEENS5_IJS2O_SC_EEEEEEENS4_39AutoVectorizingCopyWithAssumedAlignmentILi128EEENS4_14SM90_TMA_STOREES37_S39_S39_EEEvvEEEEvNT_6ParamsE:
[----:B------:R-:W1:Y:S01]  /*0000*/  LDC R1, c[0x0][0x37c] ;  /* 0x0000df00ff017b82 */ /* 0x000e620000000800 */
[----:B------:R-:W2:Y:S01]  /*0010*/  S2R R152, SR_TID.X ;  /* 0x0000000000987919 */ /* 0x000ea20000002100 */
[----:B------:R-:W3:Y:S06]  /*0020*/  LDCU.64 UR12, c[0x0][0xc90] ;  /* 0x00019200ff0c77ac */ /* 0x000eec0008000a00 */
[----:B------:R-:W4:Y:S01]  /*0030*/  S2UR UR4, SR_CgaCtaId ;  /* 0x00000000000479c3 */ /* 0x000f220000008800 */
[----:B------:R-:W-:Y:S02]  /*0040*/  PRMT R139, RZ, 0x7610, R139 ;  /* 0x00007610ff8b7816 */ /* 0x000fe4000000008b */
[----:B------:R-:W-:Y:S01]  /*0050*/  ELECT P1, URZ, PT ;  /* 0x0000000000ff782f */ /* 0x000fe20003820000 */
[----:B---3--:R-:W-:-:S04]  /*0060*/  UISETP.NE.U32.AND UP0, UPT, UR12, URZ, UPT ;  /* 0x000000ff0c00728c */ /* 0x008fc8000bf05070 */
[----:B------:R-:W-:Y:S02]  /*0070*/  UISETP.NE.AND.EX UP0, UPT, UR13, URZ, UPT, UP0 ;  /* 0x000000ff0d00728c */ /* 0x000fe4000bf05300 */
[----:B----4-:R-:W-:Y:S01]  /*0080*/  ULOP3.LUT UR22, UR4, 0x1, URZ, 0xc0, !UPT ;  /* 0x0000000104167892 */ /* 0x010fe2000f8ec0ff */
[----:B--2---:R-:W-:-:S05]  /*0090*/  SHF.R.U32.HI R140, RZ, 0x5, R152 ;  /* 0x00000005ff8c7819 */ /* 0x004fca0000011698 */
[----:B------:R-:W2:Y:S02]  /*00a0*/  SHFL.IDX PT, R0, R140, RZ, 0x1f ;  /* 0x00001fff8c007589 */ /* 0x000ea400000e0000 */
[----:B--2---:R-:W-:Y:S01]  /*00b0*/  R2UR UR18, R0 ;  /* 0x00000000001272ca */ /* 0x004fe200000e0000 */
[----:B-1----:R-:W-:-:S14]  /*00c0*/  BRA.U UP0, `(.L_x_0) ;  /* 0x0000000100307547 */ /* 0x002fdc000b800000 */
[----:B------:R-:W1:Y:S02]  /*00d0*/  LDCU.64 UR4, c[0x0][0xc88] ;  /* 0x00019100ff0477ac */ /* 0x000e640008000a00 */
[----:B-1----:R-:W-:-:S04]  /*00e0*/  UISETP.NE.U32.AND UP0, UPT, UR4, URZ, UPT ;  /* 0x000000ff0400728c */ /* 0x002fc8000bf05070 */
[----:B------:R-:W-:-:S09]  /*00f0*/  UISETP.NE.AND.EX UP0, UPT, UR5, URZ, UPT, UP0 ;  /* 0x000000ff0500728c */ /* 0x000fd2000bf05300 */
[----:B------:R-:W-:Y:S05]  /*0100*/  BRA.U !UP0, `(.L_x_1) ;  /* 0x0000000108147547 */ /* 0x000fea000b800000 */
[----:B------:R-:W1:Y:S01]  /*0110*/  LDC.64 R2, c[0x0][0xc88] ;  /* 0x00032200ff027b82 */ /* 0x000e620000000a00 */
[----:B------:R-:W1:Y:S02]  /*0120*/  LDCU.64 UR4, c[0x0][0x358] ;  /* 0x00006b00ff0477ac */ /* 0x000e640008000a00 */
[----:B-1----:R1:W5:Y:S01]  /*0130*/  LDG.E R71, desc[UR4][R2.64] ;  /* 0x0000000402477981 */ /* 0x002362000c1e1900 */
[----:B------:R-:W-:Y:S01]  /*0140*/  HFMA2 R139, -RZ, RZ, 0, 5.9604644775390625e-08 ;  /* 0x00000001ff8b7431 */ /* 0x000fe200000001ff */
[----:B------:R-:W-:Y:S05]  /*0150*/  BRA `(.L_x_0) ;  /* 0x00000000000c7947 */ /* 0x000fea0003800000 */
.L_x_1:
[----:B------:R-:W1:Y:S01]  /*0160*/  LDCU UR4, c[0x0][0xc80] ;  /* 0x00019000ff0477ac */ /* 0x000e620008000800 */
[----:B------:R-:W-:Y:S01]  /*0170*/  HFMA2 R139, -RZ, RZ, 0, 5.9604644775390625e-08 ;  /* 0x00000001ff8b7431 */ /* 0x000fe200000001ff */
[----:B-1----:R-:W-:-:S07]  /*0180*/  MOV R71, UR4 ;  /* 0x0000000400477c02 */ /* 0x002fce0008000f00 */
.L_x_0:
[----:B------:R-:W2:Y:S02]  /*0190*/  LDCU.64 UR4, c[0x0][0xcb0] ;  /* 0x00019600ff0477ac */ /* 0x000ea40008000a00 */
[----:B--2---:R-:W-:-:S04]  /*01a0*/  UISETP.NE.U32.AND UP0, UPT, UR4, URZ, UPT ;  /* 0x000000ff0400728c */ /* 0x004fc8000bf05070 */
[----:B------:R-:W-:-:S09]  /*01b0*/  UISETP.NE.AND.EX UP0, UPT, UR5, URZ, UPT, UP0 ;  /* 0x000000ff0500728c */ /* 0x000fd2000bf05300 */
[----:B------:R-:W-:Y:S05]  /*01c0*/  BRA.U UP0, `(.L_x_2) ;  /* 0x0000000100287547 */ /* 0x000fea000b800000 */
[----:B------:R-:W2:Y:S02]  /*01d0*/  LDCU.64 UR4, c[0x0][0xca8] ;  /* 0x00019500ff0477ac */ /* 0x000ea40008000a00 */
[----:B--2---:R-:W-:-:S04]  /*01e0*/  UISETP.NE.U32.AND UP0, UPT, UR4, URZ, UPT ;  /* 0x000000ff0400728c */ /* 0x004fc8000bf05070 */
[----:B------:R-:W-:-:S09]  /*01f0*/  UISETP.NE.AND.EX UP0, UPT, UR5, URZ, UPT, UP0 ;  /* 0x000000ff0500728c */ /* 0x000fd2000bf05300 */
[----:B------:R-:W-:Y:S05]  /*0200*/  BRA.U !UP0, `(.L_x_3) ;  /* 0x0000000108107547 */ /* 0x000fea000b800000 */
[----:B------:R-:W2:Y:S01]  /*0210*/  LDC.64 R68, c[0x0][0xca8] ;  /* 0x00032a00ff447b82 */ /* 0x000ea20000000a00 */
[----:B------:R-:W2:Y:S02]  /*0220*/  LDCU.64 UR4, c[0x0][0x358] ;  /* 0x00006b00ff0477ac */ /* 0x000ea40008000a00 */
[----:B--2---:R2:W5:Y:S01]  /*0230*/  LDG.E R68, desc[UR4][R68.64] ;  /* 0x0000000444447981 */ /* 0x004562000c1e1900 */
[----:B------:R-:W-:Y:S05]  /*0240*/  BRA `(.L_x_2) ;  /* 0x0000000000087947 */ /* 0x000fea0003800000 */
.L_x_3:
[----:B------:R-:W2:Y:S02]  /*0250*/  LDCU UR4, c[0x0][0xca0] ;  /* 0x00019400ff0477ac */ /* 0x000ea40008000800 */
[----:B--2---:R-:W-:Y:S02]  /*0260*/  MOV R68, UR4 ;  /* 0x0000000400447c02 */ /* 0x004fe40008000f00 */
.L_x_2:
[----:B------:R-:W-:Y:S01]  /*0270*/  IMAD.U32 R0, RZ, RZ, UR18 ;  /* 0x00000012ff007e24 */ /* 0x000fe2000f8e00ff */
[----:B------:R-:W-:Y:S04]  /*0280*/  BSSY.RECONVERGENT B0, `(.L_x_4) ;  /* 0x0000012000007945 */ /* 0x000fe80003800200 */
[C---:B------:R-:W-:Y:S02]  /*0290*/  ISETP.NE.OR P2, PT, R0.reuse, 0x1, !P1 ;  /* 0x000000010000780c */ /* 0x040fe40004f45670 */
[----:B------:R-:W-:-:S11]  /*02a0*/  ISETP.NE.OR P0, PT, R0, 0x3, !P1 ;  /* 0x000000030000780c */ /* 0x000fd60004f05670 */
[----:B------:R-:W-:Y:S05]  /*02b0*/  @P2 BRA `(.L_x_5) ;  /* 0x0000000000382947 */ /* 0x000fea0003800000 */
[----:B------:R-:W3:Y:S02]  /*02c0*/  LDCU.64 UR4, c[0x0][0x348] ;  /* 0x00006900ff0477ac */ /* 0x000ee40008000a00 */
[----:B---3--:R-:W-:Y:S02]  /*02d0*/  UIADD3 UR10, UP3, UPT, UR4, 0x80, URZ ;  /* 0x00000080040a7890 */ /* 0x008fe4000ff7e0ff */
[----:B------:R-:W-:Y:S02]  /*02e0*/  UIADD3 UR8, UP2, UPT, UR4, 0x180, URZ ;  /* 0x0000018004087890 */ /* 0x000fe4000ff5e0ff */
[----:B------:R-:W-:Y:S02]  /*02f0*/  UIADD3 UR6, UP1, UPT, UR4, 0x280, URZ ;  /* 0x0000028004067890 */ /* 0x000fe4000ff3e0ff */
[----:B------:R-:W-:Y:S02]  /*0300*/  UIADD3 UR4, UP0, UPT, UR4, 0x380, URZ ;  /* 0x0000038004047890 */ /* 0x000fe4000ff1e0ff */
[----:B------:R-:W-:-:S02]  /*0310*/  UIADD3.X UR11, UPT, UPT, URZ, UR5, URZ, UP3, !UPT ;  /* 0x00000005ff0b7290 */ /* 0x000fc40009ffe4ff */
[----:B------:R-:W-:Y:S02]  /*0320*/  UIADD3.X UR9, UPT, UPT, URZ, UR5, URZ, UP2, !UPT ;  /* 0x00000005ff097290 */ /* 0x000fe400097fe4ff */
[----:B------:R-:W-:Y:S02]  /*0330*/  UIADD3.X UR7, UPT, UPT, URZ, UR5, URZ, UP1, !UPT ;  /* 0x00000005ff077290 */ /* 0x000fe40008ffe4ff */
[----:B------:R-:W-:-:S03]  /*0340*/  UIADD3.X UR5, UPT, UPT, URZ, UR5, URZ, UP0, !UPT ;  /* 0x00000005ff057290 */ /* 0x000fc600087fe4ff */
[----:B------:R3:W-:Y:S02]  /*0350*/  UTMACCTL.PF [UR10] ;  /* 0x000000000a0079b9 */ /* 0x0007e40008040000 */
[----:B------:R3:W-:Y:S02]  /*0360*/  UTMACCTL.PF [UR8] ;  /* 0x00000000080079b9 */ /* 0x0007e40008040000 */
[----:B------:R3:W-:Y:S02]  /*0370*/  UTMACCTL.PF [UR6] ;  /* 0x00000000060079b9 */ /* 0x0007e40008040000 */
[----:B------:R3:W-:Y:S02]  /*0380*/  UTMACCTL.PF [UR4] ;  /* 0x00000000040079b9 */ /* 0x0007e40008040000 */
[----:B---3--:R-:W-:Y:S01]  /*0390*/  NOP ;  /* 0x0000000000007918 */ /* 0x008fe20000000000 */
.L_x_5:
[----:B------:R-:W-:Y:S05]  /*03a0*/  BSYNC.RECONVERGENT B0 ;  /* 0x0000000000007941 */ /* 0x000fea0003800200 */
.L_x_4:
[----:B------:R-:W-:Y:S04]  /*03b0*/  BSSY.RECONVERGENT B0, `(.L_x_6) ;  /* 0x000000a000007945 */ /* 0x000fe80003800200 */
[----:B------:R-:W-:Y:S05]  /*03c0*/  @P0 BRA `(.L_x_7) ;  /* 0x0000000000200947 */ /* 0x000fea0003800000 */
[----:B------:R-:W3:Y:S02]  /*03d0*/  LDCU.64 UR4, c[0x0][0x348] ;  /* 0x00006900ff0477ac */ /* 0x000ee40008000a00 */
[----:B---3--:R-:W-:Y:S02]  /*03e0*/  UIADD3 UR6, UP1, UPT, UR4, 0x980, URZ ;  /* 0x0000098004067890 */ /* 0x008fe4000ff3e0ff */
[----:B------:R-:W-:Y:S02]  /*03f0*/  UIADD3 UR4, UP0, UPT, UR4, 0xa80, URZ ;  /* 0x00000a8004047890 */ /* 0x000fe4000ff1e0ff */
[----:B------:R-:W-:Y:S02]  /*0400*/  UIADD3.X UR7, UPT, UPT, URZ, UR5, URZ, UP1, !UPT ;  /* 0x00000005ff077290 */ /* 0x000fe40008ffe4ff */
[----:B------:R-:W-:-:S07]  /*0410*/  UIADD3.X UR5, UPT, UPT, URZ, UR5, URZ, UP0, !UPT ;  /* 0x00000005ff057290 */ /* 0x000fce00087fe4ff */
[----:B------:R3:W-:Y:S02]  /*0420*/  UTMACCTL.PF [UR6] ;  /* 0x00000000060079b9 */ /* 0x0007e40008040000 */
[----:B------:R3:W-:Y:S02]  /*0430*/  UTMACCTL.PF [UR4] ;  /* 0x00000000040079b9 */ /* 0x0007e40008040000 */
[----:B---3--:R-:W-:Y:S01]  /*0440*/  NOP ;  /* 0x0000000000007918 */ /* 0x008fe20000000000 */
.L_x_7:
[----:B------:R-:W-:Y:S05]  /*0450*/  BSYNC.RECONVERGENT B0 ;  /* 0x0000000000007941 */ /* 0x000fea0003800200 */
.L_x_6:
[----:B------:R-:W3:Y:S01]  /*0460*/  LDCU.64 UR4, c[0x0][0xc88] ;  /* 0x00019100ff0477ac */ /* 0x000ee20008000a00 */
[----:B------:R-:W-:Y:S02]  /*0470*/  UISETP.EQ.U32.AND UP2, UPT, UR12, URZ, UPT ;  /* 0x000000ff0c00728c */ /* 0x000fe4000bf42070 */
[----:B------:R-:W-:Y:S02]  /*0480*/  UPLOP3.LUT UP4, UPT, UPT, UPT, UPT, 0x80, 0x8 ;  /* 0x000000000008789c */ /* 0x000fe40003f8f070 */
[----:B---3--:R-:W-:-:S04]  /*0490*/  UISETP.NE.U32.AND UP0, UPT, UR4, URZ, UPT ;  /* 0x000000ff0400728c */ /* 0x008fc8000bf05070 */
[----:B------:R-:W-:-:S04]  /*04a0*/  UISETP.NE.AND.EX UP1, UPT, UR5, URZ, UPT, UP0 ;  /* 0x000000ff0500728c */ /* 0x000fc8000bf25300 */
[----:B------:R-:W-:-:S04]  /*04b0*/  UISETP.EQ.OR.EX UP3, UPT, UR13, URZ, !UP1, UP2 ;  /* 0x000000ff0d00728c */ /* 0x000fc8000cf62720 */
[----:B------:R-:W-:-:S06]  /*04c0*/  UP2UR UR4, UPR, URZ, 0x8 ;  /* 0x00000008ff047883 */ /* 0x000fcc0008000000 */
[----:B------:R-:W-:Y:S01]  /*04d0*/  MOV R143, UR4 ;  /* 0x00000004008f7c02 */ /* 0x000fe20008000f00 */
[----:B------:R-:W-:Y:S06]  /*04e0*/  BRA.U !UP3, `(.L_x_8) ;  /* 0x000000010b207547 */ /* 0x000fec000b800000 */
[----:B------:R-:W-:Y:S01]  /*04f0*/  UISETP.NE.U32.AND UP2, UPT, UR12, URZ, UPT ;  /* 0x000000ff0c00728c */ /* 0x000fe2000bf45070 */
[----:B-----5:R-:W-:Y:S01]  /*0500*/  FSETP.NEU.AND P0, PT, R71, RZ, PT ;  /* 0x000000ff4700720b */ /* 0x020fe20003f0d000 */
[----:B------:R-:W-:Y:S02]  /*0510*/  USEL UR4, URZ, 0xffffffff, UP1 ;  /* 0xffffffffff047887 */ /* 0x000fe40008800000 */
[----:B------:R-:W-:-:S10]  /*0520*/  UISETP.NE.AND.EX UP2, UPT, UR13, URZ, UPT, UP2 ;  /* 0x000000ff0d00728c */ /* 0x000fd4000bf45320 */
[----:B------:R-:W-:Y:S01]  /*0530*/  VOTEU.ANY UP0, P0 ;  /* 0x0000000000ff7886 */ /* 0x000fe20000000100 */
[----:B------:R-:W-:-:S04]  /*0540*/  @!UP2 USEL UR4, URZ, 0xffffffff, UP0 ;  /* 0xffffffffff04a887 */ /* 0x000fc80008000000 */
[----:B------:R-:W-:-:S04]  /*0550*/  ULOP3.LUT UR4, UR4, 0x1, URZ, 0xc0, !UPT ;  /* 0x0000000104047892 */ /* 0x000fc8000f8ec0ff */
[----:B------:R-:W-:-:S11]  /*0560*/  UISETP.NE.U32.AND UP4, UPT, UR4, 0x1, UPT ;  /* 0x000000010400788c */ /* 0x000fd6000bf85070 */
.L_x_8:
[----:B------:R-:W3:Y:S01]  /*0570*/  SHFL.IDX PT, R0, R140, RZ, 0x1f ;  /* 0x00001fff8c007589 */ /* 0x000ee200000e0000 */
[----:B------:R-:W-:-:S04]  /*0580*/  UISETP.NE.AND UP0, UPT, UR18, 0x2, UPT ;  /* 0x000000021200788c */ /* 0x000fc8000bf05270 */
[----:B------:R-:W-:Y:S02]  /*0590*/  UISETP.EQ.AND UP2, UPT, UR22, URZ, !UP0 ;  /* 0x000000ff1600728c */ /* 0x000fe4000c742270 */
[----:B------:R-:W-:-:S04]  /*05a0*/  USEL UR52, URZ, 0x1, UP0 ;  /* 0x00000001ff347887 */ /* 0x000fc80008000000 */
[----:B------:R-:W-:Y:S02]  /*05b0*/  PLOP3.LUT P4, PT, P1, PT, UP2, 0x80, 0x8 ;  /* 0x000000000008781c */ /* 0x000fe40000f8f028 */
[----:B---3--:R-:W-:-:S13]  /*05c0*/  ISETP.NE.AND P0, PT, R0, RZ, PT ;  /* 0x000000ff0000720c */ /* 0x008fda0003f05270 */
[----:B------:R-:W-:Y:S05]  /*05d0*/  @P0 BRA `(.L_x_9) ;  /* 0x0000000000480947 */ /* 0x000fea0003800000 */
[----:B------:R-:W3:Y:S01]  /*05e0*/  S2UR UR5, SR_CgaCtaId ;  /* 0x00000000000579c3 */ /* 0x000ee20000008800 */
[----:B------:R-:W-:Y:S01]  /*05f0*/  UMOV UR4, 0x400 ;  /* 0x0000040000047882 */ /* 0x000fe20000000000 */
[----:B------:R-:W-:Y:S01]  /*0600*/  UMOV UR6, 0x1 ;  /* 0x0000000100067882 */ /* 0x000fe20000000000 */
[----:B------:R-:W-:Y:S01]  /*0610*/  ELECT P0, URZ, PT ;  /* 0x0000000000ff782f */ /* 0x000fe20003800000 */
[----:B------:R-:W-:-:S04]  /*0620*/  UIADD3 UR6, UPT, UPT, -UR6, 0x100000, URZ ;  /* 0x0010000006067890 */ /* 0x000fc8000fffe1ff */
[----:B------:R-:W-:Y:S02]  /*0630*/  USHF.L.U32 UR7, UR6, 0xb, URZ ;  /* 0x0000000b06077899 */ /* 0x000fe400080006ff */
[----:B------:R-:W-:Y:S02]  /*0640*/  USHF.L.U32 UR6, UR6, 0x1, URZ ;  /* 0x0000000106067899 */ /* 0x000fe400080006ff */
[----:B---3--:R-:W-:Y:S01]  /*0650*/  ULEA UR4, UR5, UR4, 0x18 ;  /* 0x0000000405047291 */ /* 0x008fe2000f8ec0ff */
[----:B------:R-:W3:Y:S11]  /*0660*/  FENCE.VIEW.ASYNC.S ;  /* 0x00000000000073c6 */ /* 0x000ef60000000000 */
[----:B---3--:R3:W4:Y:S01]  /*0670*/  SYNCS.EXCH.64 URZ, [UR4], UR6 ;  /* 0x0000000604ff75b2 */ /* 0x0087220008000100 */
[----:B------:R3:W1:Y:S01]  /*0680*/  SYNCS.EXCH.64 URZ, [UR4+0x20], UR6 ;  /* 0x0000200604ff75b2 */ /* 0x0006620008000100 */
[----:B------:R3:W1:Y:S01]  /*0690*/  SYNCS.EXCH.64 URZ, [UR4+0x8], UR6 ;  /* 0x0000080604ff75b2 */ /* 0x0006620008000100 */
[----:B------:R3:W1:Y:S01]  /*06a0*/  SYNCS.EXCH.64 URZ, [UR4+0x28], UR6 ;  /* 0x0000280604ff75b2 */ /* 0x0006620008000100 */
[----:B------:R3:W1:Y:S01]  /*06b0*/  SYNCS.EXCH.64 URZ, [UR4+0x10], UR6 ;  /* 0x0000100604ff75b2 */ /* 0x0006620008000100 */
[----:B------:R3:W1:Y:S01]  /*06c0*/  SYNCS.EXCH.64 URZ, [UR4+0x30], UR6 ;  /* 0x0000300604ff75b2 */ /* 0x0006620008000100 */
[----:B------:R3:W1:Y:S01]  /*06d0*/  SYNCS.EXCH.64 URZ, [UR4+0x18], UR6 ;  /* 0x0000180604ff75b2 */ /* 0x0006620008000100 */
[----:B------:R3:W1:Y:S01]  /*06e0*/  SYNCS.EXCH.64 URZ, [UR4+0x38], UR6 ;  /* 0x0000380604ff75b2 */ /* 0x0006620008000100 */
[----:B------:R-:W-:Y:S01]  /*06f0*/  NOP ;  /* 0x0000000000007918 */ /* 0x000fe20000000000 */
.L_x_9:
[----:B------:R-:W2:Y:S01]  /*0700*/  SHFL.IDX PT, R0, R140, RZ, 0x1f ;  /* 0x00001fff8c007589 */ /* 0x000ea200000e0000 */
[----:B------:R-:W-:Y:S01]  /*0710*/  NOP ;  /* 0x0000000000007918 */ /* 0x000fe20000000000 */
[----:B--2---:R-:W-:-:S13]  /*0720*/  ISETP.NE.AND P0, PT, R0, 0x1, PT ;  /* 0x000000010000780c */ /* 0x004fda0003f05270 */
[----:B------:R-:W-:Y:S05]  /*0730*/  @P0 BRA `(.L_x_10) ;  /* 0x0000000000580947 */ /* 0x000fea0003800000 */
[----:B------:R-:W2:Y:S01]  /*0740*/  S2UR UR5, SR_CgaCtaId ;  /* 0x00000000000579c3 */ /* 0x000ea20000008800 */
[----:B---3--:R-:W-:Y:S01]  /*0750*/  UMOV UR4, 0x400 ;  /* 0x0000040000047882 */ /* 0x008fe20000000000 */
[----:B------:R-:W-:Y:S01]  /*0760*/  UMOV UR8, 0x20 ;  /* 0x0000002000087882 */ /* 0x000fe20000000000 */
[----:B------:R-:W-:Y:S01]  /*0770*/  UMOV UR6, 0x80 ;  /* 0x0000008000067882 */ /* 0x000fe20000000000 */
[----:B------:R-:W-:-:S04]  /*0780*/  UIADD3 UR8, UPT, UPT, -UR8, 0x100000, URZ ;  /* 0x0010000008087890 */ /* 0x000fc8000fffe1ff */
[----:B------:R-:W-:Y:S02]  /*0790*/  USHF.L.U32 UR9, UR8, 0xb, URZ ;  /* 0x0000000b08097899 */ /* 0x000fe400080006ff */
[----:B------:R-:W-:Y:S02]  /*07a0*/  USHF.L.U32 UR8, UR8, 0x1, URZ ;  /* 0x0000000108087899 */ /* 0x000fe400080006ff */
[----:B------:R-:W-:-:S04]  /*07b0*/  UIADD3 UR6, UPT, UPT, -UR6, 0x100000, URZ ;  /* 0x0010000006067890 */ /* 0x000fc8000fffe1ff */
[----:B------:R-:W-:Y:S02]  /*07c0*/  USHF.L.U32 UR7, UR6, 0xb, URZ ;  /* 0x0000000b06077899 */ /* 0x000fe400080006ff */
[----:B------:R-:W-:Y:S01]  /*07d0*/  USHF.L.U32 UR6, UR6, 0x1, URZ ;  /* 0x0000000106067899 */ /* 0x000fe200080006ff */
[----:B------:R-:W-:Y:S01]  /*07e0*/  ELECT P0, URZ, PT ;  /* 0x0000000000ff782f */ /* 0x000fe20003800000 */
[----:B--2---:R-:W-:Y:S01]  /*07f0*/  ULEA UR4, UR5, UR4, 0x18 ;  /* 0x0000000405047291 */ /* 0x004fe2000f8ec0ff */
[----:B------:R-:W2:Y:S11]  /*0800*/  FENCE.VIEW.ASYNC.S ;  /* 0x00000000000073c6 */ /* 0x000eb60000000000 */
[----:B--2---:R2:W3:Y:S01]  /*0810*/  SYNCS.EXCH.64 URZ, [UR4+0x40], UR8 ;  /* 0x0000400804ff75b2 */ /* 0x0044e20008000100 */
        /* <DEDUP_REMOVED lines=8> */
.L_x_10:
[----:B------:R-:W4:Y:S01]  /*08a0*/  SHFL.IDX PT, R0, R140, RZ, 0x1f ;  /* 0x00001fff8c007589 */ /* 0x000f2200000e0000 */
[----:B------:R-:W-:Y:S01]  /*08b0*/  NOP ;  /* 0x0000000000007918 */ /* 0x000fe20000000000 */
[----:B----4-:R-:W-:-:S13]  /*08c0*/  ISETP.NE.AND P0, PT, R0, 0x3, PT ;  /* 0x000000030000780c */ /* 0x010fda0003f05270 */
[----:B------:R-:W-:Y:S05]  /*08d0*/  @P0 BRA `(.L_x_11) ;  /* 0x0000000000300947 */ /* 0x000fea0003800000 */
[----:B--23--:R-:W2:Y:S01]  /*08e0*/  S2UR UR6, SR_CgaCtaId ;  /* 0x00000000000679c3 */ /* 0x00cea20000008800 */
[----:B------:R-:W-:Y:S01]  /*08f0*/  UMOV UR4, 0x400 ;  /* 0x0000040000047882 */ /* 0x000fe20000000000 */
[----:B------:R-:W-:Y:S01]  /*0900*/  UMOV UR5, 0x20 ;  /* 0x0000002000057882 */ /* 0x000fe20000000000 */
[----:B------:R-:W-:Y:S01]  /*0910*/  ELECT P0, URZ, PT ;  /* 0x0000000000ff782f */ /* 0x000fe20003800000 */
[----:B--2---:R-:W-:Y:S02]  /*0920*/  ULEA UR6, UR6, UR4, 0x18 ;  /* 0x0000000406067291 */ /* 0x004fe4000f8ec0ff */
[----:B------:R-:W-:-:S04]  /*0930*/  UIADD3 UR4, UPT, UPT, -UR5, 0x100000, URZ ;  /* 0x0010000005047890 */ /* 0x000fc8000fffe1ff */
[----:B------:R-:W-:Y:S02]  /*0940*/  USHF.L.U32 UR5, UR4, 0xb, URZ ;  /* 0x0000000b04057899 */ /* 0x000fe400080006ff */
[----:B------:R-:W-:Y:S01]  /*0950*/  USHF.L.U32 UR4, UR4, 0x1, URZ ;  /* 0x0000000104047899 */ /* 0x000fe200080006ff */
[----:B------:R-:W2:Y:S11]  /*0960*/  FENCE.VIEW.ASYNC.S ;  /* 0x00000000000073c6 */ /* 0x000eb60000000000 */
[----:B--2---:R4:W2:Y:S01]  /*0970*/  SYNCS.EXCH.64 URZ, [UR6+0x80], UR4 ;  /* 0x0000800406ff75b2 */ /* 0x0048a20008000100 */
[----:B------:R4:W3:Y:S02]  /*0980*/  SYNCS.EXCH.64 URZ, [UR6+0x88], UR4 ;  /* 0x0000880406ff75b2 */ /* 0x0008e40008000100 */
[----:B----4-:R-:W-:Y:S01]  /*0990*/  NOP ;  /* 0x0000000000007918 */ /* 0x010fe20000000000 */
.L_x_11:
[----:B------:R-:W4:Y:S01]  /*09a0*/  SHFL.IDX PT, R0, R140, RZ, 0x1f ;  /* 0x00001fff8c007589 */ /* 0x000f2200000e0000 */
[----:B------:R-:W-:Y:S01]  /*09b0*/  NOP ;  /* 0x0000000000007918 */ /* 0x000fe20000000000 */
[----:B----4-:R-:W-:-:S13]  /*09c0*/  ISETP.NE.AND P0, PT, R0, 0x4, PT ;  /* 0x000000040000780c */ /* 0x010fda0003f05270 */
[----:B------:R-:W-:Y:S05]  /*09d0*/  @P0 BRA `(.L_x_12) ;  /* 0x00000000004c0947 */ /* 0x000fea0003800000 */
[----:B------:R-:W4:Y:S01]  /*09e0*/  S2UR UR5, SR_CgaCtaId ;  /* 0x00000000000579c3 */ /* 0x000f220000008800 */
[----:B--23--:R-:W-:Y:S01]  /*09f0*/  UMOV UR4, 0x1e0 ;  /* 0x000001e000047882 */ /* 0x00cfe20000000000 */
[----:B------:R-:W-:Y:S01]  /*0a00*/  UMOV UR6, 0x400 ;  /* 0x0000040000067882 */ /* 0x000fe20000000000 */
[----:B------:R-:W-:Y:S01]  /*0a10*/  USEL UR4, UR4, 0x1a0, UP4 ;  /* 0x000001a004047887 */ /* 0x000fe2000a000000 */
[----:B------:R-:W-:Y:S01]  /*0a20*/  UMOV UR8, 0x1 ;  /* 0x0000000100087882 */ /* 0x000fe20000000000 */
[----:B------:R-:W-:Y:S01]  /*0a30*/  ELECT P0, URZ, PT ;  /* 0x0000000000ff782f */ /* 0x000fe20003800000 */
[----:B------:R-:W-:-:S04]  /*0a40*/  UIADD3 UR8, UPT, UPT, -UR8, 0x100000, URZ ;  /* 0x0010000008087890 */ /* 0x000fc8000fffe1ff */
[----:B------:R-:W-:Y:S02]  /*0a50*/  USHF.L.U32 UR9, UR8, 0xb, URZ ;  /* 0x0000000b08097899 */ /* 0x000fe400080006ff */
[----:B------:R-:W-:Y:S02]  /*0a60*/  USHF.L.U32 UR8, UR8, 0x1, URZ ;  /* 0x0000000108087899 */ /* 0x000fe400080006ff */
[----:B----4-:R-:W-:Y:S02]  /*0a70*/  ULEA UR6, UR5, UR6, 0x18 ;  /* 0x0000000605067291 */ /* 0x010fe4000f8ec0ff */
[----:B------:R-:W-:-:S04]  /*0a80*/  UIADD3 UR4, UPT, UPT, -UR4, 0x100000, URZ ;  /* 0x0010000004047890 */ /* 0x000fc8000fffe1ff */
[----:B------:R-:W-:Y:S02]  /*0a90*/  USHF.L.U32 UR5, UR4, 0xb, URZ ;  /* 0x0000000b04057899 */ /* 0x000fe400080006ff */
[----:B------:R-:W-:Y:S01]  /*0aa0*/  USHF.L.U32 UR4, UR4, 0x1, URZ ;  /* 0x0000000104047899 */ /* 0x000fe200080006ff */
[----:B------:R-:W2:Y:S03]  /*0ab0*/  FENCE.VIEW.ASYNC.S ;  /* 0x00000000000073c6 */ /* 0x000ea60000000000 */
[----:B--2---:R4:W2:Y:S08]  /*0ac0*/  SYNCS.EXCH.64 URZ, [UR6+0x90], UR8 ;  /* 0x0000900806ff75b2 */ /* 0x0048b00008000100 */
[----:B------:R4:W3:Y:S01]  /*0ad0*/  SYNCS.EXCH.64 URZ, [UR6+0xa0], UR4 ;  /* 0x0000a00406ff75b2 */ /* 0x0008e20008000100 */
[----:B------:R4:W1:Y:S01]  /*0ae0*/  SYNCS.EXCH.64 URZ, [UR6+0x98], UR8 ;  /* 0x0000980806ff75b2 */ /* 0x0008620008000100 */
[----:B------:R4:W1:Y:S02]  /*0af0*/  SYNCS.EXCH.64 URZ, [UR6+0xa8], UR4 ;  /* 0x0000a80406ff75b2 */ /* 0x0008640008000100 */
[----:B----4-:R-:W-:Y:S01]  /*0b00*/  NOP ;  /* 0x0000000000007918 */ /* 0x010fe20000000000 */
.L_x_12:
[----:B------:R-:W4:Y:S01]  /*0b10*/  SHFL.IDX PT, R0, R140, RZ, 0x1f ;  /* 0x00001fff8c007589 */ /* 0x000f2200000e0000 */
[----:B------:R-:W-:Y:S01]  /*0b20*/  NOP ;  /* 0x0000000000007918 */ /* 0x000fe20000000000 */
[----:B----4-:R-:W-:-:S13]  /*0b30*/  ISETP.NE.AND P0, PT, R0, 0x5, PT ;  /* 0x000000050000780c */ /* 0x010fda0003f05270 */
[----:B------:R-:W-:Y:S05]  /*0b40*/  @P0 BRA `(.L_x_13) ;  /* 0x0000000000400947 */ /* 0x000fea0003800000 */
[----:B------:R-:W4:Y:S01]  /*0b50*/  S2UR UR5, SR_CgaCtaId ;  /* 0x00000000000579c3 */ /* 0x000f220000008800 */
[----:B--23--:R-:W-:Y:S01]  /*0b60*/  UMOV UR4, 0x400 ;  /* 0x0000040000047882 */ /* 0x00cfe20000000000 */
        /* <DEDUP_REMOVED lines=9> */
[----:B----4-:R-:W-:Y:S01]  /*0c00*/  ULEA UR4, UR5, UR4, 0x18 ;  /* 0x0000000405047291 */ /* 0x010fe2000f8ec0ff */
[----:B------:R-:W2:Y:S11]  /*0c10*/  FENCE.VIEW.ASYNC.S ;  /* 0x00000000000073c6 */ /* 0x000eb60000000000 */
[----:B--2---:R4:W2:Y:S01]  /*0c20*/  SYNCS.EXCH.64 URZ, [UR4+0xb0], UR6 ;  /* 0x0000b00604ff75b2 */ /* 0x0048a20008000100 */
[----:B------:R4:W3:Y:S02]  /*0c30*/  SYNCS.EXCH.64 URZ, [UR4+0xb8], UR8 ;  /* 0x0000b80804ff75b2 */ /* 0x0008e40008000100 */
[----:B----4-:R-:W-:Y:S01]  /*0c40*/  NOP ;  /* 0x0000000000007918 */ /* 0x010fe20000000000 */
.L_x_13:
[----:B------:R-:W4:Y:S01]  /*0c50*/  SHFL.IDX PT, R0, R140, RZ, 0x1f ;  /* 0x00001fff8c007589 */ /* 0x000f2200000e0000 */
[----:B------:R-:W-:Y:S01]  /*0c60*/  ISETP.NE.OR P1, PT, RZ, UR18, !P1 ;  /* 0x00000012ff007c0c */ /* 0x000fe2000cf25670 */
[----:B------:R-:W-:Y:S01]  /*0c70*/  NOP ;  /* 0x0000000000007918 */ /* 0x000fe20000000000 */
[----:B----4-:R-:W-:-:S13]  /*0c80*/  ISETP.NE.AND P0, PT, R0, 0x3, PT ;  /* 0x000000030000780c */ /* 0x010fda0003f05270 */
[----:B------:R-:W-:Y:S05]  /*0c90*/  @P0 BRA `(.L_x_14) ;  /* 0x0000000000380947 */ /* 0x000fea0003800000 */
[----:B------:R-:W4:Y:S01]  /*0ca0*/  S2UR UR5, SR_CgaCtaId ;  /* 0x00000000000579c3 */ /* 0x000f220000008800 */
[----:B--23--:R-:W-:Y:S01]  /*0cb0*/  UMOV UR4, 0x400 ;  /* 0x0000040000047882 */ /* 0x00cfe20000000000 */
[----:B------:R-:W-:Y:S01]  /*0cc0*/  UMOV UR6, 0x20 ;  /* 0x0000002000067882 */ /* 0x000fe20000000000 */
[----:B------:R-:W-:Y:S01]  /*0cd0*/  ELECT P0, URZ, PT ;  /* 0x0000000000ff782f */ /* 0x000fe20003800000 */
[----:B------:R-:W-:-:S04]  /*0ce0*/  UIADD3 UR6, UPT, UPT, -UR6, 0x100000, URZ ;  /* 0x0010000006067890 */ /* 0x000fc8000fffe1ff */
[----:B------:R-:W-:Y:S02]  /*0cf0*/  USHF.L.U32 UR7, UR6, 0xb, URZ ;  /* 0x0000000b06077899 */ /* 0x000fe400080006ff */
[----:B------:R-:W-:Y:S02]  /*0d00*/  USHF.L.U32 UR6, UR6, 0x1, URZ ;  /* 0x0000000106067899 */ /* 0x000fe400080006ff */
[----:B----4-:R-:W-:Y:S01]  /*0d10*/  ULEA UR4, UR5, UR4, 0x18 ;  /* 0x0000000405047291 */ /* 0x010fe2000f8ec0ff */
[----:B------:R-:W2:Y:S11]  /*0d20*/  FENCE.VIEW.ASYNC.S ;  /* 0x00000000000073c6 */ /* 0x000eb60000000000 */
[----:B--2---:R4:W2:Y:S01]  /*0d30*/  SYNCS.EXCH.64 URZ, [UR4+0xc0], UR6 ;  /* 0x0000c00604ff75b2 */ /* 0x0048a20008000100 */
[----:B------:R4:W3:Y:S01]  /*0d40*/  SYNCS.EXCH.64 URZ, [UR4+0xd0], UR6 ;  /* 0x0000d00604ff75b2 */ /* 0x0008e20008000100 */
[----:B------:R4:W1:Y:S01]  /*0d50*/  SYNCS.EXCH.64 URZ, [UR4+0xc8], UR6 ;  /* 0x0000c80604ff75b2 */ /* 0x0008620008000100 */
[----:B------:R4:W1:Y:S02]  /*0d60*/  SYNCS.EXCH.64 URZ, [UR4+0xd8], UR6 ;  /* 0x0000d80604ff75b2 */ /* 0x0008640008000100 */
[----:B----4-:R-:W-:Y:S01]  /*0d70*/  NOP ;  /* 0x0000000000007918 */ /* 0x010fe20000000000 */
.L_x_14:
[----:B--23--:R-:W2:Y:S01]  /*0d80*/  S2UR UR7, SR_CgaCtaId ;  /* 0x00000000000779c3 */ /* 0x00cea20000008800 */
[----:B------:R-:W-:Y:S01]  /*0d90*/  VOTEU.ALL UP0, P1 ;  /* 0x0000000000ff7886 */ /* 0x000fe20000800000 */
[----:B------:R-:W-:Y:S01]  /*0da0*/  UMOV UR4, 0x100 ;  /* 0x0000010000047882 */ /* 0x000fe20000000000 */
[----:B------:R-:W-:Y:S01]  /*0db0*/  NOP ;  /* 0x0000000000007918 */ /* 0x000fe20000000000 */
[----:B-1----:R-:W-:Y:S01]  /*0dc0*/  LOP3.LUT R3, R152, 0x1f, RZ, 0xc0, !PT ;  /* 0x0000001f98037812 */ /* 0x002fe200078ec0ff */
[----:B------:R-:W-:Y:S01]  /*0dd0*/  UISETP.NE.AND UP5, UPT, UR18, URZ, UPT ;  /* 0x000000ff1200728c */ /* 0x000fe2000bfa5270 */
[----:B------:R-:W-:Y:S01]  /*0de0*/  @!UP0 UMOV UR6, 0x400 ;  /* 0x0000040000068882 */ /* 0x000fe20000000000 */
[----:B------:R-:W-:-:S04]  /*0df0*/  @!UP0 UIADD3 UR4, UPT, UPT, -UR4, 0x100000, URZ ;  /* 0x0010000004048890 */ /* 0x000fc8000fffe1ff */
[----:B------:R-:W-:Y:S02]  /*0e00*/  @!UP0 USHF.L.U32 UR5, UR4, 0xb, URZ ;  /* 0x0000000b04058899 */ /* 0x000fe400080006ff */
[----:B------:R-:W-:Y:S02]  /*0e10*/  @!UP0 USHF.L.U32 UR4, UR4, 0x1, URZ ;  /* 0x0000000104048899 */ /* 0x000fe400080006ff */
[----:B--2---:R-:W-:Y:S01]  /*0e20*/  @!UP0 ULEA UR6, UR7, UR6, 0x18 ;  /* 0x0000000607068291 */ /* 0x004fe2000f8ec0ff */
[----:B------:R-:W1:Y:S01]  /*0e30*/  LDCU UR7, c[0x0][0x36c] ;  /* 0x00006d80ff0777ac */ /* 0x000e620008000800 */
[----:B------:R-:W-:Y:S01]  /*0e40*/  VOTEU.ALL UP0, P1 ;  /* 0x0000000000ff7886 */ /* 0x000fe20000800000 */
[----:B------:R-:W2:Y:S09]  /*0e50*/  FENCE.VIEW.ASYNC.S ;  /* 0x00000000000073c6 */ /* 0x000eb20000000000 */
[----:B--2---:R2:W3:Y:S01]  /*0e60*/  @!UP0 SYNCS.EXCH.64 URZ, [UR6+0xe0], UR4 ;  /* 0x0000e00406ff85b2 */ /* 0x0044e20008000100 */
[----:B-1----:R-:W-:-:S09]  /*0e70*/  UISETP.EQ.U32.AND UP6, UPT, UR7, 0x1, UPT ;  /* 0x000000010700788c */ /* 0x002fd2000bfc2070 */
[----:B--2---:R-:W-:Y:S05]  /*0e80*/  BRA.U !UP6, `(.L_x_15) ;  /* 0x000000010e087547 */ /* 0x004fea000b800000 */
[----:B---3--:R-:W-:Y:S01]  /*0e90*/  UCGABAR_ARV ;  /* 0x00000000000079c7 */ /* 0x008fe20008000000 */
[----:B------:R-:W-:Y:S05]  /*0ea0*/  BRA `(.L_x_16) ;  /* 0x0000000000047947 */ /* 0x000fea0003800000 */
.L_x_15:
[----:B---3--:R-:W-:Y:S01]  /*0eb0*/  NOP ;  /* 0x0000000000007918 */ /* 0x008fe20000000000 */
.L_x_16:
[----:B------:R-:W1:Y:S01]  /*0ec0*/  S2UR UR61, SR_CTAID.X ;  /* 0x00000000003d79c3 */ /* 0x000e620000002500 */
[----:B------:R-:W-:-:S05]  /*0ed0*/  CS2R.32 R142, SR_CgaSize ;  /* 0x00000000008e7805 */ /* 0x000fca0000008a00 */
[----:B------:R-:W-:-:S05]  /*0ee0*/  IMAD R142, R142, -0xa0, RZ ;  /* 0xffffff608e8e7824 */ /* 0x000fca00078e02ff */
[----:B------:R-:W-:-:S14]  /*0ef0*/  R2UR UR5, R142 ;  /* 0x000000008e0572ca */ /* 0x000fdc00000e0000 */
[----:B------:R-:W2:Y:S01]  /*0f00*/  LDCU UR5, c[0x0][UR5+0x2b0] ;  /* 0x00005600050577ac */ /* 0x000ea20008000800 */
[----:B------:R-:W-:-:S05]  /*0f10*/  CS2R.32 R142, SR_CgaSize ;  /* 0x00000000008e7805 */ /* 0x000fca0000008a00 */
[----:B------:R-:W-:-:S05]  /*0f20*/  IMAD R142, R142, -0xa0, RZ ;  /* 0xffffff608e8e7824 */ /* 0x000fca00078e02ff */
[----:B------:R-:W-:-:S14]  /*0f30*/  R2UR UR4, R142 ;  /* 0x000000008e0472ca */ /* 0x000fdc00000e0000 */
[----:B------:R-:W3:Y:S01]  /*0f40*/  LDCU UR4, c[0x0][UR4+0x2b4] ;  /* 0x00005680040477ac */ /* 0x000ee20008000800 */
[----:B------:R-:W4:Y:S01]  /*0f50*/  S2UR UR6, SR_CTAID.Y ;  /* 0x00000000000679c3 */ /* 0x000f220000002600 */
[----:B------:R-:W-:-:S05]  /*0f60*/  CS2R.32 R142, SR_CgaSize ;  /* 0x00000000008e7805 */ /* 0x000fca0000008a00 */
[----:B------:R-:W-:-:S05]  /*0f70*/  IMAD R142, R142, -0xa0, RZ ;  /* 0xffffff608e8e7824 */ /* 0x000fca00078e02ff */
[----:B------:R-:W-:-:S14]  /*0f80*/  R2UR UR7, R142 ;  /* 0x000000008e0772ca */ /* 0x000fdc00000e0000 */
[----:B------:R-:W3:Y:S01]  /*0f90*/  LDCU UR7, c[0x0][UR7+0x2a0] ;  /* 0x00005400070777ac */ /* 0x000ee20008000800 */
[----:B------:R-:W-:-:S05]  /*0fa0*/  CS2R.32 R142, SR_CgaSize ;  /* 0x00000000008e7805 */ /* 0x000fca0000008a00 */
[----:B------:R-:W-:-:S05]  /*0fb0*/  IMAD R142, R142, -0xa0, RZ ;  /* 0xffffff608e8e7824 */ /* 0x000fca00078e02ff */
[----:B------:R-:W-:-:S14]  /*0fc0*/  R2UR UR8, R142 ;  /* 0x000000008e0872ca */ /* 0x000fdc00000e0000 */
[----:B------:R-:W3:Y:S01]  /*0fd0*/  LDCU UR8, c[0x0][UR8+0x2a4] ;  /* 0x00005480080877ac */ /* 0x000ee20008000800 */
[----:B------:R-:W3:Y:S01]  /*0fe0*/  S2UR UR9, SR_CgaCtaId ;  /* 0x00000000000979c3 */ /* 0x000ee20000008800 */
[----:B------:R-:W3:Y:S01]  /*0ff0*/  LDCU UR19, c[0x0][0xf24] ;  /* 0x0001e480ff1377ac */ /* 0x000ee20008000800 */
[----:B------:R-:W3:Y:S01]  /*1000*/  LDCU UR44, c[0x0][0xf24] ;  /* 0x0001e480ff2c77ac */ /* 0x000ee20008000800 */
[----:B-1----:R-:W-:-:S05]  /*1010*/  I2FP.F32.U32 R2, UR61 ;  /* 0x0000003d00027c45 */ /* 0x002fca0008201000 */
[----:B------:R-:W1:Y:S01]  /*1020*/  S2UR UR36, SR_CTAID.Z ;  /* 0x00000000002479c3 */ /* 0x000e620000002700 */
[----:B------:R-:W1:Y:S01]  /*1030*/  LDCU UR24, c[0x0][0xf30] ;  /* 0x0001e600ff1877ac */ /* 0x000e620008000800 */
[----:B--2---:R-:W-:Y:S01]  /*1040*/  FMUL R2, R2, UR5 ;  /* 0x0000000502027c20 */ /* 0x004fe20008400000 */
[----:B------:R-:W-:Y:S01]  /*1050*/  UMOV UR28, UR61 ;  /* 0x0000003d001c7c82 */ /* 0x000fe20008000000 */
[----:B----4-:R-:W-:Y:S01]  /*1060*/  I2FP.F32.U32 R0, UR6 ;  /* 0x0000000600007c45 */ /* 0x010fe20008201000 */
[----:B------:R-:W-:-:S03]  /*1070*/  UMOV UR20, UR6 ;  /* 0x0000000600147c82 */ /* 0x000fc60008000000 */
[----:B------:R-:W2:Y:S01]  /*1080*/  F2I.U32.TRUNC.NTZ R2, R2 ;  /* 0x0000000200027305 */ /* 0x000ea2000020f000 */
[----:B---3--:R-:W-:Y:S01]  /*1090*/  UISETP.GE.AND UP2, UPT, UR19, 0x1, UPT ;  /* 0x000000011300788c */ /* 0x008fe2000bf46270 */
[----:B------:R-:W-:Y:S01]  /*10a0*/  FMUL R0, R0, UR4 ;  /* 0x0000000400007c20 */ /* 0x000fe20008400000 */
[----:B------:R-:W-:-:S05]  /*10b0*/  USHF.L.U32 UR50, UR9, 0xa, URZ ;  /* 0x0000000a09327899 */ /* 0x000fca00080006ff */
[----:B------:R-:W3:Y:S01]  /*10c0*/  F2I.U32.TRUNC.NTZ R0, R0 ;  /* 0x0000000000007305 */ /* 0x000ee2000020f000 */
[----:B------:R-:W-:Y:S01]  /*10d0*/  ULOP3.LUT UR50, UR50, 0x400, URZ, 0xc0, !UPT ;  /* 0x0000040032327892 */ /* 0x000fe2000f8ec0ff */
[----:B--2---:R-:W-:Y:S02]  /*10e0*/  R2UR UR5, R2 ;  /* 0x00000000020572ca */ /* 0x004fe400000e0000 */
[----:B------:R-:W-:Y:S02]  /*10f0*/  PRMT R2, RZ, 0x7610, R2 ;  /* 0x00007610ff027816 */ /* 0x000fe40000000002 */
[----:B---3--:R-:W-:Y:S02]  /*1100*/  R2UR UR4, R0 ;  /* 0x00000000000472ca */ /* 0x008fe400000e0000 */
[----:B------:R-:W-:-:S07]  /*1110*/  PRMT R0, RZ, 0x7610, R0 ;  /* 0x00007610ff007816 */ /* 0x000fce0000000000 */
[----:B------:R-:W-:-:S04]  /*1120*/  UIADD3 UR5, UPT, UPT, -UR5, URZ, URZ ;  /* 0x000000ff05057290 */ /* 0x000fc8000fffe1ff */
[----:B------:R-:W-:Y:S02]  /*1130*/  UIMAD UR5, UR7, UR5, UR61 ;  /* 0x00000005070572a4 */ /* 0x000fe4000f8e023d */
[----:B------:R-:W-:-:S04]  /*1140*/  UIADD3 UR4, UPT, UPT, -UR4, URZ, URZ ;  /* 0x000000ff04047290 */ /* 0x000fc8000fffe1ff */
[----:B------:R-:W-:Y:S01]  /*1150*/  IMAD.U32 R142, RZ, RZ, UR5 ;  /* 0x00000005ff8e7e24 */ /* 0x000fe2000f8e00ff */
[----:B------:R-:W-:-:S06]  /*1160*/  UIMAD UR4, UR8, UR4, UR6 ;  /* 0x00000004080472a4 */ /* 0x000fcc000f8e0206 */
[----:B------:R-:W-:Y:S01]  /*1170*/  IMAD.U32 R141, RZ, RZ, UR4 ;  /* 0x00000004ff8d7e24 */ /* 0x000fe2000f8e00ff */
[----:B-1----:R-:W-:Y:S06]  /*1180*/  BRA.U UP5, `(.L_x_17) ;  /* 0x0000000105307547 */ /* 0x002fec000b800000 */
[----:B------:R-:W-:Y:S01]  /*1190*/  R2UR UR5, R141 ;  /* 0x000000008d0572ca */ /* 0x000fe200000e0000 */
[----:B------:R-:W-:Y:S01]  /*11a0*/  UMOV UR7, 0x3 ;  /* 0x0000000300077882 */ /* 0x000fe20000000000 */
[----:B------:R-:W-:-:S11]  /*11b0*/  R2UR UR4, R142 ;  /* 0x000000008e0472ca */ /* 0x000fd600000e0000 */
[----:B------:R-:W-:-:S04]  /*11c0*/  UISETP.NE.AND UP0, UPT, UR5, URZ, UPT ;  /* 0x000000ff0500728c */ /* 0x000fc8000bf05270 */
[----:B------:R-:W-:Y:S02]  /*11d0*/  UISETP.LT.U32.OR UP0, UPT, UR4, 0x2, !UP0 ;  /* 0x000000020400788c */ /* 0x000fe4000c701470 */
[----:B------:R-:W-:Y:S02]  /*11e0*/  ULOP3.LUT UR4, UR4, 0xfffffffe, URZ, 0xc0, !UPT ;  /* 0xfffffffe04047892 */ /* 0x000fe4000f8ec0ff */
[----:B------:R-:W-:Y:S02]  /*11f0*/  USEL UR6, URZ, 0x1, !UP0 ;  /* 0x00000001ff067887 */ /* 0x000fe4000c000000 */
[----:B------:R-:W-:Y:S02]  /*1200*/  USEL UR5, URZ, 0x2, !UP0 ;  /* 0x00000002ff057887 */ /* 0x000fe4000c000000 */
[----:B------:R-:W-:Y:S02]  /*1210*/  USHF.L.U32 UR4, UR7, UR4, URZ ;  /* 0x0000000407047299 */ /* 0x000fe400080006ff */
[----:B------:R-:W-:-:S04]  /*1220*/  UIADD3 UR5, UPT, UPT, UR6, UR5, URZ ;  /* 0x0000000506057290 */ /* 0x000fc8000fffe0ff */
[----:B------:R-:W-:Y:S02]  /*1230*/  IMAD.U32 R0, RZ, RZ, UR4 ;  /* 0x00000004ff007e24 */ /* 0x000fe4000f8e00ff */
[----:B------:R-:W-:Y:S02]  /*1240*/  IMAD.U32 R2, RZ, RZ, UR5 ;  /* 0x00000005ff027e24 */ /* 0x000fe4000f8e00ff */
.L_x_17:
[----:B------:R-:W-:Y:S05]  /*1250*/  BRA.U !UP2, `(.L_x_18) ;  /* 0x000000010ad07547 */ /* 0x000fea000b800000 */
[----:B------:R-:W1:Y:S01]  /*1260*/  LDCU.128 UR12, c[0x0][0xf10] ;  /* 0x0001e200ff0c77ac */ /* 0x000e620008000c00 */
[----:B------:R-:W2:Y:S01]  /*1270*/  LDCU UR6, c[0x0][0x370] ;  /* 0x00006e00ff0677ac */ /* 0x000ea20008000800 */
[----:B------:R-:W3:Y:S01]  /*1280*/  LDCU UR7, c[0x0][0x374] ;  /* 0x00006e80ff0777ac */ /* 0x000ee20008000800 */
[----:B------:R-:W4:Y:S01]  /*1290*/  LDCU UR21, c[0x0][0xf0c] ;  /* 0x0001e180ff1577ac */ /* 0x000f220008000800 */
[----:B------:R-:W4:Y:S01]  /*12a0*/  LDCU UR23, c[0x0][0xf20] ;  /* 0x0001e400ff1777ac */ /* 0x000f220008000800 */
[----:B------:R-:W4:Y:S01]  /*12b0*/  LDCU.64 UR8, c[0x0][0xf28] ;  /* 0x0001e500ff0877ac */ /* 0x000f220008000a00 */
[----:B-1----:R-:W-:Y:S02]  /*12c0*/  UISETP.NE.AND UP3, UPT, UR14, 0x1, UPT ;  /* 0x000000010e00788c */ /* 0x002fe4000bf65270 */
[----:B---3--:R-:W-:Y:S02]  /*12d0*/  UIMAD.WIDE.U32 UR10, UR7, UR15, URZ ;  /* 0x0000000f070a72a5 */ /* 0x008fe4000f8e00ff */
[----:B--2---:R-:W-:-:S02]  /*12e0*/  UIMAD.WIDE.U32 UR16, UR6, UR12, URZ ;  /* 0x0000000c061072a5 */ /* 0x004fc4000f8e00ff */
[----:B----4-:R-:W-:Y:S02]  /*12f0*/  UISETP.NE.AND UP0, UPT, UR21, 0x1, UPT ;  /* 0x000000011500788c */ /* 0x010fe4000bf05270 */
[----:B------:R-:W-:Y:S01]  /*1300*/  UIMAD.WIDE.U32 UR4, UR28, UR12, URZ ;  /* 0x0000000c1c0472a5 */ /* 0x000fe2000f8e00ff */
[----:B------:R-:W-:Y:S02]  /*1310*/  UMOV UR10, UR11 ;  /* 0x0000000b000a7c82 */ /* 0x000fe40008000000 */
[----:B------:R-:W-:Y:S01]  /*1320*/  UMOV UR16, UR17 ;  /* 0x0000001100107c82 */ /* 0x000fe20008000000 */
[----:B------:R-:W-:Y:S02]  /*1330*/  @UP3 USHF.R.U32.HI UR7, URZ, UR23, UR10 ;  /* 0x00000017ff073299 */ /* 0x000fe4000801160a */
[----:B------:R-:W-:Y:S02]  /*1340*/  UISETP.NE.AND UP2, UPT, UR19, 0x1, UPT ;  /* 0x000000011300788c */ /* 0x000fe4000bf45270 */
[----:B------:R-:W-:-:S02]  /*1350*/  USHF.R.U32.HI UR5, URZ, UR13, UR5 ;  /* 0x0000000dff057299 */ /* 0x000fc40008011605 */
[----:B------:R-:W-:Y:S02]  /*1360*/  @UP0 USHF.R.U32.HI UR6, URZ, UR13, UR16 ;  /* 0x0000000dff060299 */ /* 0x000fe40008011610 */
[----:B------:R-:W-:Y:S02]  /*1370*/  UIMAD.WIDE.U32 UR12, UR20, UR15, URZ ;  /* 0x0000000f140c72a5 */ /* 0x000fe4000f8e00ff */
[----:B------:R-:W-:Y:S02]  /*1380*/  UIMAD.WIDE.U32 UR10, UR7, UR8, URZ ;  /* 0x00000008070a72a5 */ /* 0x000fe4000f8e00ff */
[----:B------:R-:W-:Y:S02]  /*1390*/  UIMAD.WIDE.U32 UR16, UR6, UR8, URZ ;  /* 0x00000008061072a5 */ /* 0x000fe4000f8e00ff */
[----:B------:R-:W-:Y:S01]  /*13a0*/  USEL UR5, UR28, UR5, !UP0 ;  /* 0x000000051c057287 */ /* 0x000fe2000c000000 */
[----:B------:R-:W-:Y:S02]  /*13b0*/  UMOV UR4, UR13 ;  /* 0x0000000d00047c82 */ /* 0x000fe40008000000 */
[----:B------:R-:W-:Y:S01]  /*13c0*/  UMOV UR10, UR11 ;  /* 0x0000000b000a7c82 */ /* 0x000fe20008000000 */
[----:B------:R-:W-:-:S02]  /*13d0*/  USHF.R.U32.HI UR4, URZ, UR23, UR4 ;  /* 0x00000017ff047299 */ /* 0x000fc40008011604 */
[----:B------:R-:W-:Y:S01]  /*13e0*/  @UP2 USHF.R.U32.HI UR7, URZ, UR9, UR10 ;  /* 0x00000009ff072299 */ /* 0x000fe2000801160a */
[----:B------:R-:W-:Y:S01]  /*13f0*/  UMOV UR16, UR17 ;  /* 0x0000001100107c82 */ /* 0x000fe20008000000 */
[----:B------:R-:W-:Y:S02]  /*1400*/  USEL UR4, UR20, UR4, !UP3 ;  /* 0x0000000414047287 */ /* 0x000fe4000d800000 */
[----:B------:R-:W-:Y:S02]  /*1410*/  @UP2 USHF.R.U32.HI UR6, URZ, UR9, UR16 ;  /* 0x00000009ff062299 */ /* 0x000fe40008011610 */
[----:B------:R-:W-:Y:S02]  /*1420*/  UIMAD UR7, UR7, UR19, URZ ;  /* 0x00000013070772a4 */ /* 0x000fe4000f8e02ff */
[----:B------:R-:W-:Y:S02]  /*1430*/  UIMAD UR12, UR6, UR19, URZ ;  /* 0x00000013060c72a4 */ /* 0x000fe4000f8e02ff */
[----:B------:R-:W-:-:S02]  /*1440*/  UISETP.GE.AND UP0, UPT, UR4, UR7, UPT ;  /* 0x000000070400728c */ /* 0x000fc4000bf06270 */
[----:B------:R-:W-:Y:S02]  /*1450*/  UIMAD.WIDE.U32 UR10, UR4, UR8, URZ ;  /* 0x00000008040a72a5 */ /* 0x000fe4000f8e00ff */
[----:B------:R-:W-:Y:S02]  /*1460*/  UISETP.GE.OR UP0, UPT, UR5, UR12, UP0 ;  /* 0x0000000c0500728c */ /* 0x000fe40008706670 */
[----:B------:R-:W-:Y:S02]  /*1470*/  UIMAD.WIDE.U32 UR12, UR5, UR8, URZ ;  /* 0x00000008050c72a5 */ /* 0x000fe4000f8e00ff */
[----:B------:R-:W-:Y:S01]  /*1480*/  UIADD3 UR10, UPT, UPT, -UR4, URZ, URZ ;  /* 0x000000ff040a7290 */ /* 0x000fe2000fffe1ff */
[----:B------:R-:W-:Y:S01]  /*1490*/  UMOV UR8, UR11 ;  /* 0x0000000b00087c82 */ /* 0x000fe20008000000 */
[----:B------:R-:W-:Y:S02]  /*14a0*/  UIADD3 UR11, UPT, UPT, -UR5, URZ, URZ ;  /* 0x000000ff050b7290 */ /* 0x000fe4000fffe1ff */
[----:B------:R-:W-:-:S03]  /*14b0*/  USHF.R.U32.HI UR8, URZ, UR9, UR8 ;  /* 0x00000009ff087299 */ /* 0x000fc60008011608 */
[----:B------:R-:W-:Y:S01]  /*14c0*/  @!UP0 UMOV UR7, UR13 ;  /* 0x0000000d00078c82 */ /* 0x000fe20008000000 */
[----:B------:R-:W-:Y:S02]  /*14d0*/  UIMAD UR20, UR14, UR10, UR20 ;  /* 0x0000000a0e1472a4 */ /* 0x000fe4000f8e0214 */
[----:B------:R-:W-:Y:S02]  /*14e0*/  USEL UR8, UR4, UR8, !UP2 ;  /* 0x0000000804087287 */ /* 0x000fe4000d000000 */
[----:B------:R-:W-:Y:S02]  /*14f0*/  @!UP0 USHF.R.U32.HI UR7, URZ, UR9, UR7 ;  /* 0x00000009ff078299 */ /* 0x000fe40008011607 */
[----:B------:R-:W-:Y:S02]  /*1500*/  UIADD3 UR9, UPT, UPT, -UR8, URZ, URZ ;  /* 0x000000ff08097290 */ /* 0x000fe4000fffe1ff */
[----:B------:R-:W-:Y:S02]  /*1510*/  @!UP0 USEL UR7, UR5, UR7, !UP2 ;  /* 0x0000000705078287 */ /* 0x000fe4000d000000 */
[----:B------:R-:W-:-:S02]  /*1520*/  UIMAD UR9, UR19, UR9, UR4 ;  /* 0x00000009130972a4 */ /* 0x000fc4000f8e0204 */
[----:B------:R-:W-:Y:S02]  /*1530*/  @!UP0 UIADD3 UR8, UPT, UPT, UR8, -UR7, URZ ;  /* 0x8000000708088290 */ /* 0x000fe4000fffe0ff */
[----:B------:R-:W-:Y:S02]  /*1540*/  @!UP0 UIMAD UR6, UR9, UR6, UR7 ;  /* 0x00000006090682a4 */ /* 0x000fe4000f8e0207 */
[----:B------:R-:W-:Y:S02]  /*1550*/  @!UP0 UIMAD UR4, UR8, UR19, UR5 ;  /* 0x00000013080482a4 */ /* 0x000fe4000f8e0205 */
[----:B------:R-:W-:Y:S02]  /*1560*/  UIMAD UR28, UR21, UR11, UR28 ;  /* 0x0000000b151c72a4 */ /* 0x000fe4000f8e021c */
[----:B------:R-:W-:Y:S01]  /*1570*/  UIMAD UR20, UR4, UR14, UR20 ;  /* 0x0000000e041472a4 */ /* 0x000fe2000f8e0214 */
[----:B------:R-:W-:Y:S02]  /*1580*/  @!UP0 UMOV UR5, UR6 ;  /* 0x0000000600058c82 */ /* 0x000fe40008000000 */
[----:B------:R-:W-:-:S12]  /*1590*/  UIMAD UR28, UR5, UR21, UR28 ;  /* 0x00000015051c72a4 */ /* 0x000fd8000f8e021c */
.L_x_18:
[----:B------:R-:W-:Y:S02]  /*15a0*/  UISETP.NE.AND UP2, UPT, UR24, 0x1, UPT ;  /* 0x000000011800788c */ /* 0x000fe4000bf45270 */
[----:B------:R-:W-:Y:S02]  /*15b0*/  UISETP.NE.AND UP0, UPT, UR18, 0x2, UPT ;  /* 0x000000021200788c */ /* 0x000fe4000bf05270 */
[----:B------:R-:W-:Y:S02]  /*15c0*/  ULOP3.LUT UR55, UR61, 0x1, URZ, 0xc0, !UPT ;  /* 0x000000013d377892 */ /* 0x000fe4000f8ec0ff */
[----:B------:R-:W-:-:S03]  /*15d0*/  USHF.R.U32.HI UR45, URZ, 0xa, UR50 ;  /* 0x0000000aff2d7899 */ /* 0x000fc60008011632 */
[----:B------:R-:W-:Y:S09]  /*15e0*/  BRA.U UP2, `(.L_x_19) ;  /* 0x0000000102407547 */ /* 0x000ff2000b800000 */
[----:B------:R-:W1:Y:S01]  /*15f0*/  LDCU.128 UR8, c[0x0][0xf10] ;  /* 0x0001e200ff0877ac */ /* 0x000e620008000c00 */
[----:B------:R-:W2:Y:S01]  /*1600*/  LDCU UR12, c[0x0][0xf0c] ;  /* 0x0001e180ff0c77ac */ /* 0x000ea20008000800 */
[----:B------:R-:W3:Y:S01]  /*1610*/  LDCU UR13, c[0x0][0xf20] ;  /* 0x0001e400ff0d77ac */ /* 0x000ee20008000800 */
[----:B-1----:R-:W-:Y:S02]  /*1620*/  UIMAD.WIDE.U32 UR4, UR28, UR8, URZ ;  /* 0x000000081c0472a5 */ /* 0x002fe4000f8e00ff */
[----:B------:R-:W-:Y:S02]  /*1630*/  UIMAD.WIDE.U32 UR6, UR20, UR11, URZ ;  /* 0x0000000b140672a5 */ /* 0x000fe4000f8e00ff */
[----:B--2---:R-:W-:Y:S02]  /*1640*/  UISETP.NE.AND UP2, UPT, UR12, 0x1, UPT ;  /* 0x000000010c00788c */ /* 0x004fe4000bf45270 */
[----:B------:R-:W-:-:S03]  /*1650*/  USHF.R.U32.HI UR5, URZ, UR9, UR5 ;  /* 0x00000009ff057299 */ /* 0x000fc60008011605 */
[----:B------:R-:W-:Y:S01]  /*1660*/  UMOV UR4, UR7 ;  /* 0x0000000700047c82 */ /* 0x000fe20008000000 */
[----:B------:R-:W-:Y:S02]  /*1670*/  USEL UR5, UR28, UR5, !UP2 ;  /* 0x000000051c057287 */ /* 0x000fe4000d000000 */
[----:B------:R-:W-:Y:S02]  /*1680*/  UISETP.NE.AND UP2, UPT, UR10, 0x1, UPT ;  /* 0x000000010a00788c */ /* 0x000fe4000bf45270 */
[----:B---3--:R-:W-:-:S04]  /*1690*/  USHF.R.U32.HI UR4, URZ, UR13, UR4 ;  /* 0x0000000dff047299 */ /* 0x008fc80008011604 */
[----:B------:R-:W-:-:S04]  /*16a0*/  USEL UR4, UR20, UR4, !UP2 ;  /* 0x0000000414047287 */ /* 0x000fc8000d000000 */
[----:B------:R-:W-:Y:S02]  /*16b0*/  UIADD3 UR6, UPT, UPT, UR5, -UR4, URZ ;  /* 0x8000000405067290 */ /* 0x000fe4000fffe0ff */
[----:B------:R-:W-:Y:S02]  /*16c0*/  UIADD3 UR4, UPT, UPT, -UR5, UR4, URZ ;  /* 0x0000000405047290 */ /* 0x000fe4000fffe1ff */
[----:B------:R-:W-:Y:S02]  /*16d0*/  UIMAD UR20, UR6, UR10, UR20 ;  /* 0x0000000a061472a4 */ /* 0x000fe4000f8e0214 */
[----:B------:R-:W-:-:S12]  /*16e0*/  UIMAD UR28, UR4, UR12, UR28 ;  /* 0x0000000c041c72a4 */ /* 0x000fd8000f8e021c */
.L_x_19:
[----:B------:R-:W-:Y:S05]  /*16f0*/  BRA.U !UP6, `(.L_x_20) ;  /* 0x000000010e0c7547 */ /* 0x000fea000b800000 */
[----:B------:R-:W-:Y:S01]  /*1700*/  UCGABAR_WAIT ;  /* 0x0000000000007dc7 */ /* 0x000fe20008000000 */
[----:B------:R-:W-:Y:S01]  /*1710*/  CCTL.IVALL ;  /* 0x00000000ff00798f */ /* 0x000fe20002000000 */
[----:B------:R-:W-:Y:S05]  /*1720*/  BRA `(.L_x_21) ;  /* 0x0000000000047947 */ /* 0x000fea0003800000 */
.L_x_20:
[----:B------:R-:W-:Y:S06]  /*1730*/  BAR.SYNC.DEFER_BLOCKING 0x0 ;  /* 0x0000000000007b1d */ /* 0x000fec0000010000 */
.L_x_21:
[----:B------:R-:W-:Y:S05]  /*1740*/  BRA.U UP0, `(.L_x_22) ;  /* 0x0000001500907547 */ /* 0x000fea000b800000 */
[----:B------:R-:W1:Y:S01]  /*1750*/  LDCU UR6, c[0x0][0x38c] ;  /* 0x00007180ff0677ac */ /* 0x000e620008000800 */
[----:B------:R-:W2:Y:S01]  /*1760*/  S2UR UR7, SR_CgaCtaId ;  /* 0x00000000000779c3 */ /* 0x000ea20000008800 */
[----:B------:R-:W-:Y:S01]  /*1770*/  PLOP3.LUT P2, PT, PT, PT, UP4, 0x80, 0x8 ;  /* 0x000000000008781c */ /* 0x000fe20003f4f048 */
[----:B------:R-:W-:Y:S01]  /*1780*/  IMAD.MOV.U32 R12, RZ, RZ, 0x1 ;  /* 0x00000001ff0c7424 */ /* 0x000fe200078e00ff */
[----:B------:R-:W-:Y:S01]  /*1790*/  UMOV UR14, 0x400 ;  /* 0x00000400000e7882 */ /* 0x000fe20000000000 */
[----:B------:R-:W-:Y:S01]  /*17a0*/  UISETP.NE.AND UP1, UPT, UR18, URZ, UPT ;  /* 0x000000ff1200728c */ /* 0x000fe2000bf25270 */
[----:B------:R-:W-:Y:S02]  /*17b0*/  ISETP.NE.AND P3, PT, R3, RZ, P4 ;  /* 0x000000ff0300720c */ /* 0x000fe40002765270 */
[----:B------:R-:W-:Y:S02]  /*17c0*/  CS2R R10, SRZ ;  /* 0x00000000000a7805 */ /* 0x000fe4000001ff00 */
[----:B------:R-:W-:Y:S01]  /*17d0*/  PLOP3.LUT P2, PT, P2, PT, PT, 0x8, 0x80 ;  /* 0x000000000080781c */ /* 0x000fe2000174e170 */
[----:B------:R-:W-:Y:S01]  /*17e0*/  IMAD.MOV.U32 R9, RZ, RZ, RZ ;  /* 0x000000ffff097224 */ /* 0x000fe200078e00ff */
[----:B------:R-:W3:Y:S01]  /*17f0*/  LDCU UR54, c[0x0][0x370] ;  /* 0x00006e00ff3677ac */ /* 0x000ee20008000800 */
[----:B------:R-:W-:Y:S01]  /*1800*/  IMAD.MOV.U32 R8, RZ, RZ, 0x1 ;  /* 0x00000001ff087424 */ /* 0x000fe200078e00ff */
[----:B------:R-:W-:Y:S01]  /*1810*/  USHF.L.U32 UR55, UR55, 0x7, URZ ;  /* 0x0000000737377899 */ /* 0x000fe200080006ff */
[----:B------:R-:W4:Y:S01]  /*1820*/  LDCU.64 UR42, c[0x0][0x348] ;  /* 0x00006900ff2a77ac */ /* 0x000f220008000a00 */
[----:B-1----:R-:W-:-:S02]  /*1830*/  UIADD3 UR5, UPT, UPT, UR6, 0xff, URZ ;  /* 0x000000ff06057890 */ /* 0x002fc4000fffe0ff */
[----:B------:R-:W-:Y:S02]  /*1840*/  UIADD3 UR60, UPT, UPT, UR6, 0x1fe, URZ ;  /* 0x000001fe063c7890 */ /* 0x000fe4000fffe0ff */
[----:B------:R-:W-:Y:S02]  /*1850*/  USHF.R.S32.HI UR4, URZ, 0x1f, UR5 ;  /* 0x0000001fff047899 */ /* 0x000fe40008011405 */
[----:B--2---:R-:W-:Y:S02]  /*1860*/  ULEA UR14, UR7, UR14, 0x18 ;  /* 0x0000000e070e7291 */ /* 0x004fe4000f8ec0ff */
[----:B------:R-:W-:Y:S01]  /*1870*/  ULEA.HI UR4, UR4, UR5, URZ, 0x8 ;  /* 0x0000000504047291 */ /* 0x000fe2000f8f40ff */
[----:B------:R-:W1:Y:S03]  /*1880*/  LDCU UR53, c[0x0][0x374] ;  /* 0x00006e80ff3577ac */ /* 0x000e660008000800 */
[----:B------:R-:W-:-:S02]  /*1890*/  USHF.R.S32.HI UR57, URZ, 0x8, UR4 ;  /* 0x00000008ff397899 */ /* 0x000fc40008011404 */
[----:B------:R-:W-:Y:S02]  /*18a0*/  UIADD3 UR4, UPT, UPT, UR6, -0x1, URZ ;  /* 0xffffffff06047890 */ /* 0x000fe4000fffe0ff */
[----:B------:R-:W-:Y:S02]  /*18b0*/  UISETP.LT.U32.AND UP0, UPT, UR57, 0x4, UPT ;  /* 0x000000043900788c */ /* 0x000fe4000bf01070 */
[----:B------:R-:W-:Y:S02]  /*18c0*/  UISETP.GE.U32.AND UP2, UPT, UR4, -0x1ff, UPT ;  /* 0xfffffe010400788c */ /* 0x000fe4000bf46070 */
[----:B------:R-:W-:Y:S02]  /*18d0*/  USEL UR56, UR57, 0x4, UP0 ;  /* 0x0000000439387887 */ /* 0x000fe40008000000 */
[----:B------:R-:W-:Y:S02]  /*18e0*/  USEL UR37, UR52, 0x2, UP1 ;  /* 0x0000000234257887 */ /* 0x000fe40008800000 */
[----:B------:R-:W-:-:S02]  /*18f0*/  UIADD3 UR4, UPT, UPT, UR56, -0x1, URZ ;  /* 0xffffffff38047890 */ /* 0x000fc4000fffe0ff */
[----:B------:R-:W-:Y:S02]  /*1900*/  UIADD3 UR49, UPT, UPT, UR14, 0x31800, UR50 ;  /* 0x000318000e317890 */ /* 0x000fe4000fffe032 */
[----:B------:R-:W-:Y:S02]  /*1910*/  UIADD3 UR59, UPT, UPT, UR57, -UR56, URZ ;  /* 0x80000038393b7290 */ /* 0x000fe4000fffe0ff */
[----:B------:R-:W-:Y:S01]  /*1920*/  @UP2 UIADD3 UR4, UPT, UPT, UR56, URZ, URZ ;  /* 0x000000ff38042290 */ /* 0x000fe2000fffe0ff */
[----:B------:R-:W-:-:S03]  /*1930*/  UMOV UR15, URZ ;  /* 0x000000ff000f7c82 */ /* 0x000fc60008000000 */
[----:B------:R-:W-:Y:S02]  /*1940*/  UIADD3 UR48, UPT, UPT, UR4, 0x1, URZ ;  /* 0x0000000104307890 */ /* 0x000fe4000fffe0ff */
[----:B-1-34-:R-:W-:-:S12]  /*1950*/  UIADD3 UR58, UPT, UPT, -UR4, URZ, URZ ;  /* 0x000000ff043a7290 */ /* 0x01afd8000fffe1ff */
.L_x_46:
[----:B-1----:R-:W1:Y:S02]  /*1960*/  S2UR UR4, SR_CgaCtaId ;  /* 0x00000000000479c3 */ /* 0x002e640000008800 */
[----:B-1----:R-:W-:-:S09]  /*1970*/  UISETP.NE.AND UP0, UPT, UR4, URZ, UPT ;  /* 0x000000ff0400728c */ /* 0x002fd2000bf05270 */
[----:B---3--:R-:W-:Y:S05]  /*1980*/  BRA.U UP0, `(.L_x_23) ;  /* 0x0000000100287547 */ /* 0x008fea000b800000 */
[----:B------:R-:W-:Y:S02]  /*1990*/  LEA R0, R9, UR14, 0x3 ;  /* 0x0000000e09007c11 */ /* 0x000fe4000f8e18ff */
[----:B------:R-:W-:-:S04]  /*19a0*/  SHF.L.U32 R3, R8, 0x1f, RZ ;  /* 0x0000001f08037819 */ /* 0x000fc800000006ff */
[----:B------:R-:W1:Y:S02]  /*19b0*/  SYNCS.PHASECHK.TRANS64.TRYWAIT P0, [R0+URZ+0xd0], R3 ;  /* 0x0000d003000075a7 */ /* 0x000e6400080011ff */
[----:B-1----:R-:W-:Y:S05]  /*19c0*/  @!P0 BRA `(.L_x_24) ;  /* 0x000000a800ec8947 */ /* 0x002fea0003800000 */
.L_x_151:
[----:B------:R2:W-:Y:S01]  /*19d0*/  SYNCS.ARRIVE.TRANS64.A1T0 RZ, [R0+URZ+0xc0], RZ ;  /* 0x0000c0ff00ff79a7 */ /* 0x0005e200081000ff */
[----:B------:R-:W-:-:S05]  /*19e0*/  VIADD R9, R9, 0x1 ;  /* 0x0000000109097836 */ /* 0x000fca0000000000 */
[----:B------:R-:W-:-:S04]  /*19f0*/  ISETP.NE.AND P0, PT, R9, 0x2, PT ;  /* 0x000000020900780c */ /* 0x000fc80003f05270 */
[----:B-1----:R-:W-:Y:S02]  /*1a00*/  SEL R3, RZ, 0x1, P0 ;  /* 0x00000001ff037807 */ /* 0x002fe40000000000 */
[----:B------:R-:W-:Y:S02]  /*1a10*/  SEL R9, R9, RZ, P0 ;  /* 0x000000ff09097207 */ /* 0x000fe40000000000 */
[----:B------:R-:W-:Y:S02]  /*1a20*/  LOP3.LUT R8, R8, R3, RZ, 0x3c, !PT ;  /* 0x0000000308087212 */ /* 0x000fe400078e3cff */
.L_x_23:
[----:B------:R-:W-:Y:S01]  /*1a30*/  ULEA UR4, UR15, UR14, 0x3 ;  /* 0x0000000e0f047291 */ /* 0x000fe2000f8e18ff */
[----:B--2---:R-:W-:Y:S01]  /*1a40*/  SHF.L.U32 R0, R12, 0x1f, RZ ;  /* 0x0000001f0c007819 */ /* 0x004fe200000006ff */
[----:B------:R-:W-:Y:S02]  /*1a50*/  UISETP.GE.U32.AND UP0, UPT, UR60, 0x1ff, UPT ;  /* 0x000001ff3c00788c */ /* 0x000fe4000bf06070 */
[----:B------:R-:W-:Y:S02]  /*1a60*/  USHF.L.U32 UR19, UR20, 0x1, URZ ;  /* 0x0000000114137899 */ /* 0x000fe400080006ff */
[----:B------:R-:W-:Y:S01]  /*1a70*/  ULEA UR27, UR20, UR55, 0x8 ;  /* 0x00000037141b7291 */ /* 0x000fe2000f8e40ff */
[----:B------:R-:W-:Y:S02]  /*1a80*/  UMOV UR7, URZ ;  /* 0x000000ff00077c82 */ /* 0x000fe40008000000 */
[----:B------:R1:W2:Y:S01]  /*1a90*/  SYNCS.PHASECHK.TRANS64.TRYWAIT P1, [UR4+0x20], R0 ;  /* 0x00002000ff0075a7 */ /* 0x0002a20008021104 */
[----:B------:R-:W-:-:S04]  /*1aa0*/  ULEA.HI UR4, UR28, UR28, URZ, 0x1 ;  /* 0x0000001c1c047291 */ /* 0x000fc8000f8f08ff */
[----:B------:R-:W-:Y:S02]  /*1ab0*/  USHF.L.U32 UR35, UR4, 0x7, URZ ;  /* 0x0000000704237899 */ /* 0x000fe400080006ff */
[----:B------:R-:W-:Y:S02]  /*1ac0*/  ULOP3.LUT UR12, UR4, 0xfffffffe, URZ, 0xc0, !UPT ;  /* 0xfffffffe040c7892 */ /* 0x000fe4000f8ec0ff */
[----:B------:R-:W-:Y:S02]  /*1ad0*/  ULOP3.LUT UR35, UR55, 0xffffff00, UR35, 0xf8, !UPT ;  /* 0xffffff0037237892 */ /* 0x000fe4000f8ef823 */
[----:B------:R-:W-:Y:S01]  /*1ae0*/  ULOP3.LUT UR12, UR12, 0x1, UR61, 0xf8, !UPT ;  /* 0x000000010c0c7892 */ /* 0x000fe2000f8ef83d */
[----:B------:R-:W-:Y:S11]  /*1af0*/  BRA.U !UP0, `(.L_x_25) ;  /* 0x0000000508247547 */ /* 0x000ff6000b800000 */
[----:B------:R-:W-:Y:S01]  /*1b00*/  UMOV UR29, UR58 ;  /* 0x0000003a001d7c82 */ /* 0x000fe20008000000 */
[----:B------:R-:W-:Y:S01]  /*1b10*/  UMOV UR4, UR15 ;  /* 0x0000000f00047c82 */ /* 0x000fe20008000000 */
[----:B------:R-:W-:Y:S01]  /*1b20*/  UMOV UR11, URZ ;  /* 0x000000ff000b7c82 */ /* 0x000fe20008000000 */
[----:B------:R-:W-:Y:S01]  /*1b30*/  UMOV UR20, UR45 ;  /* 0x0000002d00147c82 */ /* 0x000fe20008000000 */
[----:B------:R-:W-:-:S05]  /*1b40*/  UMOV UR34, URZ ;  /* 0x000000ff00227c82 */ /* 0x000fca0008000000 */
.L_x_33:
[----:B------:R-:W-:Y:S01]  /*1b50*/  ULEA UR5, UR4, UR14, 0x3 ;  /* 0x0000000e04057291 */ /* 0x000fe2000f8e18ff */
[----:B--2---:R-:W-:Y:S01]  /*1b60*/  @P4 MOV R2, 0x11800 ;  /* 0x0001180000024802 */ /* 0x004fe20000000f00 */
[----:B--23--:R-:W-:Y:S10]  /*1b70*/  @P1 BRA `(.L_x_26) ;  /* 0x00000000000c1947 */ /* 0x00cff40003800000 */
[----:B------:R-:W-:-:S04]  /*1b80*/  SHF.L.U32 R3, R12, 0x1f, RZ ;  /* 0x0000001f0c037819 */ /* 0x000fc800000006ff */
[----:B------:R-:W2:Y:S02]  /*1b90*/  SYNCS.PHASECHK.TRANS64.TRYWAIT P0, [UR5+0x20], R3 ;  /* 0x00002003ff0075a7 */ /* 0x000ea40008001105 */
[----:B--2---:R-:W-:Y:S05]  /*1ba0*/  @!P0 BRA `(.L_x_27) ;  /* 0x000000a800888947 */ /* 0x004fea0003800000 */
.L_x_26:
[----:B------:R2:W-:Y:S01]  /*1bb0*/  @P4 SYNCS.ARRIVE.TRANS64 RZ, [UR5], R2 ;  /* 0x00000002ffff49a7 */ /* 0x0005e20008000005 */
[----:B------:R-:W-:Y:S02]  /*1bc0*/  ULOP3.LUT UR6, UR37, 0x2, URZ, 0xfc, !UPT ;  /* 0x0000000225067892 */ /* 0x000fe4000f8efcff */
[----:B------:R-:W-:Y:S02]  /*1bd0*/  UIADD3 UR29, UPT, UPT, UR29, 0x1, URZ ;  /* 0x000000011d1d7890 */ /* 0x000fe4000fffe0ff */
[----:B------:R-:W-:Y:S02]  /*1be0*/  UISETP.NE.AND UP0, UPT, UR6, 0x2, UPT ;  /* 0x000000020600788c */ /* 0x000fe4000bf05270 */
[----:B------:R-:W-:-:S07]  /*1bf0*/  UISETP.NE.AND UP4, UPT, UR29, 0x1, UPT ;  /* 0x000000011d00788c */ /* 0x000fce000bf85270 */
[----:B------:R-:W-:Y:S05]  /*1c00*/  BRA.U UP0, `(.L_x_28) ;  /* 0x0000000100047547 */ /* 0x000fea000b800000 */
[----:B------:R-:W-:Y:S05]  /*1c10*/  BPT.TRAP 0x1 ;  /* 0x000000040000795c */ /* 0x000fea0000300000 */
.L_x_28:
[----:B------:R-:W-:Y:S04]  /*1c20*/  BSSY.RECONVERGENT B0, `(.L_x_29) ;  /* 0x0000003000007945 */ /* 0x000fe80003800200 */
[----:B------:R-:W-:Y:S05]  /*1c30*/  @!P3 BRA `(.L_x_30) ;  /* 0x000000000004b947 */ /* 0x000fea0003800000 */
[----:B------:R-:W-:Y:S05]  /*1c40*/  BPT.TRAP 0x1 ;  /* 0x000000040000795c */ /* 0x000fea0000300000 */
.L_x_30:
[----:B------:R-:W-:Y:S05]  /*1c50*/  BSYNC.RECONVERGENT B0 ;  /* 0x0000000000007941 */ /* 0x000fea0003800200 */
.L_x_29:
[----:B------:R-:W-:Y:S01]  /*1c60*/  UIADD3 UR6, UPT, UPT, UR4, 0x1, URZ ;  /* 0x0000000104067890 */ /* 0x000fe2000fffe0ff */
[----:B------:R-:W-:Y:S01]  /*1c70*/  BSSY.RECONVERGENT B0, `(.L_x_31) ;  /* 0x000002b000007945 */ /* 0x000fe20003800200 */
[----:B------:R-:W-:Y:S02]  /*1c80*/  ELECT P0, URZ, PT ;  /* 0x0000000000ff782f */ /* 0x000fe40003800000 */
[----:B------:R-:W-:-:S04]  /*1c90*/  UISETP.NE.AND UP0, UPT, UR6, 0x4, UPT ;  /* 0x000000040600788c */ /* 0x000fc8000bf05270 */
[----:B------:R-:W-:Y:S02]  /*1ca0*/  USEL UR7, URZ, 0x1, UP0 ;  /* 0x00000001ff077887 */ /* 0x000fe40008000000 */
[----:B------:R-:W-:-:S04]  /*1cb0*/  USEL UR15, UR6, URZ, UP0 ;  /* 0x000000ff060f7287 */ /* 0x000fc80008000000 */
[----:B------:R-:W-:Y:S01]  /*1cc0*/  ULEA UR6, UR15, UR14, 0x3 ;  /* 0x0000000e0f067291 */ /* 0x000fe2000f8e18ff */
[----:B------:R-:W-:-:S04]  /*1cd0*/  LOP3.LUT R12, R12, UR7, RZ, 0x3c, !PT ;  /* 0x000000070c0c7c12 */ /* 0x000fc8000f8e3cff */
[----:B-1----:R-:W-:-:S04]  /*1ce0*/  SHF.L.U32 R0, R12, 0x1f, RZ ;  /* 0x0000001f0c007819 */ /* 0x002fc800000006ff */
[----:B------:R1:W3:Y:S01]  /*1cf0*/  SYNCS.PHASECHK.TRANS64.TRYWAIT P1, [UR6+0x20], R0 ;  /* 0x00002000ff0075a7 */ /* 0x0002e20008021106 */
[----:B------:R-:W-:Y:S05]  /*1d00*/  @!P0 BRA `(.L_x_32) ;  /* 0x0000000000848947 */ /* 0x000fea0003800000 */
[----:B------:R-:W-:Y:S02]  /*1d10*/  ULEA UR24, UR4, UR14, 0xe ;  /* 0x0000000e04187291 */ /* 0x000fe4000f8e70ff */
[----:B------:R-:W-:Y:S02]  /*1d20*/  UIADD3 UR38, UP3, UPT, UR42, 0x80, URZ ;  /* 0x000000802a267890 */ /* 0x000fe4000ff7e0ff */
[----:B------:R-:W-:Y:S02]  /*1d30*/  UIADD3 UR30, UP2, UPT, UR42, 0x180, URZ ;  /* 0x000001802a1e7890 */ /* 0x000fe4000ff5e0ff */
[----:B------:R-:W-:Y:S02]  /*1d40*/  ULEA UR8, UR4, UR14, 0xa ;  /* 0x0000000e04087291 */ /* 0x000fe4000f8e50ff */
[----:B------:R-:W-:Y:S02]  /*1d50*/  UIADD3 UR22, UP1, UPT, UR42, 0x280, URZ ;  /* 0x000002802a167890 */ /* 0x000fe4000ff3e0ff */
[----:B------:R-:W-:-:S02]  /*1d60*/  ULEA UR16, UR4, UR50, 0xb ;  /* 0x0000003204107291 */ /* 0x000fc4000f8e58ff */
[----:B------:R-:W-:Y:S02]  /*1d70*/  UIADD3 UR6, UP0, UPT, UR42, 0x380, URZ ;  /* 0x000003802a067890 */ /* 0x000fe4000ff1e0ff */
[----:B------:R-:W-:Y:S02]  /*1d80*/  ULOP3.LUT UR33, UR5, 0xfefffff8, URZ, 0xc0, !UPT ;  /* 0xfefffff805217892 */ /* 0x000fe4000f8ec0ff */
[----:B------:R-:W-:Y:S02]  /*1d90*/  UIADD3.X UR39, UPT, UPT, URZ, UR43, URZ, UP3, !UPT ;  /* 0x0000002bff277290 */ /* 0x000fe40009ffe4ff */
[----:B------:R-:W-:Y:S02]  /*1da0*/  UIADD3 UR32, UPT, UPT, UR24, 0x10800, URZ ;  /* 0x0001080018207890 */ /* 0x000fe4000fffe0ff */
[----:B------:R-:W-:Y:S02]  /*1db0*/  UIADD3.X UR31, UPT, UPT, URZ, UR43, URZ, UP2, !UPT ;  /* 0x0000002bff1f7290 */ /* 0x000fe400097fe4ff */
[----:B------:R-:W-:-:S02]  /*1dc0*/  UIADD3 UR24, UPT, UPT, UR24, 0x20800, URZ ;  /* 0x0002080018187890 */ /* 0x000fc4000fffe0ff */
[----:B------:R-:W-:Y:S02]  /*1dd0*/  UIADD3.X UR23, UPT, UPT, URZ, UR43, URZ, UP1, !UPT ;  /* 0x0000002bff177290 */ /* 0x000fe40008ffe4ff */
[----:B------:R-:W-:Y:S02]  /*1de0*/  UIADD3 UR8, UPT, UPT, UR8, 0x30800, URZ ;  /* 0x0003080008087890 */ /* 0x000fe4000fffe0ff */
[----:B------:R-:W-:Y:S02]  /*1df0*/  UIADD3.X UR7, UPT, UPT, URZ, UR43, URZ, UP0, !UPT ;  /* 0x0000002bff077290 */ /* 0x000fe400087fe4ff */
[----:B------:R-:W-:Y:S01]  /*1e00*/  UIADD3 UR16, UPT, UPT, UR14, 0x31800, UR16 ;  /* 0x000318000e107890 */ /* 0x000fe2000fffe010 */
[----:B------:R-:W-:Y:S01]  /*1e10*/  UMOV UR40, 0x0 ;  /* 0x0000000000287882 */ /* 0x000fe20000000000 */
[----:B------:R-:W-:Y:S01]  /*1e20*/  UMOV UR41, 0x10000000 ;  /* 0x1000000000297882 */ /* 0x000fe20000000000 */
[----:B------:R-:W-:Y:S01]  /*1e30*/  UMOV UR26, UR34 ;  /* 0x00000022001a7c82 */ /* 0x000fe20008000000 */
[----:B------:R-:W-:Y:S01]  /*1e40*/  UMOV UR28, UR36 ;  /* 0x00000024001c7c82 */ /* 0x000fe20008000000 */
[----:B------:R-:W-:Y:S01]  /*1e50*/  UMOV UR10, URZ ;  /* 0x000000ff000a7c82 */ /* 0x000fe20008000000 */
[----:B------:R-:W-:Y:S01]  /*1e60*/  UMOV UR25, UR33 ;  /* 0x0000002100197c82 */ /* 0x000fe20008000000 */
[----:B------:R-:W-:Y:S01]  /*1e70*/  UMOV UR13, UR36 ;  /* 0x00000024000d7c82 */ /* 0x000fe20008000000 */
[----:B------:R-:W-:Y:S01]  /*1e80*/  UMOV UR9, UR33 ;  /* 0x0000002100097c82 */ /* 0x000fe20008000000 */
[----:B------:R4:W-:Y:S01]  /*1e90*/  UTMALDG.3D.2CTA [UR32], [UR38], desc[UR40] ;  /* 0x00002820260075b4 */ /* 0x0009e20008211000 */
[----:B------:R-:W-:Y:S01]  /*1ea0*/  UMOV UR46, 0x30000 ;  /* 0x00030000002e7882 */ /* 0x000fe20000000000 */
[----:B------:R-:W-:Y:S01]  /*1eb0*/  UMOV UR21, UR36 ;  /* 0x0000002400157c82 */ /* 0x000fe20008000000 */
[----:B------:R-:W-:Y:S01]  /*1ec0*/  UMOV UR17, UR33 ;  /* 0x0000002100117c82 */ /* 0x000fe20008000000 */
[----:B------:R-:W-:Y:S01]  /*1ed0*/  UMOV UR18, UR10 ;  /* 0x0000000a00127c82 */ /* 0x000fe20008000000 */
[----:B------:R4:W-:Y:S01]  /*1ee0*/  UTMALDG.3D.2CTA [UR24], [UR30], desc[UR40] ;  /* 0x000028181e0075b4 */ /* 0x0009e20008211000 */
[----:B------:R4:W-:Y:S01]  /*1ef0*/  UTMALDG.4D.2CTA [UR8], [UR22], desc[UR40] ;  /* 0x00002808160075b4 */ /* 0x0009e20008219000 */
[----:B------:R4:W-:Y:S02]  /*1f00*/  UTMALDG.4D.MULTICAST.2CTA [UR16], [UR6], UR46, desc[UR40] ;  /* 0x00002810060073b4 */ /* 0x0009e4000821982e */
[----:B----4-:R-:W-:Y:S01]  /*1f10*/  NOP ;  /* 0x0000000000007918 */ /* 0x010fe20000000000 */
.L_x_32:
[----:B------:R-:W-:Y:S05]  /*1f20*/  BSYNC.RECONVERGENT B0 ;  /* 0x0000000000007941 */ /* 0x000fea0003800200 */
.L_x_31:
[----:B------:R-:W-:Y:S02]  /*1f30*/  UIADD3 UR34, UPT, UPT, UR34, 0x100, URZ ;  /* 0x0000010022227890 */ /* 0x000fe4000fffe0ff */
[----:B------:R-:W-:Y:S02]  /*1f40*/  UIADD3 UR20, UPT, UPT, UR20, 0x2, URZ ;  /* 0x0000000214147890 */ /* 0x000fe4000fffe0ff */
[----:B------:R-:W-:Y:S01]  /*1f50*/  UIADD3 UR11, UPT, UPT, UR11, 0x2, URZ ;  /* 0x000000020b0b7890 */ /* 0x000fe2000fffe0ff */
[----:B------:R-:W-:Y:S01]  /*1f60*/  UMOV UR4, UR15 ;  /* 0x0000000f00047c82 */ /* 0x000fe20008000000 */
[----:B------:R-:W-:Y:S01]  /*1f70*/  UMOV UR7, UR48 ;  /* 0x0000003000077c82 */ /* 0x000fe20008000000 */
[----:B------:R-:W-:Y:S09]  /*1f80*/  BRA.U UP4, `(.L_x_33) ;  /* 0xfffffff904f07547 */ /* 0x000ff2000b83ffff */
.L_x_25:
[----:B------:R-:W-:Y:S01]  /*1f90*/  ULEA UR4, UR15, UR14, 0x3 ;  /* 0x0000000e0f047291 */ /* 0x000fe2000f8e18ff */
[----:B-1----:R-:W-:Y:S01]  /*1fa0*/  SHF.L.U32 R0, R12, 0x1f, RZ ;  /* 0x0000001f0c007819 */ /* 0x002fe200000006ff */
[----:B------:R-:W-:Y:S01]  /*1fb0*/  @!P2 SYNCS.ARRIVE.TRANS64.A1T0 RZ, [UR14+0x88], RZ ;  /* 0x000088ffffffa9a7 */ /* 0x000fe2000810000e */
[----:B------:R-:W-:-:S06]  /*1fc0*/  UISETP.GT.AND UP0, UPT, UR57, UR56, UPT ;  /* 0x000000383900728c */ /* 0x000fcc000bf04270 */
[----:B--23--:R1:W2:Y:S03]  /*1fd0*/  SYNCS.PHASECHK.TRANS64.TRYWAIT P1, [UR4+0x20], R0 ;  /* 0x00002000ff0075a7 */ /* 0x00c2a60008021104 */
[----:B------:R-:W-:Y:S05]  /*1fe0*/  BRA.U !UP0, `(.L_x_34) ;  /* 0x0000000508107547 */ /* 0x000fea000b800000 */
[----:B------:R-:W-:Y:S01]  /*1ff0*/  UIADD3 UR29, UPT, UPT, UR59, UR7, URZ ;  /* 0x000000073b1d7290 */ /* 0x000fe2000fffe0ff */
[----:B------:R-:W-:-:S11]  /*2000*/  UMOV UR5, UR15 ;  /* 0x0000000f00057c82 */ /* 0x000fd60008000000 */
.L_x_42:
[----:B------:R-:W-:Y:S01]  /*2010*/  ULEA UR6, UR5, UR14, 0x3 ;  /* 0x0000000e05067291 */ /* 0x000fe2000f8e18ff */
[----:B--2---:R-:W-:Y:S01]  /*2020*/  @P4 MOV R2, 0x11800 ;  /* 0x0001180000024802 */ /* 0x004fe20000000f00 */
[----:B--23--:R-:W-:Y:S10]  /*2030*/  @P1 BRA `(.L_x_35) ;  /* 0x00000000000c1947 */ /* 0x00cff40003800000 */
[----:B------:R-:W-:-:S04]  /*2040*/  SHF.L.U32 R3, R12, 0x1f, RZ ;  /* 0x0000001f0c037819 */ /* 0x000fc800000006ff */
[----:B------:R-:W2:Y:S02]  /*2050*/  SYNCS.PHASECHK.TRANS64.TRYWAIT P0, [UR6+0x20], R3 ;  /* 0x00002003ff0075a7 */ /* 0x000ea40008001106 */
[----:B--2---:R-:W-:Y:S05]  /*2060*/  @!P0 BRA `(.L_x_36) ;  /* 0x000000a400708947 */ /* 0x004fea0003800000 */
.L_x_35:
[----:B------:R2:W-:Y:S01]  /*2070*/  @P4 SYNCS.ARRIVE.TRANS64 RZ, [UR6], R2 ;  /* 0x00000002ffff49a7 */ /* 0x0005e20008000006 */
[----:B------:R-:W-:-:S04]  /*2080*/  ULOP3.LUT UR4, UR37, 0x2, URZ, 0xfc, !UPT ;  /* 0x0000000225047892 */ /* 0x000fc8000f8efcff */
[----:B------:R-:W-:-:S09]  /*2090*/  UISETP.NE.AND UP0, UPT, UR4, 0x2, UPT ;  /* 0x000000020400788c */ /* 0x000fd2000bf05270 */
[----:B------:R-:W-:Y:S05]  /*20a0*/  BRA.U UP0, `(.L_x_37) ;  /* 0x0000000100047547 */ /* 0x000fea000b800000 */
[----:B------:R-:W-:Y:S05]  /*20b0*/  BPT.TRAP 0x1 ;  /* 0x000000040000795c */ /* 0x000fea0000300000 */
.L_x_37:
[----:B------:R-:W-:Y:S04]  /*20c0*/  BSSY.RECONVERGENT B0, `(.L_x_38) ;  /* 0x0000003000007945 */ /* 0x000fe80003800200 */
[----:B------:R-:W-:Y:S05]  /*20d0*/  @!P3 BRA `(.L_x_39) ;  /* 0x000000000004b947 */ /* 0x000fea0003800000 */
[----:B------:R-:W-:Y:S05]  /*20e0*/  BPT.TRAP 0x1 ;  /* 0x000000040000795c */ /* 0x000fea0000300000 */
.L_x_39:
[----:B------:R-:W-:Y:S05]  /*20f0*/  BSYNC.RECONVERGENT B0 ;  /* 0x0000000000007941 */ /* 0x000fea0003800200 */
.L_x_38:
        /* <DEDUP_REMOVED lines=16> */
[----:B------:R-:W-:-:S02]  /*2200*/  UIADD3 UR40, UP0, UPT, UR42, 0x380, URZ ;  /* 0x000003802a287890 */ /* 0x000fc4000ff1e0ff */
[----:B------:R-:W-:Y:S02]  /*2210*/  USHF.L.U32 UR11, UR7, 0x1, URZ ;  /* 0x00000001070b7899 */ /* 0x000fe400080006ff */
[----:B------:R-:W-:Y:S02]  /*2220*/  USHF.L.U32 UR34, UR7, 0x8, URZ ;  /* 0x0000000807227899 */ /* 0x000fe400080006ff */
[----:B------:R-:W-:Y:S02]  /*2230*/  ULOP3.LUT UR33, UR6, 0xfefffff8, URZ, 0xc0, !UPT ;  /* 0xfefffff806217892 */ /* 0x000fe4000f8ec0ff */
[----:B------:R-:W-:Y:S02]  /*2240*/  UIADD3.X UR31, UPT, UPT, URZ, UR43, URZ, UP3, !UPT ;  /* 0x0000002bff1f7290 */ /* 0x000fe40009ffe4ff */
[----:B------:R-:W-:Y:S02]  /*2250*/  UIADD3 UR32, UPT, UPT, UR24, 0x10800, URZ ;  /* 0x0001080018207890 */ /* 0x000fe4000fffe0ff */
[----:B------:R-:W-:-:S02]  /*2260*/  UIADD3.X UR23, UPT, UPT, URZ, UR43, URZ, UP2, !UPT ;  /* 0x0000002bff177290 */ /* 0x000fc400097fe4ff */
[----:B------:R-:W-:Y:S02]  /*2270*/  UIADD3 UR24, UPT, UPT, UR24, 0x20800, URZ ;  /* 0x0002080018187890 */ /* 0x000fe4000fffe0ff */
[----:B------:R-:W-:Y:S02]  /*2280*/  UIADD3.X UR39, UPT, UPT, URZ, UR43, URZ, UP1, !UPT ;  /* 0x0000002bff277290 */ /* 0x000fe40008ffe4ff */
[----:B------:R-:W-:Y:S02]  /*2290*/  UIADD3 UR8, UPT, UPT, UR8, 0x30800, URZ ;  /* 0x0003080008087890 */ /* 0x000fe4000fffe0ff */
[----:B------:R-:W-:Y:S02]  /*22a0*/  ULEA UR16, UR5, UR49, 0xb ;  /* 0x0000003105107291 */ /* 0x000fe4000f8e58ff */
[----:B------:R-:W-:Y:S02]  /*22b0*/  UIADD3 UR20, UPT, UPT, UR45, UR11, URZ ;  /* 0x0000000b2d147290 */ /* 0x000fe4000fffe0ff */
[----:B------:R-:W-:Y:S01]  /*22c0*/  UIADD3.X UR41, UPT, UPT, URZ, UR43, URZ, UP0, !UPT ;  /* 0x0000002bff297290 */ /* 0x000fe200087fe4ff */
[----:B------:R-:W-:Y:S01]  /*22d0*/  UMOV UR46, 0x0 ;  /* 0x00000000002e7882 */ /* 0x000fe20000000000 */
[----:B------:R-:W-:Y:S01]  /*22e0*/  UMOV UR47, 0x10000000 ;  /* 0x10000000002f7882 */ /* 0x000fe20000000000 */
[----:B------:R-:W-:Y:S01]  /*22f0*/  UMOV UR28, UR36 ;  /* 0x00000024001c7c82 */ /* 0x000fe20008000000 */
[----:B------:R-:W-:Y:S01]  /*2300*/  UMOV UR10, URZ ;  /* 0x000000ff000a7c82 */ /* 0x000fe20008000000 */
[----:B------:R-:W-:Y:S01]  /*2310*/  UMOV UR25, UR33 ;  /* 0x0000002100197c82 */ /* 0x000fe20008000000 */
[----:B------:R-:W-:Y:S01]  /*2320*/  UMOV UR26, UR34 ;  /* 0x00000022001a7c82 */ /* 0x000fe20008000000 */
[----:B------:R-:W-:Y:S01]  /*2330*/  UMOV UR13, UR36 ;  /* 0x00000024000d7c82 */ /* 0x000fe20008000000 */
[----:B------:R4:W-:Y:S01]  /*2340*/  UTMALDG.3D.2CTA [UR32], [UR30], desc[UR46] ;  /* 0x00002e201e0075b4 */ /* 0x0009e20008211000 */
[----:B------:R-:W-:Y:S01]  /*2350*/  UMOV UR9, UR33 ;  /* 0x0000002100097c82 */ /* 0x000fe20008000000 */
        /* <DEDUP_REMOVED lines=8> */
.L_x_41:
[----:B------:R-:W-:Y:S05]  /*23e0*/  BSYNC.RECONVERGENT B0 ;  /* 0x0000000000007941 */ /* 0x000fea0003800200 */
.L_x_40:
[----:B------:R-:W-:Y:S01]  /*23f0*/  UIADD3 UR7, UPT, UPT, UR7, 0x1, URZ ;  /* 0x0000000107077890 */ /* 0x000fe2000fffe0ff */
[----:B------:R-:W-:-:S03]  /*2400*/  UMOV UR5, UR15 ;  /* 0x0000000f00057c82 */ /* 0x000fc60008000000 */
[----:B------:R-:W-:-:S09]  /*2410*/  UISETP.NE.AND UP0, UPT, UR7, UR29, UPT ;  /* 0x0000001d0700728c */ /* 0x000fd2000bf05270 */
[----:B------:R-:W-:Y:S05]  /*2420*/  BRA.U UP0, `(.L_x_42) ;  /* 0xfffffff900f87547 */ /* 0x000fea000b83ffff */
.L_x_34:
[C---:B------:R-:W-:Y:S01]  /*2430*/  LEA R3, R11.reuse, UR14, 0x3 ;  /* 0x0000000e0b037c11 */ /* 0x040fe2000f8e18ff */
[----:B------:R-:W-:Y:S01]  /*2440*/  NOP ;  /* 0x0000000000007918 */ /* 0x000fe20000000000 */
[----:B-1----:R-:W-:Y:S02]  /*2450*/  SHF.L.U32 R0, R10, 0x1f, RZ ;  /* 0x0000001f0a007819 */ /* 0x002fe400000006ff */
[----:B------:R-:W-:Y:S02]  /*2460*/  LEA R5, R11, UR14, 0x4 ;  /* 0x0000000e0b057c11 */ /* 0x000fe4000f8e20ff */
[----:B------:R-:W1:Y:S02]  /*2470*/  SYNCS.PHASECHK.TRANS64.TRYWAIT P0, [R3+URZ+0x90], R0 ;  /* 0x00009000030075a7 */ /* 0x000e6400080011ff */
[----:B-1----:R-:W-:Y:S05]  /*2480*/  @!P0 BRA `(.L_x_43) ;  /* 0x000000a000808947 */ /* 0x002fea0003800000 */
.L_x_154:
[----:B------:R-:W4:Y:S01]  /*2490*/  LDS.128 R4, [R5+0xf0] ;  /* 0x0000f00005047984 */ /* 0x000f220000000c00 */
[----:B------:R-:W-:Y:S01]  /*24a0*/  UISETP.GE.AND UP0, UPT, UR44, 0x1, UPT ;  /* 0x000000012c00788c */ /* 0x000fe2000bf06270 */
[----:B------:R-:W-:Y:S01]  /*24b0*/  @!PT LDS RZ, [RZ] ;  /* 0x00000000fffff984 */ /* 0x000fe20000000800 */
[----:B------:R-:W-:Y:S01]  /*24c0*/  @!PT LDS RZ, [RZ] ;  /* 0x00000000fffff984 */ /* 0x000fe20000000800 */
[----:B------:R-:W-:Y:S01]  /*24d0*/  @!PT LDS RZ, [RZ] ;  /* 0x00000000fffff984 */ /* 0x000fe20000000800 */
[----:B------:R-:W-:Y:S01]  /*24e0*/  @!PT LDS RZ, [RZ] ;  /* 0x00000000fffff984 */ /* 0x000fe20000000800 */
[----:B------:R1:W-:Y:S06]  /*24f0*/  MEMBAR.ALL.CTA ;  /* 0x0000000000007992 */ /* 0x0003ec0000008000 */
[----:B-1----:R-:W1:Y:S01]  /*2500*/  FENCE.VIEW.ASYNC.S ;  /* 0x00000000000073c6 */ /* 0x002e620000000000 */
[----:B----4-:R-:W-:-:S13]  /*2510*/  LOP3.LUT P0, RZ, R6, 0x1, RZ, 0xc0, !PT ;  /* 0x0000000106ff7812 */ /* 0x010fda000780c0ff */
[----:B-1----:R-:W-:Y:S01]  /*2520*/  VOTEU.ANY UP1, P0 ;  /* 0x0000000000ff7886 */ /* 0x002fe20000020100 */
[----:B------:R-:W-:-:S13]  /*2530*/  PLOP3.LUT P0, PT, PT, PT, UP1, 0x80, 0x8 ;  /* 0x000000000008781c */ /* 0x000fda0003f0f018 */
[----:B------:R-:W-:Y:S02]  /*2540*/  @P0 LOP3.LUT R0, R5, 0xffff, RZ, 0xc0, !PT ;  /* 0x0000ffff05000812 */ /* 0x000fe400078ec0ff */
[----:B--2---:R-:W-:Y:S02]  /*2550*/  @P0 MOV R2, R4 ;  /* 0x0000000400020202 */ /* 0x004fe40000000f00 */
[----:B------:R-:W-:Y:S01]  /*2560*/  @P0 R2UR UR5, R0 ;  /* 0x00000000000502ca */ /* 0x000fe200000e0000 */
[----:B------:R-:W-:Y:S01]  /*2570*/  VIADD R0, R3, 0xa0 ;  /* 0x000000a003007836 */ /* 0x000fe20000000000 */
[----:B------:R-:W-:Y:S02]  /*2580*/  @P0 SHF.R.U32.HI R4, RZ, 0x10, R5 ;  /* 0x00000010ff040819 */ /* 0x000fe40000011605 */
[----:B------:R-:W-:Y:S02]  /*2590*/  @P0 R2UR UR6, R2 ;  /* 0x00000000020602ca */ /* 0x000fe400000e0000 */
[----:B------:R-:W-:-:S02]  /*25a0*/  PRMT R0, RZ, 0x654, R0 ;  /* 0x00000654ff007816 */ /* 0x000fc40000000000 */
[----:B------:R-:W-:Y:S02]  /*25b0*/  @P0 R2UR UR4, R4 ;  /* 0x00000000040402ca */ /* 0x000fe400000e0000 */
[----:B------:R1:W-:Y:S03]  /*25c0*/  SYNCS.ARRIVE.TRANS64.RED.A1T0 RZ, [R0+URZ], RZ ;  /* 0x000000ff00ff79a7 */ /* 0x0003e600081004ff */
[----:B------:R-:W-:-:S04]  /*25d0*/  @UP1 UMOV UR51, UR5 ;  /* 0x0000000500331c82 */ /* 0x000fc80008000000 */
[----:B------:R-:W-:-:S04]  /*25e0*/  @UP1 UMOV UR52, UR6 ;  /* 0x0000000600341c82 */ /* 0x000fc80008000000 */
[----:B------:R-:W-:Y:S01]  /*25f0*/  @UP1 UMOV UR36, UR4 ;  /* 0x0000000400241c82 */ /* 0x000fe20008000000 */
[----:B------:R-:W-:Y:S05]  /*2600*/  BRA.U !UP0, `(.L_x_44) ;  /* 0x0000000108d47547 */ /* 0x000fea000b800000 */
[----:B------:R-:W2:Y:S01]  /*2610*/  LDCU.128 UR20, c[0x0][0xf10] ;  /* 0x0001e200ff1477ac */ /* 0x000ea20008000c00 */
[----:B------:R-:W4:Y:S01]  /*2620*/  LDCU UR19, c[0x0][0xf20] ;  /* 0x0001e400ff1377ac */ /* 0x000f220008000800 */
[----:B------:R-:W3:Y:S01]  /*2630*/  LDCU UR18, c[0x0][0xf0c] ;  /* 0x0001e180ff1277ac */ /* 0x000ee20008000800 */
[----:B------:R-:W1:Y:S01]  /*2640*/  LDCU.64 UR8, c[0x0][0xf28] ;  /* 0x0001e500ff0877ac */ /* 0x000e620008000a00 */
[----:B------:R-:W-:Y:S02]  /*2650*/  UISETP.NE.AND UP3, UPT, UR44, 0x1, UPT ;  /* 0x000000012c00788c */ /* 0x000fe4000bf65270 */
[----:B--2---:R-:W-:Y:S02]  /*2660*/  UIMAD.WIDE.U32 UR4, UR53, UR23, URZ ;  /* 0x00000017350472a5 */ /* 0x004fe4000f8e00ff */
[----:B------:R-:W-:Y:S02]  /*2670*/  UIMAD.WIDE.U32 UR6, UR54, UR20, URZ ;  /* 0x00000014360672a5 */ /* 0x000fe4000f8e00ff */
[----:B------:R-:W-:-:S02]  /*2680*/  UISETP.NE.AND UP0, UPT, UR22, 0x1, UPT ;  /* 0x000000011600788c */ /* 0x000fc4000bf05270 */
[----:B------:R-:W-:Y:S01]  /*2690*/  UIMAD.WIDE.U32 UR16, UR51, UR23, URZ ;  /* 0x00000017331072a5 */ /* 0x000fe2000f8e00ff */
[----:B------:R-:W-:Y:S02]  /*26a0*/  UMOV UR4, UR5 ;  /* 0x0000000500047c82 */ /* 0x000fe40008000000 */
[----:B------:R-:W-:Y:S01]  /*26b0*/  UMOV UR6, UR7 ;  /* 0x0000000700067c82 */ /* 0x000fe20008000000 */
[----:B----4-:R-:W-:Y:S02]  /*26c0*/  USHF.R.U32.HI UR4, URZ, UR19, UR4 ;  /* 0x00000013ff047299 */ /* 0x010fe40008011604 */
[----:B---3--:R-:W-:Y:S02]  /*26d0*/  UISETP.NE.AND UP2, UPT, UR18, 0x1, UPT ;  /* 0x000000011200788c */ /* 0x008fe4000bf45270 */
[----:B------:R-:W-:Y:S02]  /*26e0*/  USHF.R.U32.HI UR6, URZ, UR21, UR6 ;  /* 0x00000015ff067299 */ /* 0x000fe40008011606 */
[----:B------:R-:W-:-:S02]  /*26f0*/  USEL UR5, UR53, UR4, !UP0 ;  /* 0x0000000435057287 */ /* 0x000fc4000c000000 */
[----:B------:R-:W-:Y:S02]  /*2700*/  USEL UR6, UR54, UR6, !UP2 ;  /* 0x0000000636067287 */ /* 0x000fe4000d000000 */
[----:B-1----:R-:W-:Y:S01]  /*2710*/  UIMAD.WIDE.U32 UR10, UR5, UR8, URZ ;  /* 0x00000008050a72a5 */ /* 0x002fe2000f8e00ff */
[----:B------:R-:W-:Y:S01]  /*2720*/  UMOV UR4, UR17 ;  /* 0x0000001100047c82 */ /* 0x000fe20008000000 */
[----:B------:R-:W-:Y:S02]  /*2730*/  UIMAD.WIDE.U32 UR12, UR52, UR20, URZ ;  /* 0x00000014340c72a5 */ /* 0x000fe4000f8e00ff */
[----:B------:R-:W-:-:S03]  /*2740*/  UIMAD.WIDE.U32 UR16, UR6, UR8, URZ ;  /* 0x00000008061072a5 */ /* 0x000fc6000f8e00ff */
[----:B------:R-:W-:Y:S01]  /*2750*/  UMOV UR10, UR11 ;  /* 0x0000000b000a7c82 */ /* 0x000fe20008000000 */
[----:B------:R-:W-:Y:S02]  /*2760*/  USHF.R.U32.HI UR4, URZ, UR19, UR4 ;  /* 0x00000013ff047299 */ /* 0x000fe40008011604 */
[----:B------:R-:W-:Y:S01]  /*2770*/  @UP3 USHF.R.U32.HI UR5, URZ, UR9, UR10 ;  /* 0x00000009ff053299 */ /* 0x000fe2000801160a */
[----:B------:R-:W-:Y:S01]  /*2780*/  UMOV UR12, UR13 ;  /* 0x0000000d000c7c82 */ /* 0x000fe20008000000 */
[----:B------:R-:W-:Y:S01]  /*2790*/  UMOV UR16, UR17 ;  /* 0x0000001100107c82 */ /* 0x000fe20008000000 */
[----:B------:R-:W-:Y:S02]  /*27a0*/  USHF.R.U32.HI UR21, URZ, UR21, UR12 ;  /* 0x00000015ff157299 */ /* 0x000fe4000801160c */
[----:B------:R-:W-:Y:S02]  /*27b0*/  USEL UR4, UR51, UR4, !UP0 ;  /* 0x0000000433047287 */ /* 0x000fe4000c000000 */
[----:B------:R-:W-:-:S02]  /*27c0*/  @UP3 USHF.R.U32.HI UR6, URZ, UR9, UR16 ;  /* 0x00000009ff063299 */ /* 0x000fc40008011610 */
[----:B------:R-:W-:Y:S02]  /*27d0*/  UIMAD UR7, UR44, UR5, URZ ;  /* 0x000000052c0772a4 */ /* 0x000fe4000f8e02ff */
[----:B------:R-:W-:Y:S02]  /*27e0*/  USEL UR5, UR52, UR21, !UP2 ;  /* 0x0000001534057287 */ /* 0x000fe4000d000000 */
[----:B------:R-:W-:Y:S02]  /*27f0*/  UIMAD UR10, UR44, UR6, URZ ;  /* 0x000000062c0a72a4 */ /* 0x000fe4000f8e02ff */
[----:B------:R-:W-:Y:S02]  /*2800*/  UISETP.GE.AND UP0, UPT, UR4, UR7, UPT ;  /* 0x000000070400728c */ /* 0x000fe4000bf06270 */
[----:B------:R-:W-:Y:S02]  /*2810*/  UIMAD.WIDE.U32 UR12, UR4, UR8, URZ ;  /* 0x00000008040c72a5 */ /* 0x000fe4000f8e00ff */
[----:B------:R-:W-:-:S02]  /*2820*/  UISETP.GE.OR UP0, UPT, UR5, UR10, UP0 ;  /* 0x0000000a0500728c */ /* 0x000fc40008706670 */
        /* <DEDUP_REMOVED lines=19> */
.L_x_44:
[----:B------:R-:W2:Y:S02]  /*2960*/  LDCU UR4, c[0x0][0xf30] ;  /* 0x0001e600ff0477ac */ /* 0x000ea40008000800 */
[----:B--2---:R-:W-:-:S09]  /*2970*/  UISETP.NE.AND UP0, UPT, UR4, 0x1, UPT ;  /* 0x000000010400788c */ /* 0x004fd2000bf05270 */
[----:B------:R-:W-:Y:S05]  /*2980*/  BRA.U UP0, `(.L_x_45) ;  /* 0x0000000100447547 */ /* 0x000fea000b800000 */
[----:B------:R-:W2:Y:S01]  /*2990*/  LDCU.128 UR8, c[0x0][0xf10] ;  /* 0x0001e200ff0877ac */ /* 0x000ea20008000c00 */
[----:B------:R-:W4:Y:S01]  /*29a0*/  LDCU UR12, c[0x0][0xf0c] ;  /* 0x0001e180ff0c77ac */ /* 0x000f220008000800 */
[----:B------:R-:W1:Y:S01]  /*29b0*/  LDCU UR13, c[0x0][0xf20] ;  /* 0x0001e400ff0d77ac */ /* 0x000e620008000800 */
[----:B--2---:R-:W-:Y:S02]  /*29c0*/  UIMAD.WIDE.U32 UR6, UR52, UR8, URZ ;  /* 0x00000008340672a5 */ /* 0x004fe4000f8e00ff */
[----:B------:R-:W-:Y:S02]  /*29d0*/  UIMAD.WIDE.U32 UR4, UR51, UR11, URZ ;  /* 0x0000000b330472a5 */ /* 0x000fe4000f8e00ff */
[----:B----4-:R-:W-:Y:S02]  /*29e0*/  UISETP.NE.AND UP2, UPT, UR12, 0x1, UPT ;  /* 0x000000010c00788c */ /* 0x010fe4000bf45270 */
[----:B------:R-:W-:Y:S01]  /*29f0*/  UISETP.NE.AND UP0, UPT, UR10, 0x1, UPT ;  /* 0x000000010a00788c */ /* 0x000fe2000bf05270 */
[----:B------:R-:W-:-:S02]  /*2a00*/  UMOV UR6, UR7 ;  /* 0x0000000700067c82 */ /* 0x000fc40008000000 */
[----:B------:R-:W-:Y:S01]  /*2a10*/  UMOV UR4, UR5 ;  /* 0x0000000500047c82 */ /* 0x000fe20008000000 */
[----:B------:R-:W-:Y:S02]  /*2a20*/  USHF.R.U32.HI UR6, URZ, UR9, UR6 ;  /* 0x00000009ff067299 */ /* 0x000fe40008011606 */
[----:B-1----:R-:W-:Y:S02]  /*2a30*/  USHF.R.U32.HI UR4, URZ, UR13, UR4 ;  /* 0x0000000dff047299 */ /* 0x002fe40008011604 */
[----:B------:R-:W-:Y:S02]  /*2a40*/  USEL UR5, UR52, UR6, !UP2 ;  /* 0x0000000634057287 */ /* 0x000fe4000d000000 */
[----:B------:R-:W-:-:S04]  /*2a50*/  USEL UR4, UR51, UR4, !UP0 ;  /* 0x0000000433047287 */ /* 0x000fc8000c000000 */
[----:B------:R-:W-:Y:S02]  /*2a60*/  UIADD3 UR6, UPT, UPT, UR5, -UR4, URZ ;  /* 0x8000000405067290 */ /* 0x000fe4000fffe0ff */
[----:B------:R-:W-:Y:S02]  /*2a70*/  UIADD3 UR4, UPT, UPT, -UR5, UR4, URZ ;  /* 0x0000000405047290 */ /* 0x000fe4000fffe1ff */
[----:B------:R-:W-:Y:S02]  /*2a80*/  UIMAD UR51, UR6, UR10, UR51 ;  /* 0x0000000a063372a4 */ /* 0x000fe4000f8e0233 */
[----:B------:R-:W-:-:S12]  /*2a90*/  UIMAD UR52, UR4, UR12, UR52 ;  /* 0x0000000c043472a4 */ /* 0x000fd8000f8e0234 */
.L_x_45:
[----:B------:R-:W-:Y:S01]  /*2aa0*/  VIADD R11, R11, 0x1 ;  /* 0x000000010b0b7836 */ /* 0x000fe20000000000 */
[----:B------:R-:W-:Y:S02]  /*2ab0*/  R2UR UR5, R142 ;  /* 0x000000008e0572ca */ /* 0x000fe400000e0000 */
[----:B------:R-:W-:Y:S02]  /*2ac0*/  R2UR UR4, R141 ;  /* 0x000000008d0472ca */ /* 0x000fe400000e0000 */
[C---:B------:R-:W-:Y:S02]  /*2ad0*/  ISETP.NE.AND P0, PT, R11.reuse, 0x2, PT ;  /* 0x000000020b00780c */ /* 0x040fe40003f05270 */
[----:B------:R-:W-:Y:S02]  /*2ae0*/  PLOP3.LUT P2, PT, PT, PT, PT, 0x80, 0x8 ;  /* 0x000000000008781c */ /* 0x000fe40003f4f070 */
[----:B------:R-:W-:Y:S02]  /*2af0*/  SEL R3, RZ, 0x1, P0 ;  /* 0x00000001ff037807 */ /* 0x000fe40000000000 */
[----:B------:R-:W-:-:S02]  /*2b00*/  SEL R11, R11, RZ, P0 ;  /* 0x000000ff0b0b7207 */ /* 0x000fc40000000000 */
[----:B------:R-:W-:Y:S01]  /*2b10*/  LOP3.LUT R10, R10, R3, RZ, 0x3c, !PT ;  /* 0x000000030a0a7212 */ /* 0x000fe200078e3cff */
[----:B------:R-:W-:Y:S02]  /*2b20*/  UIADD3 UR28, UPT, UPT, UR52, UR5, URZ ;  /* 0x00000005341c7290 */ /* 0x000fe4000fffe0ff */
[----:B------:R-:W-:Y:S01]  /*2b30*/  UIADD3 UR20, UPT, UPT, UR51, UR4, URZ ;  /* 0x0000000433147290 */ /* 0x000fe2000fffe0ff */
[----:B------:R-:W-:Y:S11]  /*2b40*/  BRA.U UP1, `(.L_x_46) ;  /* 0xffffffed01847547 */ /* 0x000ff6000b83ffff */
[----:B------:R-:W-:Y:S01]  /*2b50*/  UIADD3 UR14, UPT, UPT, UR14, 0x20, URZ ;  /* 0x000000200e0e7890 */ /* 0x000fe2000fffe0ff */
[----:B------:R-:W-:-:S03]  /*2b60*/  SHF.L.U32 R3, R12, 0x1f, RZ ;  /* 0x0000001f0c037819 */ /* 0x000fc600000006ff */
[----:B------:R-:W-:-:S09]  /*2b70*/  ULEA UR4, UR15, UR14, 0x3 ;  /* 0x0000000e0f047291 */ /* 0x000fd2000f8e18ff */
[----:B------:R-:W2:Y:S02]  /*2b80*/  SYNCS.PHASECHK.TRANS64.TRYWAIT P0, [UR4], R3 ;  /* 0x00000003ff0075a7 */ /* 0x000ea40008001104 */
[----:B--2---:R-:W-:Y:S05]  /*2b90*/  @!P0 BRA `(.L_x_47) ;  /* 0x0000009800d08947 */ /* 0x004fea0003800000 */
.L_x_156:
[----:B------:R-:W-:-:S04]  /*2ba0*/  UIADD3 UR4, UPT, UPT, UR15, 0x1, URZ ;  /* 0x000000010f047890 */ /* 0x000fc8000fffe0ff */
[----:B------:R-:W-:-:S04]  /*2bb0*/  UISETP.NE.AND UP0, UPT, UR4, 0x4, UPT ;  /* 0x000000040400788c */ /* 0x000fc8000bf05270 */
[----:B------:R-:W-:Y:S02]  /*2bc0*/  USEL UR6, URZ, 0x1, UP0 ;  /* 0x00000001ff067887 */ /* 0x000fe40008000000 */
[----:B------:R-:W-:-:S04]  /*2bd0*/  USEL UR4, UR4, URZ, UP0 ;  /* 0x000000ff04047287 */ /* 0x000fc80008000000 */
[----:B------:R-:W-:Y:S01]  /*2be0*/  ULEA UR5, UR4, UR14, 0x3 ;  /* 0x0000000e04057291 */ /* 0x000fe2000f8e18ff */
[----:B------:R-:W-:-:S04]  /*2bf0*/  LOP3.LUT R2, R12, UR6, RZ, 0x3c, !PT ;  /* 0x000000060c027c12 */ /* 0x000fc8000f8e3cff */
[----:B-1----:R-:W-:-:S04]  /*2c00*/  SHF.L.U32 R3, R2, 0x1f, RZ ;  /* 0x0000001f02037819 */ /* 0x002fc800000006ff */
[----:B------:R-:W1:Y:S02]  /*2c10*/  SYNCS.PHASECHK.TRANS64.TRYWAIT P0, [UR5], R3 ;  /* 0x00000003ff0075a7 */ /* 0x000e640008001105 */
[----:B-1----:R-:W-:Y:S05]  /*2c20*/  @!P0 BRA `(.L_x_48) ;  /* 0x0000009800c48947 */ /* 0x002fea0003800000 */
.L_x_158:
        /* <DEDUP_REMOVED lines=9> */
.L_x_160:
[----:B------:R-:W-:-:S04]  /*2cc0*/  UIADD3 UR4, UPT, UPT, UR4, 0x1, URZ ;  /* 0x0000000104047890 */ /* 0x000fc8000fffe0ff */
[----:B------:R-:W-:-:S04]  /*2cd0*/  UISETP.NE.AND UP0, UPT, UR4, 0x4, UPT ;  /* 0x000000040400788c */ /* 0x000fc8000bf05270 */
[----:B------:R-:W-:Y:S02]  /*2ce0*/  USEL UR5, URZ, 0x1, UP0 ;  /* 0x00000001ff057887 */ /* 0x000fe40008000000 */
[----:B------:R-:W-:-:S04]  /*2cf0*/  USEL UR4, UR4, URZ, UP0 ;  /* 0x000000ff04047287 */ /* 0x000fc80008000000 */
[----:B------:R-:W-:Y:S01]  /*2d00*/  ULEA UR4, UR4, UR14, 0x3 ;  /* 0x0000000e04047291 */ /* 0x000fe2000f8e18ff */
[----:B-1----:R-:W-:-:S04]  /*2d10*/  LOP3.LUT R3, R2, UR5, RZ, 0x3c, !PT ;  /* 0x0000000502037c12 */ /* 0x002fc8000f8e3cff */
[----:B------:R-:W-:Y:S01]  /*2d20*/  SHF.L.U32 R3, R3, 0x1f, RZ ;  /* 0x0000001f03037819 */ /* 0x000fe200000006ff */
[----:B------:R-:W-:-:S07]  /*2d30*/  IMAD.U32 R0, RZ, RZ, UR4 ;  /* 0x00000004ff007e24 */ /* 0x000fce000f8e00ff */
.L_x_50:
[----:B-1----:R1:W2:Y:S02]  /*2d40*/  SYNCS.PHASECHK.TRANS64.TRYWAIT P0, [R0+URZ], R3 ;  /* 0x00000003000075a7 */ /* 0x0022a400080011ff */
[----:B--2---:R-:W-:Y:S05]  /*2d50*/  @!P0 NANOSLEEP.SYNCS 0x989680 ;  /* 0x009896800000895d */ /* 0x004fea0003900000 */
[----:B------:R-:W2:Y:S02]  /*2d60*/  @!P0 SYNCS.PHASECHK.TRANS64 P0, [R0+URZ], R3 ;  /* 0x00000003000085a7 */ /* 0x000ea400080010ff */
[----:B--2---:R-:W-:Y:S05]  /*2d70*/  @P0 EXIT ;  /* 0x000000000000094d */ /* 0x004fea0003800000 */
[----:B------:R-:W-:Y:S05]  /*2d80*/  BRA `(.L_x_50) ;  /* 0xfffffffc00ec7947 */ /* 0x000fea000383ffff */
.L_x_22:
[----:B------:R-:W1:Y:S02]  /*2d90*/  S2UR UR4, SR_CgaCtaId ;  /* 0x00000000000479c3 */ /* 0x000e640000008800 */
[----:B-1----:R-:W-:-:S04]  /*2da0*/  UISETP.NE.AND UP0, UPT, UR4, URZ, UPT ;  /* 0x000000ff0400728c */ /* 0x002fc8000bf05270 */
[----:B------:R-:W-:-:S09]  /*2db0*/  UISETP.NE.OR UP0, UPT, UR18, 0x1, UP0 ;  /* 0x000000011200788c */ /* 0x000fd20008705670 */
[----:B------:R-:W-:Y:S05]  /*2dc0*/  BRA.U UP0, `(.L_x_51) ;  /* 0x00000005004c7547 */ /* 0x000fea000b800000 */
[----:B------:R-:W1:Y:S01]  /*2dd0*/  S2UR UR5, SR_CgaCtaId ;  /* 0x00000000000579c3 */ /* 0x000e620000008800 */
[----:B------:R-:W-:Y:S01]  /*2de0*/  UMOV UR4, 0x400 ;  /* 0x0000040000047882 */ /* 0x000fe20000000000 */
[----:B------:R-:W-:Y:S01]  /*2df0*/  ISETP.GE.U32.AND P2, PT, R3, 0x2, PT ;  /* 0x000000020300780c */ /* 0x000fe20003f46070 */
[----:B------:R-:W-:Y:S01]  /*2e00*/  IMAD.MOV.U32 R12, RZ, RZ, 0x1 ;  /* 0x00000001ff0c7424 */ /* 0x000fe200078e00ff */
[----:B------:R-:W-:Y:S02]  /*2e10*/  CS2R R10, SRZ ;  /* 0x00000000000a7805 */ /* 0x000fe4000001ff00 */
[----:B------:R-:W-:Y:S01]  /*2e20*/  CS2R R8, SRZ ;  /* 0x0000000000087805 */ /* 0x000fe2000001ff00 */
[----:B-1----:R-:W-:-:S03]  /*2e30*/  ULEA UR6, UR5, UR4, 0x18 ;  /* 0x0000000405067291 */ /* 0x002fc6000f8ec0ff */
[----:B------:R-:W-:-:S09]  /*2e40*/  UMOV UR5, URZ ;  /* 0x000000ff00057c82 */ /* 0x000fd20008000000 */
.L_x_55:
[----:B------:R-:W-:Y:S02]  /*2e50*/  LEA R0, R8, UR6, 0x3 ;  /* 0x0000000608007c11 */ /* 0x000fe4000f8e18ff */
[----:B------:R-:W-:-:S03]  /*2e60*/  SHF.L.U32 R5, R9, 0x1f, RZ ;  /* 0x0000001f09057819 */ /* 0x000fc600000006ff */
[----:B------:R-:W-:Y:S01]  /*2e70*/  VIADD R4, R0, 0xd0 ;  /* 0x000000d000047836 */ /* 0x000fe20000000000 */
[----:B------:R-:W1:Y:S02]  /*2e80*/  SYNCS.PHASECHK.TRANS64.TRYWAIT P0, [R0+URZ+0xc0], R5 ;  /* 0x0000c005000075a7 */ /* 0x000e6400080011ff */
[----:B-1----:R-:W-:Y:S05]  /*2e90*/  @!P0 BRA `(.L_x_52) ;  /* 0x0000009800588947 */ /* 0x002fea0003800000 */
.L_x_161:
[----:B------:R-:W-:Y:S01]  /*2ea0*/  ULEA UR4, UR5, UR6, 0x3 ;  /* 0x0000000605047291 */ /* 0x000fe2000f8e18ff */
[----:B------:R-:W-:Y:S01]  /*2eb0*/  PRMT R4, RZ, 0x654, R4 ;  /* 0x00000654ff047816 */ /* 0x000fe20000000004 */
[----:B-1----:R-:W-:Y:S01]  /*2ec0*/  @!P2 IMAD.MOV.U32 R5, RZ, RZ, 0x10 ;  /* 0x00000010ff05a424 */ /* 0x002fe200078e00ff */
[----:B------:R-:W-:Y:S01]  /*2ed0*/  SHF.L.U32 R7, R12, 0x1f, RZ ;  /* 0x0000001f0c077819 */ /* 0x000fe200000006ff */
[----:B------:R-:W-:Y:S01]  /*2ee0*/  UIADD3 UR7, UPT, UPT, UR4, 0x90, URZ ;  /* 0x0000009004077890 */ /* 0x000fe2000fffe0ff */
[----:B------:R1:W-:Y:S05]  /*2ef0*/  SYNCS.ARRIVE.TRANS64.RED.A1T0 RZ, [R4+URZ], RZ ;  /* 0x000000ff04ff79a7 */ /* 0x0003ea00081004ff */
[----:B------:R-:W-:Y:S01]  /*2f00*/  IMAD.U32 R0, RZ, RZ, UR7 ;  /* 0x00000007ff007e24 */ /* 0x000fe2000f8e00ff */
[----:B------:R-:W2:Y:S04]  /*2f10*/  SYNCS.PHASECHK.TRANS64.TRYWAIT P0, [UR4+0xa0], R7 ;  /* 0x0000a007ff0075a7 */ /* 0x000ea80008001104 */
[----:B------:R-:W-:Y:S01]  /*2f20*/  PRMT R13, R3, 0x654, R0 ;  /* 0x00000654030d7816 */ /* 0x000fe20000000000 */
[----:B-12---:R-:W-:Y:S06]  /*2f30*/  @!P0 BRA `(.L_x_53) ;  /* 0x0000009800448947 */ /* 0x006fec0003800000 */
.L_x_163:
[----:B------:R-:W-:Y:S01]  /*2f40*/  ULEA UR8, UR5, UR6, 0x4 ;  /* 0x0000000605087291 */ /* 0x000fe2000f8e20ff */
[----:B------:R-:W-:Y:S01]  /*2f50*/  SEL R2, R13, R2, !P2 ;  /* 0x000000020d027207 */ /* 0x000fe20005000000 */
[----:B------:R-:W-:Y:S01]  /*2f60*/  UIADD3 UR9, UPT, UPT, UR4, 0x90, URZ ;  /* 0x0000009004097890 */ /* 0x000fe2000fffe0ff */
[----:B-1----:R-:W-:Y:S01]  /*2f70*/  LEA R0, R11, UR6, 0x3 ;  /* 0x000000060b007c11 */ /* 0x002fe2000f8e18ff */
[----:B------:R-:W-:Y:S01]  /*2f80*/  UIADD3 UR8, UPT, UPT, UR8, 0xf0, URZ ;  /* 0x000000f008087890 */ /* 0x000fe2000fffe0ff */
[----:B------:R1:W-:Y:S01]  /*2f90*/  @!P2 SYNCS.ARRIVE.TRANS64.RED RZ, [R2+URZ], R5 ;  /* 0x0000000502ffa9a7 */ /* 0x0003e200080004ff */
[----:B------:R-:W-:Y:S01]  /*2fa0*/  UIADD3 UR4, UPT, UPT, UR5, 0x1, URZ ;  /* 0x0000000105047890 */ /* 0x000fe2000fffe0ff */
[----:B------:R-:W-:-:S03]  /*2fb0*/  VIADD R8, R8, 0x1 ;  /* 0x0000000108087836 */ /* 0x000fc60000000000 */
[----:B------:R-:W-:Y:S02]  /*2fc0*/  UISETP.NE.AND UP0, UPT, UR4, 0x2, UPT ;  /* 0x000000020400788c */ /* 0x000fe4000bf05270 */
[----:B------:R-:W-:Y:S01]  /*2fd0*/  ISETP.NE.AND P0, PT, R8, 0x2, PT ;  /* 0x000000020800780c */ /* 0x000fe20003f05270 */
[----:B------:R-:W-:Y:S06]  /*2fe0*/  UGETNEXTWORKID.BROADCAST [UR8], [UR9] ;  /* 0x00000000080073ca */ /* 0x000fec0008000100 */
[----:B------:R-:W-:Y:S02]  /*2ff0*/  USEL UR7, URZ, 0x1, UP0 ;  /* 0x00000001ff077887 */ /* 0x000fe40008000000 */
[----:B------:R-:W-:-:S04]  /*3000*/  USEL UR5, UR4, URZ, UP0 ;  /* 0x000000ff04057287 */ /* 0x000fc80008000000 */
[----:B------:R-:W-:Y:S02]  /*3010*/  LOP3.LUT R12, R12, UR7, RZ, 0x3c, !PT ;  /* 0x000000070c0c7c12 */ /* 0x000fe4000f8e3cff */
[----:B-1----:R-:W-:-:S04]  /*3020*/  SHF.L.U32 R5, R10, 0x1f, RZ ;  /* 0x0000001f0a057819 */ /* 0x002fc800000006ff */
[----:B------:R-:W1:Y:S02]  /*3030*/  SYNCS.PHASECHK.TRANS64.TRYWAIT P1, [R0+URZ+0x90], R5 ;  /* 0x00009005000075a7 */ /* 0x000e6400080211ff */
[----:B-1----:R-:W-:Y:S05]  /*3040*/  @!P1 BRA `(.L_x_54) ;  /* 0x0000009800189947 */ /* 0x002fea0003800000 */
.L_x_164:
[C---:B------:R-:W-:Y:S01]  /*3050*/  LEA R4, R11.reuse, UR6, 0x4 ;  /* 0x000000060b047c11 */ /* 0x040fe2000f8e20ff */
[----:B-1----:R-:W-:Y:S01]  /*3060*/  VIADD R0, R0, 0xa0 ;  /* 0x000000a000007836 */ /* 0x002fe20000000000 */
[----:B------:R-:W-:Y:S01]  /*3070*/  SEL R8, R8, RZ, P0 ;  /* 0x000000ff08087207 */ /* 0x000fe20000000000 */
[----:B------:R-:W-:-:S03]  /*3080*/  VIADD R11, R11, 0x1 ;  /* 0x000000010b0b7836 */ /* 0x000fc60000000000 */
[----:B------:R-:W1:Y:S01]  /*3090*/  LDS.128 R4, [R4+0xf0] ;  /* 0x0000f00004047984 */ /* 0x000e620000000c00 */
[----:B------:R-:W-:Y:S02]  /*30a0*/  PRMT R0, RZ, 0x654, R0 ;  /* 0x00000654ff007816 */ /* 0x000fe40000000000 */
[C---:B------:R-:W-:Y:S01]  /*30b0*/  ISETP.NE.AND P1, PT, R11.reuse, 0x2, PT ;  /* 0x000000020b00780c */ /* 0x040fe20003f25270 */
[----:B------:R-:W-:Y:S01]  /*30c0*/  @!PT LDS RZ, [RZ] ;  /* 0x00000000fffff984 */ /* 0x000fe20000000800 */
[----:B------:R-:W-:Y:S01]  /*30d0*/  @!PT LDS RZ, [RZ] ;  /* 0x00000000fffff984 */ /* 0x000fe20000000800 */
[----:B------:R-:W-:Y:S01]  /*30e0*/  @!PT LDS RZ, [RZ] ;  /* 0x00000000fffff984 */ /* 0x000fe20000000800 */
[----:B------:R-:W-:Y:S01]  /*30f0*/  @!PT LDS RZ, [RZ] ;  /* 0x00000000fffff984 */ /* 0x000fe20000000800 */
[----:B------:R2:W-:Y:S06]  /*3100*/  MEMBAR.ALL.CTA ;  /* 0x0000000000007992 */ /* 0x0005ec0000008000 */
[----:B--2---:R-:W2:Y:S01]  /*3110*/  FENCE.VIEW.ASYNC.S ;  /* 0x00000000000073c6 */ /* 0x004ea20000000000 */
[----:B------:R-:W-:Y:S01]  /*3120*/  SEL R11, R11, RZ, P1 ;  /* 0x000000ff0b0b7207 */ /* 0x000fe20000800000 */
[----:B--2---:R2:W-:Y:S01]  /*3130*/  SYNCS.ARRIVE.TRANS64.RED.A1T0 RZ, [R0+URZ], RZ ;  /* 0x000000ff00ff79a7 */ /* 0x0045e200081004ff */
[----:B-1----:R-:W-:-:S02]  /*3140*/  LOP3.LUT P3, RZ, R6, 0x1, RZ, 0xc0, !PT ;  /* 0x0000000106ff7812 */ /* 0x002fc4000786c0ff */
[----:B------:R-:W-:-:S04]  /*3150*/  SEL R5, RZ, 0x1, P1 ;  /* 0x00000001ff057807 */ /* 0x000fc80000800000 */
[----:B------:R-:W-:Y:S02]  /*3160*/  LOP3.LUT R10, R10, R5, RZ, 0x3c, !PT ;  /* 0x000000050a0a7212 */ /* 0x000fe400078e3cff */
[----:B--2---:R-:W-:-:S04]  /*3170*/  SEL R0, RZ, 0x1, P0 ;  /* 0x00000001ff007807 */ /* 0x004fc80000000000 */
[----:B------:R-:W-:Y:S01]  /*3180*/  LOP3.LUT R9, R9, R0, RZ, 0x3c, !PT ;  /* 0x0000000009097212 */ /* 0x000fe200078e3cff */
[----:B------:R-:W-:Y:S06]  /*3190*/  @P3 BRA `(.L_x_55) ;  /* 0xfffffffc002c3947 */ /* 0x000fec000383ffff */
[----:B------:R-:W-:Y:S01]  /*31a0*/  ULEA UR4, UR5, UR6, 0x3 ;  /* 0x0000000605047291 */ /* 0x000fe2000f8e18ff */
[----:B------:R-:W-:-:S08]  /*31b0*/  SHF.L.U32 R3, R12, 0x1f, RZ ;  /* 0x0000001f0c037819 */ /* 0x000fd000000006ff */
[----:B------:R-:W1:Y:S02]  /*31c0*/  SYNCS.PHASECHK.TRANS64 P0, [UR4+0xa0], R3 ;  /* 0x0000a003ff0075a7 */ /* 0x000e640008001004 */
[----:B-1----:R-:W-:Y:S05]  /*31d0*/  @P0 BRA `(.L_x_56) ;  /* 0x0000000000080947 */ /* 0x002fea0003800000 */
[----:B------:R-:W1:Y:S02]  /*31e0*/  SYNCS.PHASECHK.TRANS64.TRYWAIT P0, [UR4+0xa0], R3 ;  /* 0x0000a003ff0075a7 */ /* 0x000e640008001104 */
[----:B-1----:R-:W-:Y:S05]  /*31f0*/  @!P0 BRA `(.L_x_57) ;  /* 0x0000009400c08947 */ /* 0x002fea0003800000 */
.L_x_56:
[----:B------:R-:W-:-:S04]  /*3200*/  UIADD3 UR7, UPT, UPT, UR5, 0x1, URZ ;  /* 0x0000000105077890 */ /* 0x000fc8000fffe0ff */
[----:B------:R-:W-:-:S04]  /*3210*/  UISETP.NE.AND UP0, UPT, UR7, 0x2, UPT ;  /* 0x000000020700788c */ /* 0x000fc8000bf05270 */
[----:B------:R-:W-:Y:S02]  /*3220*/  USEL UR8, URZ, 0x1, UP0 ;  /* 0x00000001ff087887 */ /* 0x000fe40008000000 */
[----:B------:R-:W-:-:S04]  /*3230*/  USEL UR7, UR7, URZ, UP0 ;  /* 0x000000ff07077287 */ /* 0x000fc80008000000 */
[----:B------:R-:W-:Y:S01]  /*3240*/  ULEA UR7, UR7, UR6, 0x3 ;  /* 0x0000000607077291 */ /* 0x000fe2000f8e18ff */
[----:B-1----:R-:W-:-:S04]  /*3250*/  LOP3.LUT R3, R12, UR8, RZ, 0x3c, !PT ;  /* 0x000000080c037c12 */ /* 0x002fc8000f8e3cff */
[----:B------:R-:W-:-:S04]  /*3260*/  SHF.L.U32 R0, R3, 0x1f, RZ ;  /* 0x0000001f03007819 */ /* 0x000fc800000006ff */
[----:B------:R-:W1:Y:S02]  /*3270*/  SYNCS.PHASECHK.TRANS64 P0, [UR7+0xa0], R0 ;  /* 0x0000a000ff0075a7 */ /* 0x000e640008001007 */
[----:B-1----:R-:W-:Y:S05]  /*3280*/  @P0 EXIT ;  /* 0x000000000000094d */ /* 0x002fea0003800000 */
[----:B------:R-:W-:Y:S02]  /*3290*/  SHF.L.U32 R3, R3, 0x1f, RZ ;  /* 0x0000001f03037819 */ /* 0x000fe400000006ff */
[----:B------:R-:W-:-:S07]  /*32a0*/  MOV R0, UR7 ;  /* 0x0000000700007c02 */ /* 0x000fce0008000f00 */
.L_x_58:
[----:B-1----:R1:W2:Y:S02]  /*32b0*/  SYNCS.PHASECHK.TRANS64.TRYWAIT P0, [R0+URZ+0xa0], R3 ;  /* 0x0000a003000075a7 */ /* 0x0022a400080011ff */
[----:B--2---:R-:W-:Y:S05]  /*32c0*/  @!P0 NANOSLEEP.SYNCS 0x989680 ;  /* 0x009896800000895d */ /* 0x004fea0003900000 */
[----:B------:R-:W2:Y:S02]  /*32d0*/  @!P0 SYNCS.PHASECHK.TRANS64 P0, [R0+URZ+0xa0], R3 ;  /* 0x0000a003000085a7 */ /* 0x000ea400080010ff */
[----:B--2---:R-:W-:Y:S05]  /*32e0*/  @P0 EXIT ;  /* 0x000000000000094d */ /* 0x004fea0003800000 */
[----:B------:R-:W-:Y:S05]  /*32f0*/  BRA `(.L_x_58) ;  /* 0xfffffffc00ec7947 */ /* 0x000fea000383ffff */
.L_x_51:
[----:B------:R-:W-:Y:S05]  /*3300*/  BRA.U UP5, `(.L_x_59) ;  /* 0x0000001905107547 */ /* 0x000fea000b800000 */
[----:B------:R-:W1:Y:S01]  /*3310*/  S2UR UR7, SR_CgaCtaId ;  /* 0x00000000000779c3 */ /* 0x000e620000008800 */
[----:B------:R-:W-:Y:S01]  /*3320*/  UMOV UR4, 0x40 ;  /* 0x0000004000047882 */ /* 0x000fe20000000000 */
[----:B------:R-:W-:Y:S01]  /*3330*/  NOP ;  /* 0x0000000000007918 */ /* 0x000fe20000000000 */
[----:B------:R-:W-:Y:S01]  /*3340*/  UMOV UR6, 0x400 ;  /* 0x0000040000067882 */ /* 0x000fe20000000000 */
[----:B-1----:R-:W-:Y:S02]  /*3350*/  ULEA UR5, UR7, UR4, 0x18 ;  /* 0x0000000407057291 */ /* 0x002fe4000f8ec0ff */
[----:B------:R-:W-:-:S07]  /*3360*/  ULEA UR6, UR7, UR6, 0x18 ;  /* 0x0000000607067291 */ /* 0x000fce000f8ec0ff */
[----:B------:R-:W1:Y:S02]  /*3370*/  LDS.U8 R3, [UR5+0x1c] ;  /* 0x00001c05ff037984 */ /* 0x000e640008000000 */
[----:B-1----:R-:W-:-:S13]  /*3380*/  ISETP.NE.AND P0, PT, R3, RZ, PT ;  /* 0x000000ff0300720c */ /* 0x002fda0003f05270 */
[----:B------:R-:W-:Y:S05]  /*3390*/  @P0 BRA `(.L_x_60) ;  /* 0x0000000400100947 */ /* 0x000fea0003800000 */
[----:B------:R-:W1:Y:S01]  /*33a0*/  S2UR UR4, SR_CgaCtaId ;  /* 0x00000000000479c3 */ /* 0x000e620000008800 */
[----:B------:R-:W-:Y:S02]  /*33b0*/  UISETP.NE.U32.AND UP1, UPT, UR22, 0x1, UPT ;  /* 0x000000011600788c */ /* 0x000fe4000bf25070 */
[----:B------:R-:W-:Y:S02]  /*33c0*/  UIADD3 UR7, UPT, UPT, UR5, 0x8, URZ ;  /* 0x0000000805077890 */ /* 0x000fe4000fffe0ff */
[----:B-1----:R-:W-:-:S05]  /*33d0*/  ULOP3.LUT UR8, UR4, 0x1, URZ, 0x3c, !UPT ;  /* 0x0000000104087892 */ /* 0x002fca000f8e3cff */
[----:B------:R-:W-:Y:S07]  /*33e0*/  BRA.U !UP1, `(.L_x_61) ;  /* 0x00000001099c7547 */ /* 0x000fee000b800000 */
[----:B------:R-:W-:Y:S01]  /*33f0*/  ELECT P0, URZ, PT ;  /* 0x0000000000ff782f */ /* 0x000fe20003800000 */
[----:B------:R-:W-:-:S12]  /*3400*/  BSSY B0, `(.L_x_61) ;  /* 0x0000025000007945 */ /* 0x000fd80003800000 */
[----:B------:R-:W-:Y:S05]  /*3410*/  @!P0 BRA `(.L_x_62) ;  /* 0x00000000008c8947 */ /* 0x000fea0003800000 */
[----:B------:R-:W-:-:S05]  /*3420*/  UMOV UR4, 0x10 ;  /* 0x0000001000047882 */ /* 0x000fca0000000000 */
[----:B------:R-:W-:Y:S04]  /*3430*/  DEPBAR.LE SB1, 0x36 ;  /* 0x00009d800000791a */ /* 0x000fe80000000000 */
[----:B------:R-:W1:Y:S02]  /*3440*/  UTCATOMSWS.2CTA.FIND_AND_SET.ALIGN UP0, UR4, UR4 ;  /* 0x00000004000475e3 */ /* 0x000e640008200800 */
[----:B-1----:R-:W-:Y:S01]  /*3450*/  MOV R10, UR4 ;  /* 0x00000004000a7c02 */ /* 0x002fe20008000f00 */
[----:B------:R-:W-:Y:S06]  /*3460*/  BRA.U UP0, `(.L_x_63) ;  /* 0x0000000100187547 */ /* 0x000fec000b800000 */
.L_x_64:
[----:B------:R-:W-:Y:S05]  /*3470*/  NANOSLEEP 0x64 ;  /* 0x000000640000795d */ /* 0x000fea0003800000 */
[----:B------:R-:W-:-:S05]  /*3480*/  UMOV UR4, 0x10 ;  /* 0x0000001000047882 */ /* 0x000fca0000000000 */
[----:B------:R-:W-:Y:S04]  /*3490*/  DEPBAR.LE SB1, 0x36 ;  /* 0x00009d800000791a */ /* 0x000fe80000000000 */
[----:B------:R-:W1:Y:S02]  /*34a0*/  UTCATOMSWS.2CTA.FIND_AND_SET.ALIGN UP0, UR4, UR4 ;  /* 0x00000004000475e3 */ /* 0x000e640008200800 */
[----:B-1----:R-:W-:Y:S01]  /*34b0*/  MOV R10, UR4 ;  /* 0x00000004000a7c02 */ /* 0x002fe20008000f00 */
[----:B------:R-:W-:Y:S05]  /*34c0*/  BRA.U !UP0, `(.L_x_64) ;  /* 0xfffffffd08e87547 */ /* 0x000fea000b83ffff */
.L_x_63:
[----:B------:R-:W1:Y:S01]  /*34d0*/  LDS R6, [UR5+0x10] ;  /* 0x00001005ff067984 */ /* 0x000e620008000800 */
[----:B------:R-:W-:Y:S01]  /*34e0*/  IMAD.U32 R3, RZ, RZ, UR6 ;  /* 0x00000006ff037e24 */ /* 0x000fe2000f8e00ff */
[----:B------:R-:W-:-:S03]  /*34f0*/  MOV R4, UR8 ;  /* 0x0000000800047c02 */ /* 0x000fc60008000f00 */
[----:B------:R-:W-:Y:S01]  /*3500*/  VIADD R3, R3, 0x110 ;  /* 0x0000011003037836 */ /* 0x000fe20000000000 */
[----:B-1----:R-:W-:-:S04]  /*3510*/  SHF.L.U32 R6, R6, 0x1f, RZ ;  /* 0x0000001f06067819 */ /* 0x002fc800000006ff */
[----:B------:R-:W1:Y:S02]  /*3520*/  SYNCS.PHASECHK.TRANS64.TRYWAIT P0, [UR5+0x8], R6 ;  /* 0x00000806ff0075a7 */ /* 0x000e640008001105 */
[----:B-1----:R-:W-:Y:S05]  /*3530*/  @P0 BRA `(.L_x_65) ;  /* 0x0000000000080947 */ /* 0x002fea0003800000 */
[----:B------:R-:W1:Y:S02]  /*3540*/  SYNCS.PHASECHK.TRANS64.TRYWAIT P0, [UR5+0x8], R6 ;  /* 0x00000806ff0075a7 */ /* 0x000e640008001105 */
[----:B-1----:R-:W-:Y:S05]  /*3550*/  @!P0 BRA `(.L_x_66) ;  /* 0x0000009400008947 */ /* 0x002fea0003800000 */
.L_x_65:
[----:B------:R-:W-:Y:S01]  /*3560*/  PRMT R4, R4, 0x654, R3 ;  /* 0x0000065404047816 */ /* 0x000fe20000000003 */
[----:B------:R-:W-:Y:S01]  /*3570*/  HFMA2 R3, -RZ, RZ, 0, 5.9604644775390625e-08 ;  /* 0x00000001ff037431 */ /* 0x000fe200000001ff */
[----:B------:R-:W-:Y:S01]  /*3580*/  UPRMT UR4, UR8, 0x654, UR7 ;  /* 0x0000065408047896 */ /* 0x000fe20008000007 */
[----:B------:R-:W-:Y:S02]  /*3590*/  IMAD.MOV.U32 R7, RZ, RZ, 0xffff ;  /* 0x0000ffffff077424 */ /* 0x000fe400078e00ff */
[----:B-1----:R-:W-:Y:S02]  /*35a0*/  IMAD.MOV.U32 R6, RZ, RZ, 0x4 ;  /* 0x00000004ff067424 */ /* 0x002fe400078e00ff */
[----:B------:R-:W-:Y:S01]  /*35b0*/  IMAD.SHL.U32 R9, R10, 0x20, RZ ;  /* 0x000000200a097824 */ /* 0x000fe200078e00ff */
[----:B------:R-:W-:Y:S02]  /*35c0*/  MOV R5, UR4 ;  /* 0x0000000400057c02 */ /* 0x000fe40008000f00 */
[-C--:B------:R-:W-:Y:S01]  /*35d0*/  SHF.L.U32 R8, R7, R10.reuse, RZ ;  /* 0x0000000a07087219 */ /* 0x080fe200000006ff */
[----:B------:R1:W-:Y:S01]  /*35e0*/  SYNCS.ARRIVE.TRANS64.RED RZ, [UR4], R6 ;  /* 0x00000006ffff79a7 */ /* 0x0003e20008000404 */
[----:B------:R-:W-:Y:S01]  /*35f0*/  SHF.L.U32 R7, R3, R10, RZ ;  /* 0x0000000a03077219 */ /* 0x000fe200000006ff */
[----:B------:R1:W-:Y:S04]  /*3600*/  STS [UR6+0x110], R9 ;  /* 0x00011009ff007988 */ /* 0x0003e80008000806 */
[----:B------:R1:W-:Y:S04]  /*3610*/  STAS [R4.64], R10 ;  /* 0x0000000a04007dbd */ /* 0x0003e8000c0008ff */
[----:B------:R1:W-:Y:S04]  /*3620*/  ATOMS.OR RZ, [UR5+0x14], R8 ;  /* 0x00001408ffff798c */ /* 0x0003e8000b000005 */
[----:B------:R1:W-:Y:S04]  /*3630*/  ATOMS.OR RZ, [UR5+0x18], R7 ;  /* 0x00001807ffff798c */ /* 0x0003e8000b000005 */
[----:B------:R1:W-:Y:S02]  /*3640*/  ATOMS.XOR RZ, [UR5+0x10], R3 ;  /* 0x00001003ffff798c */ /* 0x0003e4000b800005 */
.L_x_62:
[----:B------:R-:W-:Y:S05]  /*3650*/  BSYNC B0 ;  /* 0x0000000000007941 */ /* 0x000fea0003800000 */
.L_x_61:
[----:B------:R-:W-:Y:S05]  /*3660*/  BRA.U UP1, `(.L_x_67) ;  /* 0x00000001016c7547 */ /* 0x000fea000b800000 */
[----:B------:R-:W-:-:S03]  /*3670*/  UMOV UR4, 0xffffffff ;  /* 0xffffffff00047882 */ /* 0x000fc60000000000 */
[----:B------:R-:W-:Y:S05]  /*3680*/  BRA.DIV UR4, `(.L_x_68) ;  /* 0x0000009204cc7947 */ /* 0x000fea000b800000 */
[----:B------:R-:W-:-:S13]  /*3690*/  ELECT P6, URZ, PT ;  /* 0x0000000000ff782f */ /* 0x000fda00038c0000 */
.L_x_168:
[----:B------:R-:W-:Y:S05]  /*36a0*/  @!P6 BRA `(.L_x_67) ;  /* 0x00000000005ce947 */ /* 0x000fea0003800000 */
[----:B-1----:R-:W1:Y:S02]  /*36b0*/  LDS R4, [UR5+0x10] ;  /* 0x00001005ff047984 */ /* 0x002e640008000800 */
[----:B-1----:R-:W-:-:S04]  /*36c0*/  SHF.L.U32 R4, R4, 0x1f, RZ ;  /* 0x0000001f04047819 */ /* 0x002fc800000006ff */
[----:B------:R-:W1:Y:S02]  /*36d0*/  SYNCS.PHASECHK.TRANS64.TRYWAIT P0, [UR5+0x8], R4 ;  /* 0x00000804ff0075a7 */ /* 0x000e640008001105 */
[----:B-1----:R-:W-:Y:S05]  /*36e0*/  @P0 BRA `(.L_x_69) ;  /* 0x0000000000080947 */ /* 0x002fea0003800000 */
[----:B------:R-:W1:Y:S02]  /*36f0*/  SYNCS.PHASECHK.TRANS64.TRYWAIT P0, [UR5+0x8], R4 ;  /* 0x00000804ff0075a7 */ /* 0x000e640008001105 */
[----:B-1----:R-:W-:Y:S05]  /*3700*/  @!P0 BRA `(.L_x_70) ;  /* 0x0000009000cc8947 */ /* 0x002fea0003800000 */
.L_x_69:
[----:B------:R-:W2:Y:S01]  /*3710*/  LDS R6, [UR6+0x110] ;  /* 0x00011006ff067984 */ /* 0x000ea20008000800 */
[----:B-1----:R-:W-:Y:S02]  /*3720*/  HFMA2 R3, -RZ, RZ, 0, 5.9604644775390625e-08 ;  /* 0x00000001ff037431 */ /* 0x002fe400000001ff */
[----:B------:R-:W-:Y:S01]  /*3730*/  IMAD.MOV.U32 R4, RZ, RZ, 0xffff ;  /* 0x0000ffffff047424 */ /* 0x000fe200078e00ff */
[----:B------:R-:W-:Y:S01]  /*3740*/  UPRMT UR4, UR8, 0x654, UR7 ;  /* 0x0000065408047896 */ /* 0x000fe20008000007 */
[----:B--2---:R-:W-:-:S03]  /*3750*/  IMAD.SHL.U32 R5, R6, 0x20, RZ ;  /* 0x0000002006057824 */ /* 0x004fc600078e00ff */
[-C--:B------:R-:W-:Y:S02]  /*3760*/  SHF.L.U32 R4, R4, R6.reuse, RZ ;  /* 0x0000000604047219 */ /* 0x080fe400000006ff */
[----:B------:R-:W-:Y:S01]  /*3770*/  SHF.L.U32 R6, R3, R6, RZ ;  /* 0x0000000603067219 */ /* 0x000fe200000006ff */
[----:B------:R2:W-:Y:S04]  /*3780*/  STS [UR6+0x110], R5 ;  /* 0x00011005ff007988 */ /* 0x0005e80008000806 */
[----:B------:R2:W-:Y:S04]  /*3790*/  ATOMS.OR RZ, [UR5+0x14], R4 ;  /* 0x00001404ffff798c */ /* 0x0005e8000b000005 */
[----:B------:R2:W-:Y:S01]  /*37a0*/  ATOMS.OR RZ, [UR5+0x18], R6 ;  /* 0x00001806ffff798c */ /* 0x0005e2000b000005 */
[----:B------:R-:W-:Y:S03]  /*37b0*/  SYNCS.ARRIVE.TRANS64.RED.A1T0 RZ, [UR4], RZ ;  /* 0x000000ffffff79a7 */ /* 0x000fe60008100404 */
[----:B------:R2:W-:Y:S01]  /*37c0*/  ATOMS.XOR RZ, [UR5+0x10], R3 ;  /* 0x00001003ffff798c */ /* 0x0005e2000b800005 */
[----:B------:R-:W-:Y:S05]  /*37d0*/  BRA `(.L_x_67) ;  /* 0x0000000000107947 */ /* 0x000fea0003800000 */
.L_x_60:
[----:B------:R-:W-:Y:S02]  /*37e0*/  MOV R3, 0xffffffff ;  /* 0xffffffff00037802 */ /* 0x000fe40000000f00 */
[----:B------:R-:W-:-:S03]  /*37f0*/  MOV R4, 0x3820 ;  /* 0x0000382000047802 */ /* 0x000fc60000000f00 */
[----:B------:R1:W-:Y:S04]  /*3800*/  STS [UR6+0x110], R3 ;  /* 0x00011003ff007988 */ /* 0x0003e80008000806 */
[----:B-1---5:R-:W-:Y:S05]  /*3810*/  CALL.REL.NOINC `($__internal_1_$__cuda_sm10x_tcgen05_guardrail_trap_phase_invalid_during_alloc) ;  /* 0x0000009800747944 */ /* 0x022fea0003c00000 */
.L_x_67:
[----:B------:R-:W-:Y:S05]  /*3820*/  WARPSYNC.ALL ;  /* 0x0000000000007948 */ /* 0x000fea0003800000 */
[----:B------:R-:W3:Y:S01]  /*3830*/  S2UR UR4, SR_CgaCtaId ;  /* 0x00000000000479c3 */ /* 0x000ee20000008800 */
[----:B------:R-:W-:Y:S01]  /*3840*/  UMOV UR38, 0x400 ;  /* 0x0000040000267882 */ /* 0x000fe20000000000 */
[----:B------:R-:W-:-:S06]  /*3850*/  NOP ;  /* 0x0000000000007918 */ /* 0x000fcc0000000000 */
[----:B------:R-:W-:Y:S06]  /*3860*/  BAR.ARV 0x6, 0xa0 ;  /* 0x0182800000007b1d */ /* 0x000fec0000002000 */
[----:B------:R-:W4:Y:S01]  /*3870*/  LDCU UR12, c[0x0][0x38c] ;  /* 0x00007180ff0c77ac */ /* 0x000f220008000800 */
[----:B------:R-:W-:Y:S02]  /*3880*/  LOP3.LUT R0, R0, 0xffff, RZ, 0xc0, !PT ;  /* 0x0000ffff00007812 */ /* 0x000fe400078ec0ff */
[----:B-1----:R-:W-:Y:S01]  /*3890*/  CS2R R8, SRZ ;  /* 0x0000000000087805 */ /* 0x002fe2000001ff00 */
[----:B------:R-:W-:Y:S01]  /*38a0*/  UMOV UR59, 0x1 ;  /* 0x00000001003b7882 */ /* 0x000fe20000000000 */
[----:B------:R-:W-:Y:S01]  /*38b0*/  R2UR UR69, R0 ;  /* 0x00000000004572ca */ /* 0x000fe200000e0000 */
[----:B------:R-:W-:Y:S01]  /*38c0*/  UMOV UR7, URZ ;  /* 0x000000ff00077c82 */ /* 0x000fe20008000000 */
[----:B------:R-:W-:Y:S01]  /*38d0*/  UISETP.NE.AND UP3, UPT, UR22, URZ, UPT ;  /* 0x000000ff1600728c */ /* 0x000fe2000bf65270 */
[----:B------:R-:W-:Y:S01]  /*38e0*/  UMOV UR64, URZ ;  /* 0x000000ff00407c82 */ /* 0x000fe20008000000 */
[----:B---3--:R-:W-:Y:S01]  /*38f0*/  ULEA UR38, UR4, UR38, 0x18 ;  /* 0x0000002604267291 */ /* 0x008fe2000f8ec0ff */
[----:B------:R-:W-:Y:S01]  /*3900*/  UMOV UR62, URZ ;  /* 0x000000ff003e7c82 */ /* 0x000fe20008000000 */
[----:B------:R-:W-:-:S02]  /*3910*/  UMOV UR60, URZ ;  /* 0x000000ff003c7c82 */ /* 0x000fc40008000000 */
[----:B------:R-:W-:Y:S02]  /*3920*/  UIADD3 UR6, UPT, UPT, UR38, 0x10800, URZ ;  /* 0x0001080026067890 */ /* 0x000fe4000fffe0ff */
[----:B------:R-:W-:Y:S02]  /*3930*/  UIADD3 UR5, UPT, UPT, UR38, 0x20800, URZ ;  /* 0x0002080026057890 */ /* 0x000fe4000fffe0ff */
[----:B------:R-:W-:Y:S01]  /*3940*/  UIADD3 UR4, UPT, UPT, UR38, 0x30800, URZ ;  /* 0x0003080026047890 */ /* 0x000fe2000fffe0ff */
[----:B--2---:R-:W1:Y:S01]  /*3950*/  LDS R3, [UR38+0x110] ;  /* 0x00011026ff037984 */ /* 0x004e620008000800 */
[----:B------:R-:W-:Y:S02]  /*3960*/  UIADD3 UR8, UPT, UPT, UR38, 0x31800, URZ ;  /* 0x0003180026087890 */ /* 0x000fe4000fffe0ff */
[----:B----4-:R-:W-:Y:S02]  /*3970*/  UIADD3 UR12, UPT, UPT, UR12, 0xff, URZ ;  /* 0x000000ff0c0c7890 */ /* 0x010fe4000fffe0ff */
[----:B------:R-:W-:-:S02]  /*3980*/  USHF.R.U32.HI UR11, URZ, 0x4, UR6 ;  /* 0x00000004ff0b7899 */ /* 0x000fc40008011606 */
[----:B------:R-:W-:Y:S02]  /*3990*/  USHF.R.U32.HI UR9, URZ, 0x4, UR5 ;  /* 0x00000004ff097899 */ /* 0x000fe40008011605 */
[----:B------:R-:W-:Y:S02]  /*39a0*/  USHF.R.U32.HI UR6, URZ, 0x4, UR4 ;  /* 0x00000004ff067899 */ /* 0x000fe40008011604 */
[----:B------:R-:W-:Y:S02]  /*39b0*/  USHF.R.U32.HI UR5, URZ, 0x4, UR8 ;  /* 0x00000004ff057899 */ /* 0x000fe40008011608 */
[----:B------:R-:W-:Y:S02]  /*39c0*/  USHF.R.S32.HI UR10, URZ, 0x1f, UR12 ;  /* 0x0000001fff0a7899 */ /* 0x000fe4000801140c */
[----:B------:R-:W-:Y:S02]  /*39d0*/  ULOP3.LUT UR9, UR9, 0x3fff, URZ, 0xc0, !UPT ;  /* 0x00003fff09097892 */ /* 0x000fe4000f8ec0ff */
[----:B------:R-:W-:-:S02]  /*39e0*/  ULOP3.LUT UR6, UR6, 0x3fff, URZ, 0xc0, !UPT ;  /* 0x00003fff06067892 */ /* 0x000fc4000f8ec0ff */
[----:B------:R-:W-:Y:S02]  /*39f0*/  ULOP3.LUT UR5, UR5, 0x3fff, URZ, 0xc0, !UPT ;  /* 0x00003fff05057892 */ /* 0x000fe4000f8ec0ff */
[----:B------:R-:W-:Y:S02]  /*3a00*/  ULEA.HI UR4, UR10, UR12, URZ, 0x8 ;  /* 0x0000000c0a047291 */ /* 0x000fe4000f8f40ff */
[----:B------:R-:W-:Y:S02]  /*3a10*/  ULOP3.LUT UR56, UR9, 0x10000, URZ, 0xfc, !UPT ;  /* 0x0001000009387892 */ /* 0x000fe4000f8efcff */
[----:B------:R-:W-:Y:S02]  /*3a20*/  ULOP3.LUT UR11, UR11, 0x3fff, URZ, 0xc0, !UPT ;  /* 0x00003fff0b0b7892 */ /* 0x000fe4000f8ec0ff */
[----:B------:R-:W-:Y:S02]  /*3a30*/  ULOP3.LUT UR57, UR6, 0x10000, URZ, 0xfc, !UPT ;  /* 0x0001000006397892 */ /* 0x000fe4000f8efcff */
[----:B------:R-:W-:-:S02]  /*3a40*/  ULOP3.LUT UR58, UR5, 0x10000, URZ, 0xfc, !UPT ;  /* 0x00010000053a7892 */ /* 0x000fc4000f8efcff */
[----:B------:R-:W-:Y:S02]  /*3a50*/  USHF.R.S32.HI UR68, URZ, 0x8, UR4 ;  /* 0x00000008ff447899 */ /* 0x000fe40008011404 */
[----:B------:R-:W-:Y:S02]  /*3a60*/  ULOP3.LUT UR39, UR11, 0x10000, URZ, 0xfc, !UPT ;  /* 0x000100000b277892 */ /* 0x000fe4000f8efcff */
[----:B------:R-:W-:Y:S02]  /*3a70*/  UIADD3 UR71, UPT, UPT, UR38, 0xb0, URZ ;  /* 0x000000b026477890 */ /* 0x000fe4000fffe0ff */
[----:B------:R-:W-:Y:S01]  /*3a80*/  UIADD3 UR70, UPT, UPT, UR68, -0x1, URZ ;  /* 0xffffffff44467890 */ /* 0x000fe2000fffe0ff */
[----:B------:R-:W-:Y:S01]  /*3a90*/  UMOV UR46, URZ ;  /* 0x000000ff002e7c82 */ /* 0x000fe20008000000 */
[----:B-1----:R-:W-:Y:S01]  /*3aa0*/  R2UR UR32, R3 ;  /* 0x00000000032072ca */ /* 0x002fe200000e0000 */
[----:B------:R-:W-:Y:S01]  /*3ab0*/  IMAD.MOV.U32 R3, RZ, RZ, RZ ;  /* 0x000000ffff037224 */ /* 0x000fe200078e00ff */
[----:B------:R-:W-:Y:S01]  /*3ac0*/  UMOV UR44, URZ ;  /* 0x000000ff002c7c82 */ /* 0x000fe20008000000 */
[----:B------:R-:W-:Y:S01]  /*3ad0*/  UMOV UR42, URZ ;  /* 0x000000ff002a7c82 */ /* 0x000fe20008000000 */
[----:B------:R-:W-:-:S09]  /*3ae0*/  UMOV UR40, URZ ;  /* 0x000000ff00287c82 */ /* 0x000fd20008000000 */
[----:B------:R-:W-:Y:S02]  /*3af0*/  UIADD3 UR54, UPT, UPT, UR32, 0x1c0, URZ ;  /* 0x000001c020367890 */ /* 0x000fe4000fffe0ff */
[----:B------:R-:W-:Y:S02]  /*3b00*/  UIADD3 UR55, UPT, UPT, UR32, 0x1c8, URZ ;  /* 0x000001c820377890 */ /* 0x000fe4000fffe0ff */
[----:B------:R-:W-:Y:S02]  /*3b10*/  UIADD3 UR50, UPT, UPT, UR32, -0x7ffffe40, URZ ;  /* 0x800001c020327890 */ /* 0x000fe4000fffe0ff */
[----:B------:R-:W-:Y:S02]  /*3b20*/  UIADD3 UR51, UPT, UPT, UR32, -0x7ffffe38, URZ ;  /* 0x800001c820337890 */ /* 0x000fe4000fffe0ff */
[----:B------:R-:W-:Y:S02]  /*3b30*/  UIADD3 UR52, UPT, UPT, UR32, 0x1c4, URZ ;  /* 0x000001c420347890 */ /* 0x000fe4000fffe0ff */
[----:B------:R-:W-:-:S02]  /*3b40*/  UIADD3 UR53, UPT, UPT, UR32, 0x1d0, URZ ;  /* 0x000001d020357890 */ /* 0x000fc4000fffe0ff */
[----:B------:R-:W-:Y:S02]  /*3b50*/  UIADD3 UR48, UPT, UPT, UR32, -0x7ffffe3c, URZ ;  /* 0x800001c420307890 */ /* 0x000fe4000fffe0ff */
[----:B------:R-:W-:Y:S02]  /*3b60*/  UIADD3 UR49, UPT, UPT, UR32, -0x7ffffe30, URZ ;  /* 0x800001d020317890 */ /* 0x000fe4000fffe0ff */
[----:B------:R-:W-:Y:S02]  /*3b70*/  USHF.R.U32.HI UR9, URZ, 0x11, UR54 ;  /* 0x00000011ff097899 */ /* 0x000fe40008011636 */
[----:B------:R-:W-:Y:S02]  /*3b80*/  USHF.R.U32.HI UR8, URZ, 0x1a, UR55 ;  /* 0x0000001aff087899 */ /* 0x000fe40008011637 */
[----:B------:R-:W-:Y:S02]  /*3b90*/  USHF.R.U32.HI UR6, URZ, 0x11, UR50 ;  /* 0x00000011ff067899 */ /* 0x000fe40008011632 */
[----:B------:R-:W-:-:S02]  /*3ba0*/  USHF.R.U32.HI UR5, URZ, 0x1a, UR51 ;  /* 0x0000001aff057899 */ /* 0x000fc40008011633 */
[----:B------:R-:W-:Y:S02]  /*3bb0*/  USHF.R.U32.HI UR4, URZ, 0x11, UR52 ;  /* 0x00000011ff047899 */ /* 0x000fe40008011634 */
[----:B------:R-:W-:Y:S02]  /*3bc0*/  USHF.R.U32.HI UR10, URZ, 0x1a, UR53 ;  /* 0x0000001aff0a7899 */ /* 0x000fe40008011635 */
[----:B------:R-:W-:Y:S02]  /*3bd0*/  USHF.R.U32.HI UR12, URZ, 0x11, UR48 ;  /* 0x00000011ff0c7899 */ /* 0x000fe40008011630 */
[----:B------:R-:W-:Y:S02]  /*3be0*/  USHF.R.U32.HI UR13, URZ, 0x1a, UR49 ;  /* 0x0000001aff0d7899 */ /* 0x000fe40008011631 */
[----:B------:R-:W-:Y:S02]  /*3bf0*/  ULOP3.LUT UR14, UR9, 0x6000, URZ, 0xc0, !UPT ;  /* 0x00006000090e7892 */ /* 0x000fe4000f8ec0ff */
[----:B------:R-:W-:-:S02]  /*3c00*/  ULOP3.LUT UR66, UR8, 0x30, URZ, 0xc0, !UPT ;  /* 0x0000003008427892 */ /* 0x000fc4000f8ec0ff */
[----:B------:R-:W-:Y:S02]  /*3c10*/  ULOP3.LUT UR11, UR6, 0x6000, URZ, 0xc0, !UPT ;  /* 0x00006000060b7892 */ /* 0x000fe4000f8ec0ff */
[----:B------:R-:W-:Y:S02]  /*3c20*/  ULOP3.LUT UR9, UR5, 0x30, URZ, 0xc0, !UPT ;  /* 0x0000003005097892 */ /* 0x000fe4000f8ec0ff */
[----:B------:R-:W-:Y:S02]  /*3c30*/  ULOP3.LUT UR4, UR4, 0x6000, URZ, 0xc0, !UPT ;  /* 0x0000600004047892 */ /* 0x000fe4000f8ec0ff */
[----:B------:R-:W-:Y:S02]  /*3c40*/  ULOP3.LUT UR8, UR10, 0x30, URZ, 0xc0, !UPT ;  /* 0x000000300a087892 */ /* 0x000fe4000f8ec0ff */
        /* <DEDUP_REMOVED lines=10> */
[----:B------:R-:W-:Y:S02]  /*3cf0*/  UPRMT UR67, UR66, 0x5410, UR14 ;  /* 0x0000541042437896 */ /* 0x000fe4000800000e */
[----:B------:R-:W-:Y:S02]  /*3d00*/  UPRMT UR65, UR9, 0x5410, UR11 ;  /* 0x0000541009417896 */ /* 0x000fe4000800000b */
[----:B------:R-:W-:Y:S02]  /*3d10*/  UPRMT UR63, UR8, 0x5410, UR4 ;  /* 0x00005410083f7896 */ /* 0x000fe40008000004 */
[----:B------:R-:W-:Y:S01]  /*3d20*/  UPRMT UR61, UR5, 0x5410, UR6 ;  /* 0x00005410053d7896 */ /* 0x000fe20008000006 */
[----:B------:R-:W-:Y:S01]  /*3d30*/  UMOV UR66, URZ ;  /* 0x000000ff00427c82 */ /* 0x000fe20008000000 */
[----:B------:R-:W-:Y:S01]  /*3d40*/  UMOV UR47, UR67 ;  /* 0x00000043002f7c82 */ /* 0x000fe20008000000 */
[----:B------:R-:W-:-:S02]  /*3d50*/  UMOV UR45, UR65 ;  /* 0x00000041002d7c82 */ /* 0x000fc40008000000 */
[----:B------:R-:W-:Y:S02]  /*3d60*/  UMOV UR43, UR63 ;  /* 0x0000003f002b7c82 */ /* 0x000fe40008000000 */
[----:B------:R-:W-:-:S05]  /*3d70*/  UMOV UR41, UR61 ;  /* 0x0000003d00297c82 */ /* 0x000fca0008000000 */
.L_x_81:
[C---:B------:R-:W-:Y:S02]  /*3d80*/  LEA R0, R9.reuse, UR38, 0x3 ;  /* 0x0000002609007c11 */ /* 0x040fe4000f8e18ff */
[----:B------:R-:W-:Y:S02]  /*3d90*/  SHF.L.U32 R5, R8, 0x1f, RZ ;  /* 0x0000001f08057819 */ /* 0x000fe400000006ff */
[----:B------:R-:W-:Y:S02]  /*3da0*/  LEA R4, R9, UR38, 0x4 ;  /* 0x0000002609047c11 */ /* 0x000fe4000f8e20ff */
[----:B------:R-:W1:Y:S02]  /*3db0*/  SYNCS.PHASECHK.TRANS64.TRYWAIT P0, [R0+URZ+0x90], R5 ;  /* 0x00009005000075a7 */ /* 0x000e6400080011ff */
[----:B-12---:R-:W-:Y:S05]  /*3dc0*/  @!P0 BRA `(.L_x_71) ;  /* 0x0000008c00348947 */ /* 0x006fea0003800000 */
.L_x_169:
[----:B-1----:R-:W1:Y:S01]  /*3dd0*/  LDS.128 R4, [R4+0xf0] ;  /* 0x0000f00004047984 */ /* 0x002e620000000c00 */
[----:B------:R-:W-:Y:S02]  /*3de0*/  VIADD R0, R0, 0xa0 ;  /* 0x000000a000007836 */ /* 0x000fe40000000000 */
[----:B------:R-:W-:Y:S01]  /*3df0*/  VIADD R9, R9, 0x1 ;  /* 0x0000000109097836 */ /* 0x000fe20000000000 */
[----:B------:R-:W-:Y:S01]  /*3e00*/  @!PT LDS RZ, [RZ] ;  /* 0x00000000fffff984 */ /* 0x000fe20000000800 */
[----:B------:R-:W-:Y:S01]  /*3e10*/  @!PT LDS RZ, [RZ] ;  /* 0x00000000fffff984 */ /* 0x000fe20000000800 */
[----:B------:R-:W-:Y:S01]  /*3e20*/  @!PT LDS RZ, [RZ] ;  /* 0x00000000fffff984 */ /* 0x000fe20000000800 */
[----:B------:R-:W-:Y:S01]  /*3e30*/  @!PT LDS RZ, [RZ] ;  /* 0x00000000fffff984 */ /* 0x000fe20000000800 */
[----:B------:R2:W-:Y:S06]  /*3e40*/  MEMBAR.ALL.CTA ;  /* 0x0000000000007992 */ /* 0x0005ec0000008000 */
[----:B--2---:R-:W2:Y:S01]  /*3e50*/  FENCE.VIEW.ASYNC.S ;  /* 0x00000000000073c6 */ /* 0x004ea20000000000 */
[----:B------:R-:W-:-:S04]  /*3e60*/  PRMT R0, RZ, 0x654, R0 ;  /* 0x00000654ff007816 */ /* 0x000fc80000000000 */
[----:B--2---:R2:W-:Y:S01]  /*3e70*/  SYNCS.ARRIVE.TRANS64.RED.A1T0 RZ, [R0+URZ], RZ ;  /* 0x000000ff00ff79a7 */ /* 0x0045e200081004ff */
[----:B-1----:R-:W-:Y:S01]  /*3e80*/  LOP3.LUT P2, RZ, R6, 0x1, RZ, 0xc0, !PT ;  /* 0x0000000106ff7812 */ /* 0x002fe2000784c0ff */
[----:B--2---:R-:W-:-:S12]  /*3e90*/  BRA.U UP3, `(.L_x_72) ;  /* 0x0000000903587547 */ /* 0x004fd8000b800000 */
[----:B------:R-:W1:Y:S01]  /*3ea0*/  LDCU UR4, c[0x0][0x38c] ;  /* 0x00007180ff0477ac */ /* 0x000e620008000800 */
[----:B------:R-:W-:Y:S01]  /*3eb0*/  ULOP3.LUT UR34, UR59, 0x1, URZ, 0x3c, !UPT ;  /* 0x000000013b227892 */ /* 0x000fe2000f8e3cff */
[----:B------:R-:W-:Y:S01]  /*3ec0*/  UMOV UR11, URZ ;  /* 0x000000ff000b7c82 */ /* 0x000fe20008000000 */
[----:B------:R-:W-:Y:S02]  /*3ed0*/  UMOV UR6, 0x1 ;  /* 0x0000000100067882 */ /* 0x000fe40000000000 */
[----:B------:R-:W-:Y:S01]  /*3ee0*/  UIMAD UR34, UR34, 0xc0, UR32 ;  /* 0x000000c0222278a4 */ /* 0x000fe2000f8e0220 */
[----:B------:R-:W-:Y:S01]  /*3ef0*/  UMOV UR35, UR7 ;  /* 0x0000000700237c82 */ /* 0x000fe20008000000 */
[----:B------:R-:W-:Y:S01]  /*3f00*/  UMOV UR33, UR68 ;  /* 0x0000004400217c82 */ /* 0x000fe20008000000 */
[----:B-1----:R-:W-:-:S09]  /*3f10*/  UISETP.GE.AND UP0, UPT, UR4, 0x1, UPT ;  /* 0x000000010400788c */ /* 0x002fd2000bf06270 */
[----:B------:R-:W-:Y:S05]  /*3f20*/  BRA.U !UP0, `(.L_x_73) ;  /* 0x0000000508107547 */ /* 0x000fea000b800000 */
[----:B------:R-:W-:Y:S01]  /*3f30*/  ULEA UR18, UR7, UR38, 0x3 ;  /* 0x0000002607127291 */ /* 0x000fe2000f8e18ff */
[----:B------:R-:W-:-:S08]  /*3f40*/  SHF.L.U32 R5, R3, 0x1f, RZ ;  /* 0x0000001f03057819 */ /* 0x000fd000000006ff */
[----:B------:R-:W1:Y:S02]  /*3f50*/  SYNCS.PHASECHK.TRANS64.TRYWAIT P0, [UR18], R5 ;  /* 0x00000005ff0075a7 */ /* 0x000e640008001112 */
[----:B-1----:R-:W-:Y:S05]  /*3f60*/  @P0 BRA `(.L_x_74) ;  /* 0x0000000000080947 */ /* 0x002fea0003800000 */
[----:B------:R-:W1:Y:S02]  /*3f70*/  SYNCS.PHASECHK.TRANS64.TRYWAIT P0, [UR18], R5 ;  /* 0x00000005ff0075a7 */ /* 0x000e640008001112 */
[----:B-1----:R-:W-:Y:S05]  /*3f80*/  @!P0 BRA `(.L_x_75) ;  /* 0x0000008800d88947 */ /* 0x002fea0003800000 */
.L_x_74:
[----:B------:R-:W-:Y:S01]  /*3f90*/  UIADD3 UR35, UPT, UPT, UR7, 0x1, URZ ;  /* 0x0000000107237890 */ /* 0x000fe2000fffe0ff */
[----:B-1----:R-:W-:Y:S01]  /*3fa0*/  IMAD.U32 R0, RZ, RZ, UR59 ;  /* 0x0000003bff007e24 */ /* 0x002fe2000f8e00ff */
[----:B------:R-:W-:Y:S02]  /*3fb0*/  UISETP.GE.U32.AND UP1, UPT, UR4, 0x101, UPT ;  /* 0x000001010400788c */ /* 0x000fe4000bf26070 */
[----:B------:R-:W-:Y:S02]  /*3fc0*/  UISETP.NE.AND UP0, UPT, UR35, 0x4, UPT ;  /* 0x000000042300788c */ /* 0x000fe4000bf05270 */
[----:B------:R-:W-:Y:S01]  /*3fd0*/  ULEA UR8, UR7, UR57, 0x6 ;  /* 0x0000003907087291 */ /* 0x000fe2000f8e30ff */
[----:B------:R-:W-:Y:S01]  /*3fe0*/  SHF.L.U32 R5, R0, 0x1f, RZ ;  /* 0x0000001f00057819 */ /* 0x000fe200000006ff */
[----:B------:R-:W-:Y:S01]  /*3ff0*/  USEL UR4, URZ, 0x1, UP0 ;  /* 0x00000001ff047887 */ /* 0x000fe20008000000 */
[----:B------:R-:W-:Y:S01]  /*4000*/  PLOP3.LUT P1, PT, PT, PT, UP1, 0x80, 0x8 ;  /* 0x000000000008781c */ /* 0x000fe20003f2f018 */
[----:B------:R-:W-:-:S02]  /*4010*/  USEL UR35, UR35, URZ, UP0 ;  /* 0x000000ff23237287 */ /* 0x000fc40008000000 */
[----:B------:R-:W-:Y:S02]  /*4020*/  UIADD3 UR16, UPT, UPT, UR8, 0x20, URZ ;  /* 0x0000002008107890 */ /* 0x000fe4000fffe0ff */
[----:B------:R-:W-:Y:S01]  /*4030*/  LOP3.LUT R3, R3, UR4, RZ, 0x3c, !PT ;  /* 0x0000000403037c12 */ /* 0x000fe2000f8e3cff */
[----:B------:R-:W-:Y:S02]  /*4040*/  @UP1 ULEA UR5, UR35, UR38, 0x3 ;  /* 0x0000002623051291 */ /* 0x000fe4000f8e18ff */
[----:B------:R-:W-:Y:S01]  /*4050*/  ULEA UR4, UR7, UR58, 0x7 ;  /* 0x0000003a07047291 */ /* 0x000fe2000f8e38ff */
[----:B------:R-:W-:Y:S01]  /*4060*/  UMOV UR9, 0x4008 ;  /* 0x0000400800097882 */ /* 0x000fe20000000000 */
[----:B------:R-:W-:Y:S02]  /*4070*/  UMOV UR17, 0x4008 ;  /* 0x0000400800117882 */ /* 0x000fe40000000000 */
[----:B------:R-:W-:Y:S01]  /*4080*/  UIADD3 UR10, UPT, UPT, UR4, 0x20, URZ ;  /* 0x00000020040a7890 */ /* 0x000fe2000fffe0ff */
[----:B------:R-:W-:Y:S01]  /*4090*/  @P1 SHF.L.U32 R4, R3, 0x1f, RZ ;  /* 0x0000001f03041819 */ /* 0x000fe200000006ff */
[----:B------:R-:W-:-:S02]  /*40a0*/  UIADD3 UR12, UPT, UPT, UR4, 0x40, URZ ;  /* 0x00000040040c7890 */ /* 0x000fc4000fffe0ff */
[----:B------:R-:W-:Y:S01]  /*40b0*/  UIADD3 UR14, UPT, UPT, UR4, 0x60, URZ ;  /* 0x00000060040e7890 */ /* 0x000fe2000fffe0ff */
[----:B------:R-:W1:Y:S01]  /*40c0*/  @P1 SYNCS.PHASECHK.TRANS64.TRYWAIT P0, [UR5], R4 ;  /* 0x00000004ff0015a7 */ /* 0x000e620008001105 */
[----:B------:R-:W-:Y:S01]  /*40d0*/  UMOV UR5, 0x4008 ;  /* 0x0000400800057882 */ /* 0x000fe20000000000 */
[----:B------:R2:W-:Y:S01]  /*40e0*/  UTCCP.T.S.2CTA.4x32dp128bit tmem[UR32+0x1c0], gdesc[UR8] ;  /* 0x0001c008200079e7 */ /* 0x0005e20009300000 */
[----:B------:R-:W-:Y:S01]  /*40f0*/  UMOV UR11, 0x4008 ;  /* 0x00004008000b7882 */ /* 0x000fe20000000000 */
[----:B------:R2:W-:Y:S01]  /*4100*/  UTCCP.T.S.2CTA.4x32dp128bit tmem[UR32+0x1c4], gdesc[UR16] ;  /* 0x0001c410200079e7 */ /* 0x0005e20009300000 */
[----:B------:R-:W-:Y:S01]  /*4110*/  UMOV UR13, 0x4008 ;  /* 0x00004008000d7882 */ /* 0x000fe20000000000 */
[----:B------:R2:W-:Y:S01]  /*4120*/  UTCCP.T.S.2CTA.4x32dp128bit tmem[UR32+0x1c8], gdesc[UR4] ;  /* 0x0001c804200079e7 */ /* 0x0005e20009300000 */
[----:B------:R-:W-:Y:S01]  /*4130*/  UMOV UR15, 0x4008 ;  /* 0x00004008000f7882 */ /* 0x000fe20000000000 */
[----:B------:R2:W-:Y:S01]  /*4140*/  UTCCP.T.S.2CTA.4x32dp128bit tmem[UR32+0x1cc], gdesc[UR10] ;  /* 0x0001cc0a200079e7 */ /* 0x0005e20009300000 */
[----:B------:R2:W-:Y:S01]  /*4150*/  UTCCP.T.S.2CTA.4x32dp128bit tmem[UR32+0x1d0], gdesc[UR12] ;  /* 0x0001d00c200079e7 */ /* 0x0005e20009300000 */
[----:B------:R2:W-:Y:S01]  /*4160*/  UTCCP.T.S.2CTA.4x32dp128bit tmem[UR32+0x1d4], gdesc[UR14] ;  /* 0x0001d40e200079e7 */ /* 0x0005e20009300000 */
[----:B------:R-:W-:Y:S01]  /*4170*/  UMOV UR6, 0x1 ;  /* 0x0000000100067882 */ /* 0x000fe20000000000 */
[----:B------:R-:W3:Y:S01]  /*4180*/  SYNCS.PHASECHK.TRANS64.TRYWAIT P3, [UR38+0xb8], R5 ;  /* 0x0000b805ff0075a7 */ /* 0x000ee20008061126 */
[----:B-1----:R-:W-:Y:S01]  /*4190*/  @P1 VOTEU.ANY UP0, P0 ;  /* 0x0000000000ff1886 */ /* 0x002fe20000000100 */
[----:B------:R-:W-:Y:S01]  /*41a0*/  @UP1 USEL UR6, URZ, 0x1, !UP0 ;  /* 0x00000001ff061887 */ /* 0x000fe2000c000000 */
[----:B--23--:R-:W-:Y:S11]  /*41b0*/  @!P3 BRA `(.L_x_76) ;  /* 0x000000880064b947 */ /* 0x00cff60003800000 */
.L_x_172:
[----:B------:R-:W-:Y:S01]  /*41c0*/  ELECT P0, URZ, PT ;  /* 0x0000000000ff782f */ /* 0x000fe20003800000 */
[----:B------:R-:W-:Y:S02]  /*41d0*/  ULEA UR8, UR7, UR56, 0xa ;  /* 0x0000003807087291 */ /* 0x000fe4000f8e50ff */
[----:B------:R-:W-:Y:S02]  /*41e0*/  ULEA UR4, UR7, UR39, 0xa ;  /* 0x0000002707047291 */ /* 0x000fe4000f8e50ff */
[----:B------:R-:W-:Y:S02]  /*41f0*/  UIADD3 UR10, UPT, UPT, UR18, 0x20, URZ ;  /* 0x00000020120a7890 */ /* 0x000fe4000fffe0ff */
[----:B------:R-:W-:Y:S02]  /*4200*/  UIADD3 UR22, UPT, UPT, UR8, 0x2, URZ ;  /* 0x0000000208167890 */ /* 0x000fe4000fffe0ff */
[----:B------:R-:W-:Y:S02]  /*4210*/  UIADD3 UR20, UPT, UPT, UR4, 0x2, URZ ;  /* 0x0000000204147890 */ /* 0x000fe4000fffe0ff */
[----:B------:R-:W-:-:S02]  /*4220*/  UIADD3 UR18, UPT, UPT, UR8, 0x4, URZ ;  /* 0x0000000408127890 */ /* 0x000fc4000fffe0ff */
[----:B-1----:R-:W-:Y:S01]  /*4230*/  @P0 LOP3.LUT R0, R2, 0xffff, RZ, 0xc0, !PT ;  /* 0x0000ffff02000812 */ /* 0x002fe200078ec0ff */
[----:B------:R-:W-:Y:S02]  /*4240*/  UIADD3 UR16, UPT, UPT, UR4, 0x4, URZ ;  /* 0x0000000404107890 */ /* 0x000fe4000fffe0ff */
[----:B------:R-:W-:Y:S01]  /*4250*/  UIADD3 UR12, UPT, UPT, UR4, 0x6, URZ ;  /* 0x00000006040c7890 */ /* 0x000fe2000fffe0ff */
[----:B------:R-:W-:Y:S01]  /*4260*/  @P0 R2UR UR7, R0 ;  /* 0x00000000000702ca */ /* 0x000fe200000e0000 */
[----:B------:R-:W-:Y:S01]  /*4270*/  UIADD3 UR14, UPT, UPT, UR8, 0x6, URZ ;  /* 0x00000006080e7890 */ /* 0x000fe2000fffe0ff */
[----:B------:R-:W-:Y:S01]  /*4280*/  UMOV UR9, 0x40004040 ;  /* 0x4000404000097882 */ /* 0x000fe20000000000 */
[----:B------:R-:W-:Y:S01]  /*4290*/  UMOV UR5, 0x40004040 ;  /* 0x4000404000057882 */ /* 0x000fe20000000000 */
[----:B------:R-:W-:Y:S01]  /*42a0*/  UMOV UR23, 0x40004040 ;  /* 0x4000404000177882 */ /* 0x000fe20000000000 */
[----:B------:R-:W-:Y:S01]  /*42b0*/  UMOV UR21, 0x40004040 ;  /* 0x4000404000157882 */ /* 0x000fe20000000000 */
[----:B------:R1:W-:Y:S01]  /*42c0*/  UTCOMMA.2CTA gdesc[UR4], gdesc[UR8], tmem[UR34], tmem[UR66], idesc[UR67], tmem[UR54], !UPT ;  /* 0xc0364208040075ea */ /* 0x0003e2000fa00022 */
[----:B------:R-:W-:Y:S01]  /*42d0*/  UMOV UR19, 0x40004040 ;  /* 0x4000404000137882 */ /* 0x000fe20000000000 */
[----:B------:R-:W-:Y:S01]  /*42e0*/  UMOV UR17, 0x40004040 ;  /* 0x4000404000117882 */ /* 0x000fe20000000000 */
[----:B------:R-:W-:Y:S01]  /*42f0*/  UMOV UR15, 0x40004040 ;  /* 0x40004040000f7882 */ /* 0x000fe20000000000 */
[----:B------:R-:W-:Y:S01]  /*4300*/  UMOV UR13, 0x40004040 ;  /* 0x40004040000d7882 */ /* 0x000fe20000000000 */
[----:B------:R1:W-:Y:S01]  /*4310*/  UTCOMMA.2CTA gdesc[UR20], gdesc[UR22], tmem[UR34], tmem[UR64], idesc[UR65], tmem[UR50], UPT ;  /* 0xc0324016140075ea */ /* 0x0003e2000ba00022 */
[----:B------:R1:W-:Y:S01]  /*4320*/  UTCOMMA.2CTA gdesc[UR16], gdesc[UR18], tmem[UR34], tmem[UR62], idesc[UR63], tmem[UR52], UPT ;  /* 0xc0343e12100075ea */ /* 0x0003e2000ba00022 */
[----:B------:R1:W-:Y:S01]  /*4330*/  UTCOMMA.2CTA gdesc[UR12], gdesc[UR14], tmem[UR34], tmem[UR60], idesc[UR61], tmem[UR48], UPT ;  /* 0xc0303c0e0c0075ea */ /* 0x0003e2000ba00022 */
[----:B------:R1:W-:Y:S01]  /*4340*/  UTCBAR.2CTA.MULTICAST [UR10], URZ, UR7 ;  /* 0x000000ff0a0073e9 */ /* 0x0003e20008200807 */
[----:B------:R-:W-:Y:S01]  /*4350*/  UMOV UR11, 0x1 ;  /* 0x00000001000b7882 */ /* 0x000fe20000000000 */
[----:B------:R-:W-:-:S05]  /*4360*/  UMOV UR33, UR70 ;  /* 0x0000004600217c82 */ /* 0x000fca0008000000 */
.L_x_73:
[----:B------:R-:W-:-:S09]  /*4370*/  UISETP.GE.AND UP0, UPT, UR33, 0x1, UPT ;  /* 0x000000012100788c */ /* 0x000fd2000bf06270 */
[----:B------:R-:W-:Y:S05]  /*4380*/  BRA.U !UP0, `(.L_x_77) ;  /* 0x0000000508147547 */ /* 0x000fea000b800000 */
[----:B-1----:R-:W-:-:S05]  /*4390*/  UMOV UR5, UR35 ;  /* 0x0000002300057c82 */ /* 0x002fca0008000000 */
.L_x_80:
[----:B------:R-:W-:Y:S02]  /*43a0*/  UISETP.NE.AND UP0, UPT, UR6, URZ, UPT ;  /* 0x000000ff0600728c */ /* 0x000fe4000bf05270 */
[----:B------:R-:W-:Y:S07]  /*43b0*/  ULEA UR7, UR5, UR38, 0x3 ;  /* 0x0000002605077291 */ /* 0x000fee000f8e18ff */
[----:B------:R-:W-:Y:S05]  /*43c0*/  BRA.U UP0, `(.L_x_78) ;  /* 0x00000001000c7547 */ /* 0x000fea000b800000 */
[----:B------:R-:W-:Y:S04]  /*43d0*/  SHF.L.U32 R5, R3, 0x1f, RZ ;  /* 0x0000001f03057819 */ /* 0x000fe800000006ff */
[----:B------:R-:W1:Y:S02]  /*43e0*/  SYNCS.PHASECHK.TRANS64.TRYWAIT P0, [UR7], R5 ;  /* 0x00000005ff0075a7 */ /* 0x000e640008001107 */
[----:B-1----:R-:W-:Y:S05]  /*43f0*/  @!P0 BRA `(.L_x_79) ;  /* 0x0000008400ec8947 */ /* 0x002fea0003800000 */
.L_x_78:
[----:B------:R-:W-:Y:S02]  /*4400*/  UISETP.NE.AND UP1, UPT, UR33, 0x1, UPT ;  /* 0x000000012100788c */ /* 0x000fe4000bf25270 */
[----:B------:R-:W-:Y:S01]  /*4410*/  UIADD3 UR4, UPT, UPT, UR5, 0x1, URZ ;  /* 0x0000000105047890 */ /* 0x000fe2000fffe0ff */
[----:B------:R-:W-:Y:S03]  /*4420*/  ELECT P3, URZ, PT ;  /* 0x0000000000ff782f */ /* 0x000fe60003860000 */
[----:B------:R-:W-:Y:S01]  /*4430*/  UISETP.NE.AND UP0, UPT, UR4, 0x4, UPT ;  /* 0x000000040400788c */ /* 0x000fe2000bf05270 */
[----:B------:R-:W-:Y:S01]  /*4440*/  PLOP3.LUT P1, PT, PT, PT, UP1, 0x80, 0x8 ;  /* 0x000000000008781c */ /* 0x000fe20003f2f018 */
[----:B------:R-:W-:Y:S02]  /*4450*/  ULEA UR10, UR5, UR58, 0x7 ;  /* 0x0000003a050a7291 */ /* 0x000fe4000f8e38ff */
[----:B------:R-:W-:Y:S02]  /*4460*/  USEL UR6, URZ, 0x1, UP0 ;  /* 0x00000001ff067887 */ /* 0x000fe40008000000 */
[----:B------:R-:W-:Y:S02]  /*4470*/  USEL UR35, UR4, URZ, UP0 ;  /* 0x000000ff04237287 */ /* 0x000fe40008000000 */
[----:B------:R-:W-:Y:S02]  /*4480*/  ULEA UR8, UR5, UR56, 0xa ;  /* 0x0000003805087291 */ /* 0x000fe4000f8e50ff */
[----:B------:R-:W-:Y:S01]  /*4490*/  @UP1 ULEA UR4, UR35, UR38, 0x3 ;  /* 0x0000002623041291 */ /* 0x000fe2000f8e18ff */
[----:B------:R-:W-:Y:S01]  /*44a0*/  LOP3.LUT R3, R3, UR6, RZ, 0x3c, !PT ;  /* 0x0000000603037c12 */ /* 0x000fe2000f8e3cff */
[----:B------:R-:W-:Y:S01]  /*44b0*/  ULEA UR6, UR5, UR57, 0x6 ;  /* 0x0000003905067291 */ /* 0x000fe2000f8e30ff */
[----:B-1----:R-:W-:Y:S01]  /*44c0*/  @P3 LOP3.LUT R0, R2, 0xffff, RZ, 0xc0, !PT ;  /* 0x0000ffff02003812 */ /* 0x002fe200078ec0ff */
[----:B------:R-:W-:Y:S01]  /*44d0*/  UIADD3 UR24, UPT, UPT, UR10, 0x20, URZ ;  /* 0x000000200a187890 */ /* 0x000fe2000fffe0ff */
[----:B------:R-:W-:Y:S01]  /*44e0*/  @P1 SHF.L.U32 R4, R3, 0x1f, RZ ;  /* 0x0000001f03041819 */ /* 0x000fe200000006ff */
[----:B------:R-:W-:Y:S01]  /*44f0*/  UIADD3 UR30, UPT, UPT, UR6, 0x20, URZ ;  /* 0x00000020061e7890 */ /* 0x000fe2000fffe0ff */
[----:B------:R-:W-:Y:S01]  /*4500*/  @P3 R2UR UR36, R0 ;  /* 0x00000000002432ca */ /* 0x000fe200000e0000 */
[----:B------:R-:W-:Y:S01]  /*4510*/  UISETP.NE.U32.AND UP0, UPT, UR11, URZ, UPT ;  /* 0x000000ff0b00728c */ /* 0x000fe2000bf05070 */
[----:B------:R-:W1:Y:S01]  /*4520*/  @P1 SYNCS.PHASECHK.TRANS64.TRYWAIT P0, [UR4], R4 ;  /* 0x00000004ff0015a7 */ /* 0x000e620008001104 */
[----:B------:R-:W-:Y:S02]  /*4530*/  ULEA UR4, UR5, UR39, 0xa ;  /* 0x0000002705047291 */ /* 0x000fe4000f8e50ff */
[----:B------:R-:W-:Y:S02]  /*4540*/  UIADD3 UR37, UPT, UPT, UR7, 0x20, URZ ;  /* 0x0000002007257890 */ /* 0x000fe4000fffe0ff */
[----:B------:R-:W-:Y:S02]  /*4550*/  UIADD3 UR26, UPT, UPT, UR10, 0x40, URZ ;  /* 0x000000400a1a7890 */ /* 0x000fe4000fffe0ff */
[----:B------:R-:W-:Y:S02]  /*4560*/  UIADD3 UR28, UPT, UPT, UR10, 0x60, URZ ;  /* 0x000000600a1c7890 */ /* 0x000fe4000fffe0ff */
[----:B------:R-:W-:Y:S02]  /*4570*/  UIADD3 UR22, UPT, UPT, UR8, 0x2, URZ ;  /* 0x0000000208167890 */ /* 0x000fe4000fffe0ff */
[----:B------:R-:W-:Y:S02]  /*4580*/  UIADD3 UR20, UPT, UPT, UR4, 0x2, URZ ;  /* 0x0000000204147890 */ /* 0x000fe4000fffe0ff */
[----:B------:R-:W-:Y:S02]  /*4590*/  UIADD3 UR18, UPT, UPT, UR8, 0x4, URZ ;  /* 0x0000000408127890 */ /* 0x000fe4000fffe0ff */
[----:B------:R-:W-:Y:S02]  /*45a0*/  UIADD3 UR16, UPT, UPT, UR4, 0x4, URZ ;  /* 0x0000000404107890 */ /* 0x000fe4000fffe0ff */
[----:B------:R-:W-:Y:S02]  /*45b0*/  UIADD3 UR14, UPT, UPT, UR8, 0x6, URZ ;  /* 0x00000006080e7890 */ /* 0x000fe4000fffe0ff */
[----:B------:R-:W-:Y:S01]  /*45c0*/  UIADD3 UR12, UPT, UPT, UR4, 0x6, URZ ;  /* 0x00000006040c7890 */ /* 0x000fe2000fffe0ff */
[----:B------:R-:W-:Y:S01]  /*45d0*/  UMOV UR7, 0x4008 ;  /* 0x0000400800077882 */ /* 0x000fe20000000000 */
[----:B------:R-:W-:Y:S01]  /*45e0*/  UMOV UR31, 0x4008 ;  /* 0x00004008001f7882 */ /* 0x000fe20000000000 */
[----:B------:R2:W-:Y:S01]  /*45f0*/  UTCCP.T.S.2CTA.4x32dp128bit tmem[UR32+0x1c0], gdesc[UR6] ;  /* 0x0001c006200079e7 */ /* 0x0005e20009300000 */
[----:B------:R-:W-:Y:S01]  /*4600*/  UTCCP.T.S.2CTA.4x32dp128bit tmem[UR32+0x1c4], gdesc[UR30] ;  /* 0x0001c41e200079e7 */ /* 0x000fe20009300000 */
[----:B------:R-:W-:Y:S01]  /*4610*/  UMOV UR11, 0x4008 ;  /* 0x00004008000b7882 */ /* 0x000fe20000000000 */
[----:B------:R-:W-:Y:S01]  /*4620*/  UMOV UR25, 0x4008 ;  /* 0x0000400800197882 */ /* 0x000fe20000000000 */
[----:B------:R3:W-:Y:S01]  /*4630*/  UTCCP.T.S.2CTA.4x32dp128bit tmem[UR32+0x1c8], gdesc[UR10] ;  /* 0x0001c80a200079e7 */ /* 0x0007e20009300000 */
[----:B------:R-:W-:Y:S01]  /*4640*/  UTCCP.T.S.2CTA.4x32dp128bit tmem[UR32+0x1cc], gdesc[UR24] ;  /* 0x0001cc18200079e7 */ /* 0x000fe20009300000 */
[----:B------:R-:W-:Y:S01]  /*4650*/  UMOV UR27, 0x4008 ;  /* 0x00004008001b7882 */ /* 0x000fe20000000000 */
[----:B------:R-:W-:Y:S01]  /*4660*/  UMOV UR29, 0x4008 ;  /* 0x00004008001d7882 */ /* 0x000fe20000000000 */
[----:B------:R-:W-:Y:S01]  /*4670*/  UTCCP.T.S.2CTA.4x32dp128bit tmem[UR32+0x1d0], gdesc[UR26] ;  /* 0x0001d01a200079e7 */ /* 0x000fe20009300000 */
[----:B------:R-:W-:Y:S01]  /*4680*/  UTCCP.T.S.2CTA.4x32dp128bit tmem[UR32+0x1d4], gdesc[UR28] ;  /* 0x0001d41c200079e7 */ /* 0x000fe20009300000 */
[----:B------:R-:W-:Y:S01]  /*4690*/  UMOV UR9, 0x40004040 ;  /* 0x4000404000097882 */ /* 0x000fe20000000000 */
[----:B------:R-:W-:Y:S01]  /*46a0*/  UMOV UR5, 0x40004040 ;  /* 0x4000404000057882 */ /* 0x000fe20000000000 */
[----:B------:R-:W-:Y:S01]  /*46b0*/  UMOV UR23, 0x40004040 ;  /* 0x4000404000177882 */ /* 0x000fe20000000000 */
[----:B------:R4:W-:Y:S01]  /*46c0*/  UTCOMMA.2CTA gdesc[UR4], gdesc[UR8], tmem[UR34], tmem[UR46], idesc[UR47], tmem[UR54], UP0 ;  /* 0xc0362e08040075ea */ /* 0x0009e20008200022 */
[----:B------:R-:W-:Y:S02]  /*46d0*/  UISETP.GT.U32.AND UP0, UPT, UR33, 0x1, UPT ;  /* 0x000000012100788c */ /* 0x000fe4000bf04070 */
[----:B------:R-:W-:Y:S01]  /*46e0*/  UIADD3 UR33, UPT, UPT, UR33, -0x1, URZ ;  /* 0xffffffff21217890 */ /* 0x000fe2000fffe0ff */
[----:B------:R-:W-:Y:S01]  /*46f0*/  UMOV UR21, 0x40004040 ;  /* 0x4000404000157882 */ /* 0x000fe20000000000 */
[----:B------:R-:W-:Y:S01]  /*4700*/  UMOV UR19, 0x40004040 ;  /* 0x4000404000137882 */ /* 0x000fe20000000000 */
[----:B------:R1:W-:Y:S01]  /*4710*/  UTCOMMA.2CTA gdesc[UR20], gdesc[UR22], tmem[UR34], tmem[UR44], idesc[UR45], tmem[UR50], UPT ;  /* 0xc0322c16140075ea */ /* 0x0003e2000ba00022 */
[----:B------:R-:W-:Y:S01]  /*4720*/  UMOV UR17, 0x40004040 ;  /* 0x4000404000117882 */ /* 0x000fe20000000000 */
[----:B------:R-:W-:Y:S01]  /*4730*/  UMOV UR15, 0x40004040 ;  /* 0x40004040000f7882 */ /* 0x000fe20000000000 */
[----:B------:R1:W-:Y:S01]  /*4740*/  UTCOMMA.2CTA gdesc[UR16], gdesc[UR18], tmem[UR34], tmem[UR42], idesc[UR43], tmem[UR52], UPT ;  /* 0xc0342a12100075ea */ /* 0x0003e2000ba00022 */
[----:B------:R-:W-:Y:S01]  /*4750*/  UMOV UR13, 0x40004040 ;  /* 0x40004040000d7882 */ /* 0x000fe20000000000 */
[----:B--2---:R-:W-:Y:S01]  /*4760*/  UMOV UR6, 0x1 ;  /* 0x0000000100067882 */ /* 0x004fe20000000000 */
[----:B------:R2:W-:Y:S01]  /*4770*/  UTCOMMA.2CTA gdesc[UR12], gdesc[UR14], tmem[UR34], tmem[UR40], idesc[UR41], tmem[UR48], UPT ;  /* 0xc030280e0c0075ea */ /* 0x0005e2000ba00022 */
[----:B------:R2:W-:Y:S01]  /*4780*/  UTCBAR.2CTA.MULTICAST [UR37], URZ, UR36 ;  /* 0x000000ff250073e9 */ /* 0x0005e20008200824 */
[----:B---3--:R-:W-:Y:S01]  /*4790*/  UMOV UR11, 0x1 ;  /* 0x00000001000b7882 */ /* 0x008fe20000000000 */
[----:B----4-:R-:W-:Y:S01]  /*47a0*/  UMOV UR5, UR35 ;  /* 0x0000002300057c82 */ /* 0x010fe20008000000 */
[----:B-1----:R-:W-:Y:S01]  /*47b0*/  @P1 VOTEU.ANY UP2, P0 ;  /* 0x0000000000ff1886 */ /* 0x002fe20000040100 */
[----:B------:R-:W-:Y:S01]  /*47c0*/  @UP1 USEL UR6, URZ, 0x1, !UP2 ;  /* 0x00000001ff061887 */ /* 0x000fe2000d000000 */
[----:B--2---:R-:W-:Y:S11]  /*47d0*/  BRA.U UP0, `(.L_x_80) ;  /* 0xfffffff900f07547 */ /* 0x004ff6000b83ffff */
.L_x_77:
[----:B------:R2:W-:Y:S01]  /*47e0*/  UTCBAR.2CTA.MULTICAST [UR71], URZ, UR69 ;  /* 0x000000ff470073e9 */ /* 0x0005e20008200845 */
[----:B-1----:R-:W-:-:S04]  /*47f0*/  UMOV UR7, UR35 ;  /* 0x0000002300077c82 */ /* 0x002fc80008000000 */
.L_x_72:
[----:B------:R-:W-:Y:S01]  /*4800*/  ISETP.NE.AND P0, PT, R9, 0x2, PT ;  /* 0x000000020900780c */ /* 0x000fe20003f05270 */
[----:B------:R-:W-:-:S03]  /*4810*/  ULOP3.LUT UR59, UR59, 0x1, URZ, 0x3c, !UPT ;  /* 0x000000013b3b7892 */ /* 0x000fc6000f8e3cff */
[----:B------:R-:W-:Y:S02]  /*4820*/  SEL R5, RZ, 0x1, P0 ;  /* 0x00000001ff057807 */ /* 0x000fe40000000000 */
[----:B------:R-:W-:Y:S02]  /*4830*/  SEL R9, R9, RZ, P0 ;  /* 0x000000ff09097207 */ /* 0x000fe40000000000 */
[----:B------:R-:W-:Y:S01]  /*4840*/  LOP3.LUT R8, R8, R5, RZ, 0x3c, !PT ;  /* 0x0000000508087212 */ /* 0x000fe200078e3cff */
[----:B------:R-:W-:Y:S06]  /*4850*/  @P2 BRA `(.L_x_81) ;  /* 0xfffffff400482947 */ /* 0x000fec000383ffff */
[----:B------:R-:W1:Y:S01]  /*4860*/  S2UR UR6, SR_CgaCtaId ;  /* 0x00000000000679c3 */ /* 0x000e620000008800 */
[----:B------:R-:W-:Y:S01]  /*4870*/  ELECT P0, URZ, PT ;  /* 0x0000000000ff782f */ /* 0x000fe20003800000 */
[----:B------:R-:W-:Y:S01]  /*4880*/  IMAD.MOV.U32 R0, RZ, RZ, 0x1 ;  /* 0x00000001ff007424 */ /* 0x000fe200078e00ff */
[----:B------:R-:W-:Y:S01]  /*4890*/  UMOV UR4, 0x40 ;  /* 0x0000004000047882 */ /* 0x000fe20000000000 */
[----:B------:R-:W-:-:S04]  /*48a0*/  SHF.L.U32 R3, RZ, 0x1f, RZ ;  /* 0x0000001fff037819 */ /* 0x000fc800000006ff */
[----:B------:R-:W-:Y:S01]  /*48b0*/  UVIRTCOUNT.DEALLOC.SMPOOL 0x80 ;  /* 0x000000800000784c */ /* 0x000fe20000000000 */
[----:B-1----:R-:W-:-:S09]  /*48c0*/  ULEA UR6, UR6, UR4, 0x18 ;  /* 0x0000000406067291 */ /* 0x002fd2000f8ec0ff */
[----:B------:R1:W-:Y:S01]  /*48d0*/  @P0 STS.U8 [UR6+0x1c], R0 ;  /* 0x00001c00ff000988 */ /* 0x0003e20008000006 */
[----:B------:R-:W3:Y:S02]  /*48e0*/  SYNCS.PHASECHK.TRANS64.TRYWAIT P0, [UR38+0xe0], R3 ;  /* 0x0000e003ff0075a7 */ /* 0x000ee40008001126 */
[----:B-1-3--:R-:W-:Y:S05]  /*48f0*/  @!P0 BRA `(.L_x_82) ;  /* 0x0000008000c48947 */ /* 0x00afea0003800000 */
.L_x_175:
[----:B------:R-:W-:Y:S01]  /*4900*/  NOP ;  /* 0x0000000000007918 */ /* 0x000fe20000000000 */
[----:B-1----:R-:W1:Y:S01]  /*4910*/  LDS R0, [UR6+0x14] ;  /* 0x00001406ff007984 */ /* 0x002e620008000800 */
[----:B------:R-:W-:Y:S01]  /*4920*/  ULOP3.LUT UR4, UR32, 0xffff, URZ, 0xc0, !UPT ;  /* 0x0000ffff20047892 */ /* 0x000fe2000f8ec0ff */
[----:B------:R-:W-:Y:S01]  /*4930*/  UMOV UR5, 0xffff ;  /* 0x0000ffff00057882 */ /* 0x000fe20000000000 */
[----:B------:R-:W-:Y:S02]  /*4940*/  UMOV UR7, 0x1 ;  /* 0x0000000100077882 */ /* 0x000fe40000000000 */
[----:B------:R-:W-:-:S04]  /*4950*/  USHF.R.U32.HI UR4, URZ, 0x5, UR4 ;  /* 0x00000005ff047899 */ /* 0x000fc80008011604 */
[----:B------:R-:W-:Y:S02]  /*4960*/  USHF.L.U32 UR5, UR5, UR4, URZ ;  /* 0x0000000405057299 */ /* 0x000fe400080006ff */
[----:B------:R-:W-:-:S04]  /*4970*/  USHF.L.U32 UR4, UR7, UR4, URZ ;  /* 0x0000000407047299 */ /* 0x000fc800080006ff */
[----:B-1----:R-:W-:-:S04]  /*4980*/  LOP3.LUT R0, R0, UR5, RZ, 0xc0, !PT ;  /* 0x0000000500007c12 */ /* 0x002fc8000f8ec0ff */
[----:B------:R-:W-:-:S13]  /*4990*/  ISETP.NE.AND P0, PT, R0, UR5, PT ;  /* 0x0000000500007c0c */ /* 0x000fda000bf05270 */
[----:B------:R-:W-:Y:S05]  /*49a0*/  @P0 BRA `(.L_x_83) ;  /* 0x0000000000580947 */ /* 0x000fea0003800000 */
[----:B------:R-:W1:Y:S02]  /*49b0*/  LDS R0, [UR6+0x18] ;  /* 0x00001806ff007984 */ /* 0x000e640008000800 */
[----:B-1----:R-:W-:-:S04]  /*49c0*/  LOP3.LUT R0, R0, UR4, RZ, 0xc0, !PT ;  /* 0x0000000400007c12 */ /* 0x002fc8000f8ec0ff */
[----:B------:R-:W-:-:S13]  /*49d0*/  ISETP.NE.AND P0, PT, R0, UR4, PT ;  /* 0x0000000400007c0c */ /* 0x000fda000bf05270 */
[----:B------:R-:W-:Y:S05]  /*49e0*/  @P0 BRA `(.L_x_84) ;  /* 0x00000000003c0947 */ /* 0x000fea0003800000 */
[----:B------:R-:W1:Y:S01]  /*49f0*/  S2R R2, SR_LANEID ;  /* 0x0000000000027919 */ /* 0x000e620000000000 */
[----:B------:R-:W-:Y:S01]  /*4a00*/  ULOP3.LUT UR5, URZ, UR5, URZ, 0x33, !UPT ;  /* 0x00000005ff057292 */ /* 0x000fe2000f8e33ff */
[----:B------:R-:W-:Y:S01]  /*4a10*/  LOP3.LUT R4, RZ, UR4, RZ, 0x33, !PT ;  /* 0x00000004ff047c12 */ /* 0x000fe2000f8e33ff */
[----:B------:R-:W-:Y:S02]  /*4a20*/  VOTEU.ANY UR4, UPT, PT ;  /* 0x0000000000047886 */ /* 0x000fe400038e0100 */
[----:B------:R-:W-:Y:S01]  /*4a30*/  UFLO.U32 UR4, UR4 ;  /* 0x00000004000472bd */ /* 0x000fe200080e0000 */
[----:B------:R-:W3:Y:S01]  /*4a40*/  REDUX UR7, R4 ;  /* 0x00000000040773c4 */ /* 0x000ee20000000000 */
[----:B------:R-:W-:-:S06]  /*4a50*/  IMAD.U32 R0, RZ, RZ, UR5 ;  /* 0x00000005ff007e24 */ /* 0x000fcc000f8e00ff */
[----:B------:R4:W-:Y:S01]  /*4a60*/  UTCATOMSWS.AND URZ, UR5 ;  /* 0x0000000500ff79e3 */ /* 0x0009e20008000000 */
[----:B------:R-:W2:Y:S01]  /*4a70*/  REDUX UR8, R0 ;  /* 0x00000000000873c4 */ /* 0x000ea20000000000 */
[----:B-1----:R-:W-:Y:S01]  /*4a80*/  ISETP.EQ.U32.AND P0, PT, R2, UR4, PT ;  /* 0x0000000402007c0c */ /* 0x002fe2000bf02070 */
[----:B---3--:R-:W-:Y:S01]  /*4a90*/  IMAD.U32 R2, RZ, RZ, UR7 ;  /* 0x00000007ff027e24 */ /* 0x008fe2000f8e00ff */
[----:B--2---:R-:W-:-:S11]  /*4aa0*/  MOV R3, UR8 ;  /* 0x0000000800037c02 */ /* 0x004fd60008000f00 */
[----:B------:R4:W-:Y:S04]  /*4ab0*/  @P0 ATOMS.AND RZ, [UR6+0x14], R3 ;  /* 0x00001403ffff098c */ /* 0x0009e8000a800006 */
[----:B------:R4:W-:Y:S01]  /*4ac0*/  @P0 ATOMS.AND RZ, [UR6+0x18], R2 ;  /* 0x00001802ffff098c */ /* 0x0009e2000a800006 */
[----:B------:R-:W-:Y:S05]  /*4ad0*/  BRA `(.L_x_85) ;  /* 0x0000000000147947 */ /* 0x000fea0003800000 */
.L_x_84:
[----:B------:R-:W-:Y:S02]  /*4ae0*/  MOV R2, 0x4b00 ;  /* 0x00004b0000027802 */ /* 0x000fe40000000f00 */
[----:B--2--5:R-:W-:Y:S05]  /*4af0*/  CALL.REL.NOINC `($__internal_0_$__cuda_sm10x_tcgen05_guardrail_trap_col_being_dealloced_not_returned_by_alloc) ;  /* 0x0000008400b07944 */ /* 0x024fea0003c00000 */
[----:B------:R-:W-:Y:S05]  /*4b00*/  BRA `(.L_x_85) ;  /* 0x0000000000087947 */ /* 0x000fea0003800000 */
.L_x_83:
[----:B------:R-:W-:Y:S02]  /*4b10*/  MOV R2, 0x4b30 ;  /* 0x00004b3000027802 */ /* 0x000fe40000000f00 */
[----:B--2--5:R-:W-:Y:S05]  /*4b20*/  CALL.REL.NOINC `($__internal_2_$__cuda_sm10x_tcgen05_guardrail_trap_unallocated_columns_being_dealloced) ;  /* 0x0000008400bc7944 */ /* 0x024fea0003c00000 */
.L_x_85:
[----:B------:R-:W-:Y:S01]  /*4b30*/  NOP ;  /* 0x0000000000007918 */ /* 0x000fe20000000000 */
[----:B----4-:R-:W-:Y:S05]  /*4b40*/  EXIT ;  /* 0x000000000000794d */ /* 0x010fea0003800000 */
.L_x_59:
[----:B------:R-:W-:-:S09]  /*4b50*/  UISETP.NE.OR UP0, UPT, UR18, 0x3, !UP4 ;  /* 0x000000031200788c */ /* 0x000fd2000e705670 */
[----:B------:R-:W-:Y:S05]  /*4b60*/  BRA.U UP0, `(.L_x_86) ;  /* 0x0000001100c47547 */ /* 0x000fea000b800000 */
[----:B------:R-:W1:Y:S01]  /*4b70*/  LDCU.64 UR4, c[0x0][0xc88] ;  /* 0x00019100ff0477ac */ /* 0x000e620008000a00 */
[----:B------:R-:W2:Y:S01]  /*4b80*/  S2UR UR8, SR_CgaCtaId ;  /* 0x00000000000879c3 */ /* 0x000ea20000008800 */
[----:B------:R-:W-:Y:S02]  /*4b90*/  HFMA2 R9, -RZ, RZ, 0, 0 ;  /* 0x00000000ff097431 */ /* 0x000fe400000001ff */
[----:B------:R-:W-:Y:S01]  /*4ba0*/  IMAD.MOV.U32 R11, RZ, RZ, 0x1 ;  /* 0x00000001ff0b7424 */ /* 0x000fe200078e00ff */
[----:B------:R-:W3:Y:S01]  /*4bb0*/  LDCU UR37, c[0x0][0x370] ;  /* 0x00006e00ff2577ac */ /* 0x000ee20008000800 */
[----:B------:R-:W-:Y:S01]  /*4bc0*/  IMAD.MOV.U32 R10, RZ, RZ, RZ ;  /* 0x000000ffff0a7224 */ /* 0x000fe200078e00ff */
[----:B------:R-:W-:Y:S01]  /*4bd0*/  MOV R3, 0x4000 ;  /* 0x0000400000037802 */ /* 0x000fe20000000f00 */
[----:B------:R-:W3:Y:S01]  /*4be0*/  LDCU.128 UR40, c[0x0][0xf10] ;  /* 0x0001e200ff2877ac */ /* 0x000ee20008000c00 */
[----:B------:R-:W4:Y:S01]  /*4bf0*/  LDC.64 R12, c[0x0][0x348] ;  /* 0x0000d200ff0c7b82 */ /* 0x000f220000000a00 */
[----:B------:R-:W2:Y:S01]  /*4c00*/  LDCU UR31, c[0x0][0x374] ;  /* 0x00006e80ff1f77ac */ /* 0x000ea20008000800 */
[----:B------:R-:W2:Y:S01]  /*4c10*/  LDCU.64 UR38, c[0x0][0xc90] ;  /* 0x00019200ff2677ac */ /* 0x000ea20008000a00 */
[----:B------:R-:W2:Y:S01]  /*4c20*/  LDCU UR15, c[0x0][0xf0c] ;  /* 0x0001e180ff0f77ac */ /* 0x000ea20008000800 */
[----:B-1----:R-:W-:Y:S01]  /*4c30*/  UISETP.NE.U32.AND UP0, UPT, UR4, URZ, UPT ;  /* 0x000000ff0400728c */ /* 0x002fe2000bf05070 */
[----:B------:R-:W1:Y:S01]  /*4c40*/  LDCU UR53, c[0x0][0xf20] ;  /* 0x0001e400ff3577ac */ /* 0x000e620008000800 */
[----:B------:R-:W1:Y:S01]  /*4c50*/  LDCU UR4, c[0x0][0xf30] ;  /* 0x0001e600ff0477ac */ /* 0x000e620008000800 */
[----:B------:R-:W-:Y:S01]  /*4c60*/  UMOV UR21, 0x400 ;  /* 0x0000040000157882 */ /* 0x000fe20000000000 */
[----:B---3--:R-:W-:-:S02]  /*4c70*/  UIMAD.WIDE.U32 UR50, UR37, UR40, URZ ;  /* 0x00000028253272a5 */ /* 0x008fc4000f8e00ff */
[----:B--2---:R-:W-:Y:S02]  /*4c80*/  UIMAD.WIDE.U32 UR6, UR31, UR43, URZ ;  /* 0x0000002b1f0672a5 */ /* 0x004fe4000f8e00ff */
[----:B------:R-:W-:Y:S02]  /*4c90*/  ULEA UR21, UR8, UR21, 0x18 ;  /* 0x0000001508157291 */ /* 0x000fe4000f8ec0ff */
[----:B------:R-:W-:Y:S02]  /*4ca0*/  UISETP.NE.U32.AND UP6, UPT, UR38, URZ, UPT ;  /* 0x000000ff2600728c */ /* 0x000fe4000bfc5070 */
[----:B------:R-:W-:Y:S02]  /*4cb0*/  UIADD3 UR45, UPT, UPT, UR21, 0x58, URZ ;  /* 0x00000058152d7890 */ /* 0x000fe4000fffe0ff */
[----:B------:R-:W-:Y:S02]  /*4cc0*/  UIADD3 UR33, UPT, UPT, UR21, 0x40, URZ ;  /* 0x0000004015217890 */ /* 0x000fe4000fffe0ff */
[----:B------:R-:W-:-:S02]  /*4cd0*/  UIADD3 UR25, UPT, UPT, UR21, 0x48, URZ ;  /* 0x0000004815197890 */ /* 0x000fc4000fffe0ff */
[----:B------:R-:W-:Y:S02]  /*4ce0*/  UIADD3 UR17, UPT, UPT, UR21, 0x50, URZ ;  /* 0x0000005015117890 */ /* 0x000fe4000fffe0ff */
[----:B------:R-:W-:Y:S02]  /*4cf0*/  UISETP.NE.AND.EX UP5, UPT, UR5, URZ, UPT, UP0 ;  /* 0x000000ff0500728c */ /* 0x000fe4000bfa5300 */
[----:B------:R-:W-:Y:S01]  /*4d00*/  UISETP.NE.AND UP0, UPT, UR44, 0x1, UPT ;  /* 0x000000012c00788c */ /* 0x000fe2000bf05270 */
[----:B------:R-:W-:Y:S01]  /*4d10*/  UMOV UR50, UR51 ;  /* 0x0000003300327c82 */ /* 0x000fe20008000000 */
[----:B------:R-:W-:Y:S01]  /*4d20*/  UMOV UR49, UR7 ;  /* 0x0000000700317c82 */ /* 0x000fe20008000000 */
[----:B------:R-:W-:Y:S01]  /*4d30*/  UISETP.NE.AND UP0, UPT, UR15, 0x1, UPT ;  /* 0x000000010f00788c */ /* 0x000fe2000bf05270 */
[----:B------:R-:W-:Y:S01]  /*4d40*/  UMOV UR29, URZ ;  /* 0x000000ff001d7c82 */ /* 0x000fe20008000000 */
[----:B------:R-:W-:Y:S02]  /*4d50*/  UPLOP3.LUT UP4, UPT, UPT, UPT, UPT, 0x40, 0x4 ;  /* 0x000000000004789c */ /* 0x000fe40003f8e870 */
[----:B------:R-:W-:Y:S01]  /*4d60*/  UISETP.GE.AND UP2, UPT, UR44, 0x1, UPT ;  /* 0x000000012c00788c */ /* 0x000fe2000bf46270 */
[----:B------:R-:W2:Y:S01]  /*4d70*/  LDCU.64 UR22, c[0x0][0xf28] ;  /* 0x0001e500ff1677ac */ /* 0x000ea20008000a00 */
[----:B------:R-:W-:-:S02]  /*4d80*/  UISETP.NE.AND.EX UP6, UPT, UR39, URZ, UPT, UP6 ;  /* 0x000000ff2700728c */ /* 0x000fc4000bfc5360 */
[----:B------:R-:W-:Y:S02]  /*4d90*/  UPRMT UR45, UR8, 0x654, UR45 ;  /* 0x00000654082d7896 */ /* 0x000fe4000800002d */
[----:B------:R-:W-:Y:S02]  /*4da0*/  UPRMT UR48, UR8, 0x654, UR33 ;  /* 0x0000065408307896 */ /* 0x000fe40008000021 */
[----:B------:R-:W-:Y:S02]  /*4db0*/  UPRMT UR47, UR8, 0x654, UR25 ;  /* 0x00000654082f7896 */ /* 0x000fe40008000019 */
[----:B------:R-:W-:Y:S02]  /*4dc0*/  UPRMT UR46, UR8, 0x654, UR17 ;  /* 0x00000654082e7896 */ /* 0x000fe40008000011 */
[----:B------:R-:W-:Y:S02]  /*4dd0*/  USHF.R.U32.HI UR50, URZ, UR41, UR50 ;  /* 0x00000029ff327299 */ /* 0x000fe40008011632 */
[----:B-1----:R-:W-:-:S02]  /*4de0*/  USHF.R.U32.HI UR49, URZ, UR53, UR49 ;  /* 0x00000035ff317299 */ /* 0x002fc40008011631 */
[----:B------:R-:W-:Y:S02]  /*4df0*/  UISETP.NE.AND UP0, UPT, UR42, 0x1, UPT ;  /* 0x000000012a00788c */ /* 0x000fe4000bf05270 */
[----:B----4-:R-:W-:-:S11]  /*4e00*/  UISETP.NE.AND UP3, UPT, UR4, 0x1, UPT ;  /* 0x000000010400788c */ /* 0x010fd6000bf65270 */
.L_x_97:
[C---:B------:R-:W-:Y:S02]  /*4e10*/  LEA R8, R10.reuse, UR21, 0x3 ;  /* 0x000000150a087c11 */ /* 0x040fe4000f8e18ff */
[----:B------:R-:W-:Y:S02]  /*4e20*/  SHF.L.U32 R5, R9, 0x1f, RZ ;  /* 0x0000001f09057819 */ /* 0x000fe400000006ff */
[----:B------:R-:W-:Y:S02]  /*4e30*/  LEA R6, R10, UR21, 0x4 ;  /* 0x000000150a067c11 */ /* 0x000fe4000f8e20ff */
[----:B-1----:R-:W1:Y:S02]  /*4e40*/  SYNCS.PHASECHK.TRANS64.TRYWAIT P0, [R8+URZ+0x90], R5 ;  /* 0x00009005080075a7 */ /* 0x002e6400080011ff */
[----:B-1----:R-:W-:Y:S05]  /*4e50*/  @!P0 BRA `(.L_x_87) ;  /* 0x0000007c00848947 */ /* 0x002fea0003800000 */
.L_x_176:
[----:B-1----:R-:W1:Y:S01]  /*4e60*/  LDS.128 R4, [R6+0xf0] ;  /* 0x0000f00006047984 */ /* 0x002e620000000c00 */
[----:B------:R-:W-:Y:S01]  /*4e70*/  UISETP.GE.AND UP0, UPT, UR44, 0x1, UPT ;  /* 0x000000012c00788c */ /* 0x000fe2000bf06270 */
[----:B------:R-:W-:Y:S01]  /*4e80*/  @!PT LDS RZ, [RZ] ;  /* 0x00000000fffff984 */ /* 0x000fe20000000800 */
[----:B------:R-:W-:Y:S01]  /*4e90*/  @!PT LDS RZ, [RZ] ;  /* 0x00000000fffff984 */ /* 0x000fe20000000800 */
[----:B------:R-:W-:Y:S01]  /*4ea0*/  @!PT LDS RZ, [RZ] ;  /* 0x00000000fffff984 */ /* 0x000fe20000000800 */
[----:B------:R-:W-:Y:S01]  /*4eb0*/  @!PT LDS RZ, [RZ] ;  /* 0x00000000fffff984 */ /* 0x000fe20000000800 */
[----:B------:R3:W-:Y:S06]  /*4ec0*/  MEMBAR.ALL.CTA ;  /* 0x0000000000007992 */ /* 0x0007ec0000008000 */
[----:B---3--:R-:W3:Y:S01]  /*4ed0*/  FENCE.VIEW.ASYNC.S ;  /* 0x00000000000073c6 */ /* 0x008ee20000000000 */
[----:B-1----:R-:W-:Y:S11]  /*4ee0*/  LOP3.LUT P0, RZ, R6, 0x1, RZ, 0xc0, !PT ;  /* 0x0000000106ff7812 */ /* 0x002ff6000780c0ff */
[----:B------:R-:W-:Y:S02]  /*4ef0*/  @!UPT UIADD3 URZ, UPT, UPT, URZ, URZ, URZ ;  /* 0x000000fffffff290 */ /* 0x000fe4000fffe0ff */
[----:B---3--:R-:W-:Y:S01]  /*4f00*/  VOTEU.ANY UP2, P0 ;  /* 0x0000000000ff7886 */ /* 0x008fe20000040100 */
[----:B------:R-:W-:Y:S11]  /*4f10*/  PLOP3.LUT P0, PT, PT, PT, UP2, 0x80, 0x8 ;  /* 0x000000000008781c */ /* 0x000ff60003f0f028 */
[----:B------:R-:W-:Y:S02]  /*4f20*/  @!UPT UIADD3 URZ, UPT, UPT, URZ, URZ, URZ ;  /* 0x000000fffffff290 */ /* 0x000fe4000fffe0ff */
[----:B------:R-:W-:Y:S02]  /*4f30*/  @P0 SHF.R.U32.HI R0, RZ, 0x10, R5 ;  /* 0x00000010ff000819 */ /* 0x000fe40000011605 */
[----:B------:R-:W-:Y:S02]  /*4f40*/  @P0 MOV R2, R4 ;  /* 0x0000000400020202 */ /* 0x000fe40000000f00 */
[----:B------:R-:W-:Y:S01]  /*4f50*/  @P0 R2UR UR4, R0 ;  /* 0x00000000000402ca */ /* 0x000fe200000e0000 */
[----:B------:R-:W-:Y:S01]  /*4f60*/  VIADD R0, R8, 0xa0 ;  /* 0x000000a008007836 */ /* 0x000fe20000000000 */
[----:B------:R-:W-:Y:S02]  /*4f70*/  @P0 LOP3.LUT R4, R5, 0xffff, RZ, 0xc0, !PT ;  /* 0x0000ffff05040812 */ /* 0x000fe400078ec0ff */
[----:B------:R-:W-:Y:S02]  /*4f80*/  @P0 R2UR UR6, R2 ;  /* 0x00000000020602ca */ /* 0x000fe400000e0000 */
[----:B------:R-:W-:Y:S02]  /*4f90*/  PRMT R0, RZ, 0x654, R0 ;  /* 0x00000654ff007816 */ /* 0x000fe40000000000 */
[----:B------:R-:W-:Y:S02]  /*4fa0*/  @P0 R2UR UR5, R4 ;  /* 0x00000000040502ca */ /* 0x000fe400000e0000 */
[----:B------:R1:W-:Y:S03]  /*4fb0*/  SYNCS.ARRIVE.TRANS64.RED.A1T0 RZ, [R0+URZ], RZ ;  /* 0x000000ff00ff79a7 */ /* 0x0003e600081004ff */
[----:B------:R-:W-:Y:S04]  /*4fc0*/  @UP2 UMOV UR30, UR4 ;  /* 0x00000004001e2c82 */ /* 0x000fe80008000000 */
[----:B------:R-:W-:Y:S04]  /*4fd0*/  @UP2 UMOV UR14, UR6 ;  /* 0x00000006000e2c82 */ /* 0x000fe80008000000 */
[----:B------:R-:W-:Y:S01]  /*4fe0*/  @UP2 UMOV UR13, UR5 ;  /* 0x00000005000d2c82 */ /* 0x000fe20008000000 */
[----:B------:R-:W-:Y:S05]  /*4ff0*/  BRA.U !UP0, `(.L_x_88) ;  /* 0x0000000108c07547 */ /* 0x000fea000b800000 */
[----:B------:R-:W-:Y:S02]  /*5000*/  UIMAD.WIDE.U32 UR18, UR13, UR43, URZ ;  /* 0x0000002b0d1272a5 */ /* 0x000fe4000f8e00ff */
[----:B------:R-:W-:Y:S02]  /*5010*/  UP2UR UR16, UPR, URZ, 0x4 ;  /* 0x00000004ff107883 */ /* 0x000fe40008000000 */
[----:B------:R-:W-:Y:S02]  /*5020*/  UISETP.NE.AND UP2, UPT, UR42, 0x1, UPT ;  /* 0x000000012a00788c */ /* 0x000fe4000bf45270 */
[----:B------:R-:W-:Y:S02]  /*5030*/  UIMAD.WIDE.U32 UR26, UR14, UR40, URZ ;  /* 0x000000280e1a72a5 */ /* 0x000fe4000f8e00ff */
[----:B------:R-:W-:Y:S02]  /*5040*/  USEL UR4, UR31, UR49, !UP2 ;  /* 0x000000311f047287 */ /* 0x000fe4000d000000 */
[----:B------:R-:W-:Y:S02]  /*5050*/  UISETP.NE.AND UP0, UPT, UR15, 0x1, UPT ;  /* 0x000000010f00788c */ /* 0x000fe4000bf05270 */
[----:B------:R-:W-:Y:S02]  /*5060*/  UP2UR UR24, UPR, URZ, 0x2 ;  /* 0x00000002ff187883 */ /* 0x000fe40008000000 */
[----:B------:R-:W-:Y:S02]  /*5070*/  UISETP.NE.AND UP1, UPT, UR44, 0x1, UPT ;  /* 0x000000012c00788c */ /* 0x000fe4000bf25270 */
[----:B--2---:R-:W-:Y:S02]  /*5080*/  UIMAD.WIDE.U32 UR8, UR4, UR22, URZ ;  /* 0x00000016040872a5 */ /* 0x004fe4000f8e00ff */
[----:B------:R-:W-:Y:S01]  /*5090*/  USEL UR7, UR37, UR50, !UP0 ;  /* 0x0000003225077287 */ /* 0x000fe2000c000000 */
[----:B------:R-:W-:Y:S02]  /*50a0*/  UMOV UR5, UR19 ;  /* 0x0000001300057c82 */ /* 0x000fe40008000000 */
[----:B------:R-:W-:Y:S02]  /*50b0*/  USHF.R.U32.HI UR6, URZ, UR53, UR5 ;  /* 0x00000035ff067299 */ /* 0x000fe40008011605 */
[----:B------:R-:W-:Y:S02]  /*50c0*/  UIMAD.WIDE.U32 UR10, UR7, UR22, URZ ;  /* 0x00000016070a72a5 */ /* 0x000fe4000f8e00ff */
[----:B------:R-:W-:Y:S02]  /*50d0*/  USEL UR6, UR13, UR6, !UP2 ;  /* 0x000000060d067287 */ /* 0x000fe4000d000000 */
[----:B------:R-:W-:Y:S01]  /*50e0*/  UISETP.NE.AND UP2, UPT, UR16, URZ, UPT ;  /* 0x000000ff1000728c */ /* 0x000fe2000bf45270 */
[----:B------:R-:W-:Y:S02]  /*50f0*/  UMOV UR5, UR27 ;  /* 0x0000001b00057c82 */ /* 0x000fe40008000000 */
[----:B------:R-:W-:Y:S03]  /*5100*/  USHF.R.U32.HI UR12, URZ, UR41, UR5 ;  /* 0x00000029ff0c7299 */ /* 0x000fe60008011605 */
[----:B------:R-:W-:Y:S02]  /*5110*/  UMOV UR5, UR9 ;  /* 0x0000000900057c82 */ /* 0x000fe40008000000 */
[----:B------:R-:W-:Y:S03]  /*5120*/  @UP1 USHF.R.U32.HI UR4, URZ, UR23, UR5 ;  /* 0x00000017ff041299 */ /* 0x000fe60008011605 */
[----:B------:R-:W-:Y:S01]  /*5130*/  UMOV UR5, UR11 ;  /* 0x0000000b00057c82 */ /* 0x000fe20008000000 */
[----:B------:R-:W-:Y:S02]  /*5140*/  UIMAD UR4, UR44, UR4, URZ ;  /* 0x000000042c0472a4 */ /* 0x000fe4000f8e02ff */
[----:B------:R-:W-:Y:S02]  /*5150*/  @UP1 USHF.R.U32.HI UR7, URZ, UR23, UR5 ;  /* 0x00000017ff071299 */ /* 0x000fe40008011605 */
[----:B------:R-:W-:Y:S02]  /*5160*/  USEL UR5, UR14, UR12, !UP0 ;  /* 0x0000000c0e057287 */ /* 0x000fe4000c000000 */
[----:B------:R-:W-:Y:S02]  /*5170*/  UIMAD.WIDE.U32 UR10, UR6, UR22, URZ ;  /* 0x00000016060a72a5 */ /* 0x000fe4000f8e00ff */
[----:B------:R-:W-:Y:S02]  /*5180*/  UIMAD UR8, UR44, UR7, URZ ;  /* 0x000000072c0872a4 */ /* 0x000fe4000f8e02ff */
[----:B------:R-:W-:Y:S03]  /*5190*/  UISETP.GE.AND UP0, UPT, UR6, UR4, UPT ;  /* 0x000000040600728c */ /* 0x000fe6000bf06270 */
[----:B------:R-:W-:Y:S01]  /*51a0*/  UMOV UR4, UR11 ;  /* 0x0000000b00047c82 */ /* 0x000fe20008000000 */
[----:B------:R-:W-:Y:S02]  /*51b0*/  UISETP.GE.OR UP0, UPT, UR5, UR8, UP0 ;  /* 0x000000080500728c */ /* 0x000fe40008706670 */
[----:B------:R-:W-:Y:S02]  /*51c0*/  USHF.R.U32.HI UR4, URZ, UR23, UR4 ;  /* 0x00000017ff047299 */ /* 0x000fe40008011604 */
[----:B------:R-:W-:Y:S02]  /*51d0*/  UIMAD.WIDE.U32 UR8, UR5, UR22, URZ ;  /* 0x00000016050872a5 */ /* 0x000fe4000f8e00ff */
[----:B------:R-:W-:Y:S04]  /*51e0*/  USEL UR10, UR6, UR4, !UP1 ;  /* 0x00000004060a7287 */ /* 0x000fe8000c800000 */
[----:B------:R-:W-:Y:S01]  /*51f0*/  UIADD3 UR11, UPT, UPT, -UR10, URZ, URZ ;  /* 0x000000ff0a0b7290 */ /* 0x000fe2000fffe1ff */
[----:B------:R-:W-:Y:S02]  /*5200*/  @!UP0 UMOV UR4, UR9 ;  /* 0x0000000900048c82 */ /* 0x000fe40008000000 */
[----:B------:R-:W-:Y:S02]  /*5210*/  @!UP0 USHF.R.U32.HI UR4, URZ, UR23, UR4 ;  /* 0x00000017ff048299 */ /* 0x000fe40008011604 */
[----:B------:R-:W-:Y:S02]  /*5220*/  UIMAD UR8, UR44, UR11, UR6 ;  /* 0x0000000b2c0872a4 */ /* 0x000fe4000f8e0206 */
[----:B------:R-:W-:Y:S02]  /*5230*/  @!UP0 USEL UR4, UR5, UR4, !UP1 ;  /* 0x0000000405048287 */ /* 0x000fe4000c800000 */
[----:B------:R-:W-:Y:S02]  /*5240*/  UISETP.NE.AND UP1, UPT, UR24, URZ, UPT ;  /* 0x000000ff1800728c */ /* 0x000fe4000bf25270 */
[----:B------:R-:W-:Y:S02]  /*5250*/  @!UP0 UIMAD UR8, UR7, UR8, UR4 ;  /* 0x00000008070882a4 */ /* 0x000fe4000f8e0204 */
[----:B------:R-:W-:Y:S02]  /*5260*/  @!UP0 UIADD3 UR9, UPT, UPT, UR10, -UR4, URZ ;  /* 0x800000040a098290 */ /* 0x000fe4000fffe0ff */
[----:B------:R-:W-:Y:S02]  /*5270*/  UIADD3 UR4, UPT, UPT, -UR5, URZ, URZ ;  /* 0x000000ff05047290 */ /* 0x000fe4000fffe1ff */
[----:B------:R-:W-:Y:S02]  /*5280*/  UIADD3 UR7, UPT, UPT, -UR6, URZ, URZ ;  /* 0x000000ff06077290 */ /* 0x000fe4000fffe1ff */
[----:B------:R-:W-:Y:S02]  /*5290*/  @!UP0 UIMAD UR6, UR9, UR44, UR5 ;  /* 0x0000002c090682a4 */ /* 0x000fe4000f8e0205 */
[----:B------:R-:W-:Y:S02]  /*52a0*/  UIMAD UR14, UR15, UR4, UR14 ;  /* 0x000000040f0e72a4 */ /* 0x000fe4000f8e020e */
[----:B------:R-:W-:Y:S01]  /*52b0*/  UIMAD UR13, UR42, UR7, UR13 ;  /* 0x000000072a0d72a4 */ /* 0x000fe2000f8e020d */
[----:B------:R-:W-:Y:S02]  /*52c0*/  @!UP0 UMOV UR5, UR8 ;  /* 0x0000000800058c82 */ /* 0x000fe40008000000 */
[----:B------:R-:W-:Y:S02]  /*52d0*/  UIMAD UR14, UR5, UR15, UR14 ;  /* 0x0000000f050e72a4 */ /* 0x000fe4000f8e020e */
[----:B------:R-:W-:Y:S11]  /*52e0*/  UIMAD UR13, UR6, UR42, UR13 ;  /* 0x0000002a060d72a4 */ /* 0x000ff6000f8e020d */
[----:B------:R-:W-:Y:S01]  /*52f0*/  @!UPT UIADD3 URZ, UPT, UPT, URZ, URZ, URZ ;  /* 0x000000fffffff290 */ /* 0x000fe2000fffe0ff */
.L_x_88:
[----:B------:R-:W3:Y:S01]  /*5300*/  @!UP3 LDCU.128 UR8, c[0x0][0xf10] ;  /* 0x0001e200ff08b7ac */ /* 0x000ee20008000c00 */
[----:B------:R-:W-:Y:S02]  /*5310*/  ISETP.NE.U32.AND P0, PT, RZ, UR38, PT ;  /* 0x00000026ff007c0c */ /* 0x000fe4000bf05070 */
[----:B------:R-:W-:Y:S02]  /*5320*/  SHF.L.U32 R4, R11, 0x1f, RZ ;  /* 0x0000001f0b047819 */ /* 0x000fe400000006ff */
[----:B------:R-:W-:Y:S01]  /*5330*/  ISETP.NE.AND.EX P0, PT, RZ, UR39, PT, P0 ;  /* 0x00000027ff007c0c */ /* 0x000fe2000bf05300 */
[----:B------:R-:W4:Y:S01]  /*5340*/  @!UP3 LDCU UR5, c[0x0][0xf0c] ;  /* 0x0001e180ff05b7ac */ /* 0x000f220008000800 */
[----:B------:R-:W-:Y:S02]  /*5350*/  USHF.L.U32 UR35, UR28, 0x7, URZ ;  /* 0x000000071c237899 */ /* 0x000fe400080006ff */
[----:B---3--:R-:W-:Y:S07]  /*5360*/  UIMAD.WIDE.U32 UR6, UR14, UR8, URZ ;  /* 0x000000080e0672a5 */ /* 0x008fee000f8e00ff */
[----:B------:R-:W-:Y:S01]  /*5370*/  @!UP3 UMOV UR4, UR7 ;  /* 0x000000070004bc82 */ /* 0x000fe20008000000 */
[----:B----4-:R-:W-:Y:S02]  /*5380*/  @!UP3 UISETP.NE.AND UP0, UPT, UR5, 0x1, UPT ;  /* 0x000000010500b88c */ /* 0x010fe4000bf05270 */
[----:B------:R-:W-:Y:S02]  /*5390*/  @!UP3 USHF.R.U32.HI UR4, URZ, UR9, UR4 ;  /* 0x00000009ff04b299 */ /* 0x000fe40008011604 */
[----:B------:R-:W-:Y:S02]  /*53a0*/  UIMAD.WIDE.U32 UR6, UR13, UR11, URZ ;  /* 0x0000000b0d0672a5 */ /* 0x000fe4000f8e00ff */
[----:B------:R-:W-:Y:S02]  /*53b0*/  @!UP3 USEL UR8, UR14, UR4, !UP0 ;  /* 0x000000040e08b287 */ /* 0x000fe4000c000000 */
[----:B------:R-:W-:Y:S03]  /*53c0*/  @!UP3 UISETP.NE.AND UP0, UPT, UR10, 0x1, UPT ;  /* 0x000000010a00b88c */ /* 0x000fe6000bf05270 */
[----:B------:R-:W-:Y:S01]  /*53d0*/  @!UP3 UMOV UR6, UR7 ;  /* 0x000000070006bc82 */ /* 0x000fe20008000000 */
[----:B------:R-:W-:Y:S01]  /*53e0*/  USHF.L.U32 UR7, UR20, 0x8, URZ ;  /* 0x0000000814077899 */ /* 0x000fe200080006ff */
[----:B------:R-:W3:Y:S02]  /*53f0*/  @!UP3 LDCU UR4, c[0x0][0xf20] ;  /* 0x0001e400ff04b7ac */ /* 0x000ee40008000800 */
[----:B---3--:R-:W-:Y:S04]  /*5400*/  @!UP3 USHF.R.U32.HI UR6, URZ, UR4, UR6 ;  /* 0x00000004ff06b299 */ /* 0x008fe80008011606 */
[----:B------:R-:W-:Y:S04]  /*5410*/  @!UP3 USEL UR6, UR13, UR6, !UP0 ;  /* 0x000000060d06b287 */ /* 0x000fe8000c000000 */
[----:B------:R-:W-:Y:S02]  /*5420*/  @!UP3 UIADD3 UR4, UPT, UPT, -UR8, UR6, URZ ;  /* 0x000000060804b290 */ /* 0x000fe4000fffe1ff */
[----:B------:R-:W-:Y:S02]  /*5430*/  @!UP3 UIADD3 UR6, UPT, UPT, UR8, -UR6, URZ ;  /* 0x800000060806b290 */ /* 0x000fe4000fffe0ff */
[----:B------:R-:W-:Y:S02]  /*5440*/  @!UP3 UIMAD UR14, UR4, UR5, UR14 ;  /* 0x00000005040eb2a4 */ /* 0x000fe4000f8e020e */
[----:B------:R-:W-:Y:S01]  /*5450*/  @!UP3 UIMAD UR13, UR6, UR10, UR13 ;  /* 0x0000000a060db2a4 */ /* 0x000fe2000f8e020d */
[----:B------:R-:W-:Y:S11]  /*5460*/  BRA.U UP4, `(.L_x_89) ;  /* 0x0000000104107547 */ /* 0x000ff6000b800000 */
[----:B-1----:R-:W-:Y:S04]  /*5470*/  MOV R0, UR52 ;  /* 0x0000003400007c02 */ /* 0x002fe80008000f00 */
[----:B------:R-:W-:Y:S04]  /*5480*/  SHF.L.U32 R5, R0, 0x1f, RZ ;  /* 0x0000001f00057819 */ /* 0x000fe800000006ff */
[----:B------:R-:W1:Y:S02]  /*5490*/  SYNCS.PHASECHK.TRANS64.TRYWAIT P1, [UR21+0x88], R5 ;  /* 0x00008805ff0075a7 */ /* 0x000e640008021115 */
[----:B-1----:R-:W-:Y:S05]  /*54a0*/  @!P1 BRA `(.L_x_90) ;  /* 0x0000007800049947 */ /* 0x002fea0003800000 */
.L_x_89:
[----:B------:R-:W-:Y:S05]  /*54b0*/  BRA.U !UP6, `(.L_x_91) ;  /* 0x000000010e387547 */ /* 0x000fea000b800000 */
[----:B------:R-:W-:Y:S01]  /*54c0*/  UPLOP3.LUT UP1, UPT, UPT, UPT, UP5, 0x80, 0x8 ;  /* 0x000000000008789c */ /* 0x000fe20003f2f050 */
[----:B-1----:R-:W-:Y:S01]  /*54d0*/  HFMA2 R0, -RZ, RZ, 0, 5.9604644775390625e-08 ;  /* 0x00000001ff007431 */ /* 0x002fe200000001ff */
[----:B------:R-:W1:Y:S01]  /*54e0*/  LDCU.64 UR8, c[0x0][0x358] ;  /* 0x00006b00ff0877ac */ /* 0x000e620008000a00 */
[----:B------:R-:W-:Y:S03]  /*54f0*/  IMAD.MOV.U32 R139, RZ, RZ, 0x1 ;  /* 0x00000001ff8b7424 */ /* 0x000fe600078e00ff */
[----:B------:R-:W-:Y:S05]  /*5500*/  PLOP3.LUT P1, PT, PT, PT, UP1, 0x80, 0x8 ;  /* 0x000000000008781c */ /* 0x000fea0003f2f018 */
[----:B------:R-:W3:Y:S01]  /*5510*/  @UP1 LDCU.64 UR4, c[0x0][0xc88] ;  /* 0x00019100ff0417ac */ /* 0x000ee20008000a00 */
[----:B------:R-:W-:Y:S07]  /*5520*/  @UP1 UIMAD UR6, UR36, UR38, URZ ;  /* 0x00000026240612a4 */ /* 0x000fee000f8e02ff */
[----:B------:R-:W-:Y:S01]  /*5530*/  @!P1 PRMT R139, R0, 0x7610, R139 ;  /* 0x00007610008b9816 */ /* 0x000fe2000000008b */
[----:B---3--:R-:W-:Y:S06]  /*5540*/  @UP1 UIMAD.WIDE UR4, UR6, 0x4, UR4 ;  /* 0x00000004060418a5 */ /* 0x008fec000f8e0204 */
[----:B------:R-:W-:Y:S01]  /*5550*/  IMAD.U32 R6, RZ, RZ, UR4 ;  /* 0x00000004ff067e24 */ /* 0x000fe2000f8e00ff */
[----:B------:R-:W-:Y:S04]  /*5560*/  MOV R7, UR5 ;  /* 0x0000000500077c02 */ /* 0x000fe80008000f00 */
[----:B------:R-:W3:Y:S01]  /*5570*/  @!UP1 LDCU UR4, c[0x0][0xc80] ;  /* 0x00019000ff0497ac */ /* 0x000ee20008000800 */
[----:B-1---5:R4:W5:Y:S02]  /*5580*/  @P1 LDG.E R71, desc[UR8][R6.64] ;  /* 0x0000000806471981 */ /* 0x022964000c1e1900 */
[----:B---34-:R-:W-:Y:S07]  /*5590*/  @!P1 IMAD.U32 R71, RZ, RZ, UR4 ;  /* 0x00000004ff479e24 */ /* 0x018fee000f8e00ff */
.L_x_91:
[----:B-----5:R-:W-:Y:S01]  /*55a0*/  @!P0 FSETP.EQ.AND P2, PT, R71, RZ, PT ;  /* 0x000000ff4700820b */ /* 0x020fe20003f42000 */
[----:B------:R-:W-:Y:S01]  /*55b0*/  @!UPT UIADD3 URZ, UPT, UPT, URZ, URZ, URZ ;  /* 0x000000fffffff290 */ /* 0x000fe2000fffe0ff */
[----:B------:R-:W-:Y:S11]  /*55c0*/  @!P0 BRA `(.L_x_92) ;  /* 0x0000000000148947 */ /* 0x000ff60003800000 */
[----:B------:R-:W-:Y:S02]  /*55d0*/  LOP3.LUT P0, RZ, R139, 0xff, RZ, 0xc0, !PT ;  /* 0x000000ff8bff7812 */ /* 0x000fe4000780c0ff */
[----:B------:R-:W-:Y:S04]  /*55e0*/  PLOP3.LUT P2, PT, PT, PT, UP1, 0x80, 0x8 ;  /* 0x000000000008781c */ /* 0x000fe80003f4f018 */
[----:B------:R-:W-:Y:S07]  /*55f0*/  PLOP3.LUT P2, PT, P2, PT, PT, 0x8, 0x80 ;  /* 0x000000000080781c */ /* 0x000fee000174e170 */
[----:B------:R-:W-:Y:S11]  /*5600*/  @P0 FSETP.EQ.AND P2, PT, R71, RZ, PT ;  /* 0x000000ff4700020b */ /* 0x000ff60003f42000 */
[----:B------:R-:W-:Y:S02]  /*5610*/  @!UPT UIADD3 URZ, UPT, UPT, URZ, URZ, URZ ;  /* 0x000000fffffff290 */ /* 0x000fe4000fffe0ff */
.L_x_92:
[----:B------:R-:W3:Y:S01]  /*5620*/  SYNCS.PHASECHK.TRANS64.TRYWAIT P0, [UR21+0x60], R4 ;  /* 0x00006004ff0075a7 */ /* 0x000ee20008001115 */
[----:B------:R-:W-:Y:S04]  /*5630*/  ELECT P1, URZ, PT ;  /* 0x0000000000ff782f */ /* 0x000fe80003820000 */
[----:B------:R-:W-:Y:S01]  /*5640*/  PLOP3.LUT P1, PT, P2, P1, PT, 0xf2, 0x2f ;  /* 0x00000000002f781c */ /* 0x000fe20001723e72 */
[----:B------:R-:W-:Y:S01]  /*5650*/  @!UPT UIADD3 URZ, UPT, UPT, URZ, URZ, URZ ;  /* 0x000000fffffff290 */ /* 0x000fe2000fffe0ff */
[----:B---3--:R-:W-:Y:S11]  /*5660*/  @!P0 BRA `(.L_x_93) ;  /* 0x0000007400ac8947 */ /* 0x008ff60003800000 */
.L_x_179:
[----:B------:R-:W-:Y:S01]  /*5670*/  @!P1 IADD3 R2, P0, PT, R12, 0x980, RZ ;  /* 0x000009800c029810 */ /* 0x000fe20007f1e0ff */
[----:B------:R-:W-:Y:S01]  /*5680*/  ULOP3.LUT UR4, UR29, 0x1, URZ, 0xc0, !UPT ;  /* 0x000000011d047892 */ /* 0x000fe2000f8ec0ff */
[----:B------:R-:W-:Y:S02]  /*5690*/  VOTEU.ALL UP0, P1 ;  /* 0x0000000000ff7886 */ /* 0x000fe40000800000 */
[----:B------:R-:W-:Y:S01]  /*56a0*/  @!P1 R2UR UR6, R2 ;  /* 0x00000000020692ca */ /* 0x000fe200000e0000 */
[----:B-1----:R-:W-:Y:S01]  /*56b0*/  @!P1 IMAD.X R0, RZ, RZ, R13, P0 ;  /* 0x000000ffff009224 */ /* 0x002fe200000e060d */
[----:B------:R-:W-:Y:S01]  /*56c0*/  UMOV UR10, 0x0 ;  /* 0x00000000000a7882 */ /* 0x000fe20000000000 */
[----:B------:R-:W-:Y:S01]  /*56d0*/  ISETP.NE.AND P0, PT, RZ, UR4, !P1 ;  /* 0x00000004ff007c0c */ /* 0x000fe2000cf05270 */
[----:B------:R-:W-:Y:S02]  /*56e0*/  @!UP0 UIADD3 UR8, UPT, UPT, UR7, 0xc0, URZ ;  /* 0x000000c007088890 */ /* 0x000fe4000fffe0ff */
[----:B------:R-:W-:Y:S01]  /*56f0*/  @!P1 R2UR UR5, R0 ;  /* 0x00000000000592ca */ /* 0x000fe200000e0000 */
[----:B------:R-:W-:Y:S01]  /*5700*/  @!UP0 UIADD3 UR32, UPT, UPT, UR21, 0x400, URZ ;  /* 0x0000040015208890 */ /* 0x000fe2000fffe0ff */
[----:B------:R-:W-:Y:S02]  /*5710*/  VOTEU.ALL UP0, P1 ;  /* 0x0000000000ff7886 */ /* 0x000fe40000800000 */
[----:B------:R-:W-:Y:S01]  /*5720*/  @!P1 IMAD.U32 R0, RZ, RZ, UR8 ;  /* 0x00000008ff009e24 */ /* 0x000fe2000f8e00ff */
[----:B------:R-:W-:Y:S02]  /*5730*/  UMOV UR11, 0x10000000 ;  /* 0x10000000000b7882 */ /* 0x000fe40000000000 */
[----:B------:R-:W-:Y:S03]  /*5740*/  IMAD.U32 R6, RZ, RZ, UR6 ;  /* 0x00000006ff067e24 */ /* 0x000fe6000f8e00ff */
[----:B------:R-:W-:Y:S01]  /*5750*/  @P0 IMAD R0, RZ, RZ, UR7 ;  /* 0x00000007ff000e24 */ /* 0x000fe2000f8e02ff */
[----:B------:R-:W-:Y:S02]  /*5760*/  PLOP3.LUT P0, PT, P1, PT, PT, 0x8, 0x80 ;  /* 0x000000000080781c */ /* 0x000fe40000f0e170 */
[----:B------:R-:W-:Y:S01]  /*5770*/  IMAD.U32 R7, RZ, RZ, UR5 ;  /* 0x00000005ff077e24 */ /* 0x000fe2000f8e00ff */
[----:B------:R-:W-:Y:S10]  /*5780*/  @!P1 R2UR UR8, R6 ;  /* 0x00000000060892ca */ /* 0x000ff400000e0000 */
[----:B------:R-:W-:Y:S01]  /*5790*/  @P0 R2UR.BROADCAST UR34, R0 ;  /* 0x00000000002202ca */ /* 0x000fe200008e0000 */
[----:B------:R-:W-:Y:S01]  /*57a0*/  @!P1 IMAD.MOV.U32 R0, RZ, RZ, 0x4000 ;  /* 0x00004000ff009424 */ /* 0x000fe200078e00ff */
[----:B------:R-:W-:Y:S11]  /*57b0*/  @!P1 R2UR UR9, R7 ;  /* 0x00000000070992ca */ /* 0x000ff600000e0000 */
[----:B------:R-:W-:Y:S02]  /*57c0*/  @!UPT UIADD3 URZ, UPT, UPT, URZ, URZ, URZ ;  /* 0x000000fffffff290 */ /* 0x000fe4000fffe0ff */
[----:B------:R1:W-:Y:S01]  /*57d0*/  @!UP0 UTMALDG.3D [UR32], [UR8], desc[UR10] ;  /* 0x00000a20080085b4 */ /* 0x0003e20008011000 */
[----:B------:R1:W-:Y:S01]  /*57e0*/  @!P1 SYNCS.ARRIVE.TRANS64.RED.A0TR RZ, [UR21+0x40], R0 ;  /* 0x00004000ffff99a7 */ /* 0x0003e20008300415 */
[----:B------:R-:W-:Y:S01]  /*57f0*/  SYNCS.ARRIVE.TRANS64.RED.A1T0 RZ, [UR48], RZ ;  /* 0x000000ffffff79a7 */ /* 0x000fe20008100430 */
[----:B------:R-:W3:Y:S02]  /*5800*/  SYNCS.PHASECHK.TRANS64.TRYWAIT P0, [UR21+0x68], R4 ;  /* 0x00006804ff0075a7 */ /* 0x000ee40008001115 */
[----:B-1-3--:R-:W-:Y:S05]  /*5810*/  @!P0 BRA `(.L_x_94) ;  /* 0x0000007400588947 */ /* 0x00afea0003800000 */
.L_x_181:
[----:B------:R-:W-:Y:S01]  /*5820*/  VOTEU.ALL UP0, P1 ;  /* 0x0000000000ff7886 */ /* 0x000fe20000800000 */
[----:B------:R-:W-:Y:S01]  /*5830*/  @!P1 IADD3 R2, P0, PT, R12, 0x980, RZ ;  /* 0x000009800c029810 */ /* 0x000fe20007f1e0ff */
[----:B------:R-:W-:Y:S01]  /*5840*/  UMOV UR10, 0x0 ;  /* 0x00000000000a7882 */ /* 0x000fe20000000000 */
[----:B------:R-:W-:Y:S01]  /*5850*/  UMOV UR11, 0x10000000 ;  /* 0x10000000000b7882 */ /* 0x000fe20000000000 */
[----:B------:R-:W-:Y:S01]  /*5860*/  UMOV UR27, UR35 ;  /* 0x00000023001b7c82 */ /* 0x000fe20008000000 */
[----:B------:R-:W-:Y:S01]  /*5870*/  @!UP0 UIMAD UR5, UR4, -0x40, UR7 ;  /* 0xffffffc0040588a4 */ /* 0x000fe2000f8e0207 */
[----:B------:R-:W-:Y:S01]  /*5880*/  @!P1 IMAD.X R0, RZ, RZ, R13, P0 ;  /* 0x000000ffff009224 */ /* 0x000fe200000e060d */
[----:B------:R-:W-:Y:S01]  /*5890*/  @!P1 R2UR UR6, R2 ;  /* 0x00000000020692ca */ /* 0x000fe200000e0000 */
[----:B------:R-:W-:Y:S02]  /*58a0*/  @!UP0 UIADD3 UR24, UPT, UPT, UR21, 0x4400, URZ ;  /* 0x0000440015188890 */ /* 0x000fe4000fffe0ff */
[----:B------:R-:W-:Y:S02]  /*58b0*/  @!UP0 UIADD3 UR26, UPT, UPT, UR5, 0x80, URZ ;  /* 0x00000080051a8890 */ /* 0x000fe4000fffe0ff */
[----:B------:R-:W-:Y:S01]  /*58c0*/  @!P1 R2UR UR5, R0 ;  /* 0x00000000000592ca */ /* 0x000fe200000e0000 */
[----:B------:R-:W-:Y:S01]  /*58d0*/  VOTEU.ALL UP0, P1 ;  /* 0x0000000000ff7886 */ /* 0x000fe20000800000 */
[----:B------:R-:W-:Y:S01]  /*58e0*/  @!P1 IMAD.MOV.U32 R0, RZ, RZ, 0x4000 ;  /* 0x00004000ff009424 */ /* 0x000fe200078e00ff */
[----:B------:R-:W-:Y:S05]  /*58f0*/  UMOV UR28, UR36 ;  /* 0x00000024001c7c82 */ /* 0x000fea0008000000 */
[----:B------:R-:W-:Y:S05]  /*5900*/  IMAD.U32 R6, RZ, RZ, UR6 ;  /* 0x00000006ff067e24 */ /* 0x000fea000f8e00ff */
[----:B------:R-:W-:Y:S01]  /*5910*/  IMAD.U32 R7, RZ, RZ, UR5 ;  /* 0x00000005ff077e24 */ /* 0x000fe2000f8e00ff */
[----:B------:R-:W-:Y:S04]  /*5920*/  @!P1 R2UR UR8, R6 ;  /* 0x00000000060892ca */ /* 0x000fe800000e0000 */
[----:B------:R-:W-:Y:S11]  /*5930*/  @!P1 R2UR UR9, R7 ;  /* 0x00000000070992ca */ /* 0x000ff600000e0000 */
[----:B------:R-:W-:Y:S02]  /*5940*/  @!UPT UIADD3 URZ, UPT, UPT, URZ, URZ, URZ ;  /* 0x000000fffffff290 */ /* 0x000fe4000fffe0ff */
[----:B------:R3:W-:Y:S01]  /*5950*/  @!UP0 UTMALDG.3D [UR24], [UR8], desc[UR10] ;  /* 0x00000a18080085b4 */ /* 0x0007e20008011000 */
[----:B------:R3:W-:Y:S01]  /*5960*/  @!P1 SYNCS.ARRIVE.TRANS64.RED.A0TR RZ, [UR21+0x48], R0 ;  /* 0x00004800ffff99a7 */ /* 0x0007e20008300415 */
[----:B------:R-:W-:Y:S01]  /*5970*/  SYNCS.ARRIVE.TRANS64.RED.A1T0 RZ, [UR47], RZ ;  /* 0x000000ffffff79a7 */ /* 0x000fe2000810042f */
[----:B------:R-:W4:Y:S02]  /*5980*/  SYNCS.PHASECHK.TRANS64.TRYWAIT P0, [UR21+0x70], R4 ;  /* 0x00007004ff0075a7 */ /* 0x000f240008001115 */
[----:B---34-:R-:W-:Y:S05]  /*5990*/  @!P0 BRA `(.L_x_95) ;  /* 0x0000007400108947 */ /* 0x018fea0003800000 */
.L_x_183:
[----:B------:R-:W-:Y:S01]  /*59a0*/  VOTEU.ALL UP0, P1 ;  /* 0x0000000000ff7886 */ /* 0x000fe20000800000 */
[----:B------:R-:W-:Y:S01]  /*59b0*/  @!P1 IADD3 R2, P0, PT, R12, 0x980, RZ ;  /* 0x000009800c029810 */ /* 0x000fe20007f1e0ff */
[----:B------:R-:W-:Y:S01]  /*59c0*/  UMOV UR10, 0x0 ;  /* 0x00000000000a7882 */ /* 0x000fe20000000000 */
[----:B------:R-:W-:Y:S01]  /*59d0*/  UMOV UR11, 0x10000000 ;  /* 0x10000000000b7882 */ /* 0x000fe20000000000 */
[----:B------:R-:W-:Y:S01]  /*59e0*/  UMOV UR19, UR35 ;  /* 0x0000002300137c82 */ /* 0x000fe20008000000 */
[----:B------:R-:W-:Y:S01]  /*59f0*/  @!UP0 ULEA UR5, UR4, UR7, 0x6 ;  /* 0x0000000704058291 */ /* 0x000fe2000f8e30ff */
        /* <DEDUP_REMOVED lines=18> */
.L_x_185:
[----:B------:R-:W-:Y:S01]  /*5b20*/  @!P1 IADD3 R2, P0, PT, R12, 0x980, RZ ;  /* 0x000009800c029810 */ /* 0x000fe20007f1e0ff */
[----:B------:R-:W-:Y:S01]  /*5b30*/  UMOV UR11, UR35 ;  /* 0x00000023000b7c82 */ /* 0x000fe20008000000 */
[----:B------:R-:W-:Y:S01]  /*5b40*/  R2UR UR18, R141 ;  /* 0x000000008d1272ca */ /* 0x000fe200000e0000 */
[----:B------:R-:W-:Y:S01]  /*5b50*/  UMOV UR12, UR36 ;  /* 0x00000024000c7c82 */ /* 0x000fe20008000000 */
[----:B------:R-:W-:Y:S01]  /*5b60*/  @!P1 R2UR UR6, R2 ;  /* 0x00000000020692ca */ /* 0x000fe200000e0000 */
[----:B------:R-:W-:Y:S01]  /*5b70*/  @!P1 IMAD.X R0, RZ, RZ, R13, P0 ;  /* 0x000000ffff009224 */ /* 0x000fe200000e060d */
[----:B------:R-:W-:Y:S01]  /*5b80*/  ISETP.NE.OR P0, PT, RZ, UR4, P1 ;  /* 0x00000004ff007c0c */ /* 0x000fe20008f05670 */
[----:B------:R-:W-:Y:S01]  /*5b90*/  VOTEU.ALL UP0, P1 ;  /* 0x0000000000ff7886 */ /* 0x000fe20000800000 */
[----:B------:R-:W-:Y:S01]  /*5ba0*/  VIADD R10, R10, 0x1 ;  /* 0x000000010a0a7836 */ /* 0x000fe20000000000 */
[----:B------:R-:W-:Y:S01]  /*5bb0*/  R2UR UR16, R142 ;  /* 0x000000008e1072ca */ /* 0x000fe200000e0000 */
[----:B------:R-:W-:Y:S01]  /*5bc0*/  UIADD3 UR29, UPT, UPT, UR29, 0x1, URZ ;  /* 0x000000011d1d7890 */ /* 0x000fe2000fffe0ff */
[----:B------:R-:W-:Y:S01]  /*5bd0*/  @!P1 R2UR UR5, R0 ;  /* 0x00000000000592ca */ /* 0x000fe200000e0000 */
[----:B------:R-:W-:Y:S01]  /*5be0*/  @!UP0 UIADD3 UR10, UPT, UPT, UR7, 0xc0, URZ ;  /* 0x000000c0070a8890 */ /* 0x000fe2000fffe0ff */
[----:B------:R-:W-:Y:S01]  /*5bf0*/  LOP3.LUT R11, R11, 0x1, RZ, 0x3c, !PT ;  /* 0x000000010b0b7812 */ /* 0x000fe200078e3cff */
[----:B------:R-:W-:Y:S02]  /*5c00*/  @!UP0 UIADD3 UR8, UPT, UPT, UR21, 0xc400, URZ ;  /* 0x0000c40015088890 */ /* 0x000fe4000fffe0ff */
[----:B------:R-:W-:Y:S01]  /*5c10*/  @!UP0 UIADD3 UR9, UPT, UPT, UR21, 0x58, URZ ;  /* 0x0000005815098890 */ /* 0x000fe2000fffe0ff */
[----:B-1----:R-:W-:Y:S01]  /*5c20*/  IMAD.U32 R4, RZ, RZ, UR6 ;  /* 0x00000006ff047e24 */ /* 0x002fe2000f8e00ff */
[----:B------:R-:W-:Y:S01]  /*5c30*/  VOTEU.ALL UP0, P1 ;  /* 0x0000000000ff7886 */ /* 0x000fe20000800000 */
[----:B------:R-:W-:Y:S01]  /*5c40*/  @!P1 IMAD.U32 R0, RZ, RZ, UR10 ;  /* 0x0000000aff009e24 */ /* 0x000fe2000f8e00ff */
[----:B------:R-:W-:Y:S01]  /*5c50*/  UMOV UR6, 0x0 ;  /* 0x0000000000067882 */ /* 0x000fe20000000000 */
[----:B------:R-:W-:Y:S01]  /*5c60*/  @!P0 IMAD R0, RZ, RZ, UR7 ;  /* 0x00000007ff008e24 */ /* 0x000fe2000f8e02ff */
[----:B------:R-:W-:Y:S01]  /*5c70*/  @!P1 R2UR UR4, R4 ;  /* 0x00000000040492ca */ /* 0x000fe200000e0000 */
[----:B------:R-:W-:Y:S01]  /*5c80*/  UMOV UR7, 0x10000000 ;  /* 0x1000000000077882 */ /* 0x000fe20000000000 */
[----:B------:R-:W-:Y:S01]  /*5c90*/  IMAD.U32 R5, RZ, RZ, UR5 ;  /* 0x00000005ff057e24 */ /* 0x000fe2000f8e00ff */
[----:B------:R-:W-:Y:S01]  /*5ca0*/  PLOP3.LUT P0, PT, P1, PT, PT, 0x8, 0x80 ;  /* 0x000000000080781c */ /* 0x000fe20000f0e170 */
[----:B------:R-:W-:Y:S11]  /*5cb0*/  UIADD3 UR20, UPT, UPT, UR13, UR18, URZ ;  /* 0x000000120d147290 */ /* 0x000ff6000fffe0ff */
[----:B------:R-:W-:Y:S01]  /*5cc0*/  @!UPT UIADD3 URZ, UPT, UPT, URZ, URZ, URZ ;  /* 0x000000fffffff290 */ /* 0x000fe2000fffe0ff */
[----:B------:R-:W-:Y:S01]  /*5cd0*/  @P0 R2UR.BROADCAST UR10, R0 ;  /* 0x00000000000a02ca */ /* 0x000fe200008e0000 */
[----:B------:R-:W-:Y:S01]  /*5ce0*/  UIADD3 UR28, UPT, UPT, UR14, UR16, URZ ;  /* 0x000000100e1c7290 */ /* 0x000fe2000fffe0ff */
[----:B------:R-:W-:Y:S01]  /*5cf0*/  @!P1 R2UR UR5, R5 ;  /* 0x00000000050592ca */ /* 0x000fe200000e0000 */
[----:B------:R-:W-:Y:S01]  /*5d00*/  UMOV UR36, UR30 ;  /* 0x0000001e00247c82 */ /* 0x000fe20008000000 */
[C---:B------:R-:W-:Y:S01]  /*5d10*/  ISETP.NE.AND P0, PT, R10.reuse, 0x2, PT ;  /* 0x000000020a00780c */ /* 0x040fe20003f05270 */
[----:B------:R-:W-:Y:S03]  /*5d20*/  UPLOP3.LUT UP4, UPT, UPT, UPT, UPT, 0x80, 0x8 ;  /* 0x000000000008789c */ /* 0x000fe60003f8f070 */
[----:B------:R-:W-:Y:S02]  /*5d30*/  SEL R0, RZ, 0x1, P0 ;  /* 0x00000001ff007807 */ /* 0x000fe40000000000 */
[----:B------:R-:W-:Y:S02]  /*5d40*/  SEL R10, R10, RZ, P0 ;  /* 0x000000ff0a0a7207 */ /* 0x000fe40000000000 */
[----:B------:R-:W-:Y:S03]  /*5d50*/  LOP3.LUT R9, R9, R0, RZ, 0x3c, !PT ;  /* 0x0000000009097212 */ /* 0x000fe600078e3cff */
[----:B------:R1:W-:Y:S01]  /*5d60*/  @!UP0 UTMALDG.3D [UR8], [UR4], desc[UR6] ;  /* 0x00000608040085b4 */ /* 0x0003e20008011000 */
[----:B------:R1:W-:Y:S01]  /*5d70*/  @!P1 SYNCS.ARRIVE.TRANS64.RED.A0TR RZ, [UR21+0x58], R3 ;  /* 0x00005803ffff99a7 */ /* 0x0003e20008300415 */
[----:B------:R-:W-:Y:S01]  /*5d80*/  SYNCS.ARRIVE.TRANS64.RED.A1T0 RZ, [UR45], RZ ;  /* 0x000000ffffff79a7 */ /* 0x000fe2000810042d */
[----:B------:R-:W-:Y:S05]  /*5d90*/  BRA.U UP2, `(.L_x_97) ;  /* 0xfffffff1021c7547 */ /* 0x000fea000b83ffff */
[----:B-1----:R-:W-:-:S04]  /*5da0*/  SHF.L.U32 R3, R11, 0x1f, RZ ;  /* 0x0000001f0b037819 */ /* 0x002fc800000006ff */
[----:B------:R-:W1:Y:S02]  /*5db0*/  SYNCS.PHASECHK.TRANS64.TRYWAIT P0, [UR21+0x60], R3 ;  /* 0x00006003ff0075a7 */ /* 0x000e640008001115 */
[----:B-1----:R-:W-:Y:S05]  /*5dc0*/  @!P0 BRA `(.L_x_98) ;  /* 0x0000007000348947 */ /* 0x002fea0003800000 */
.L_x_187:
[----:B------:R-:W3:Y:S02]  /*5dd0*/  SYNCS.PHASECHK.TRANS64.TRYWAIT P0, [UR21+0x68], R3 ;  /* 0x00006803ff0075a7 */ /* 0x000ee40008001115 */
[----:B---3--:R-:W-:Y:S05]  /*5de0*/  @!P0 BRA `(.L_x_99) ;  /* 0x0000007000448947 */ /* 0x008fea0003800000 */
.L_x_189:
[----:B------:R-:W3:Y:S02]  /*5df0*/  SYNCS.PHASECHK.TRANS64.TRYWAIT P0, [UR21+0x70], R3 ;  /* 0x00007003ff0075a7 */ /* 0x000ee40008001115 */
[----:B---3--:R-:W-:Y:S05]  /*5e00*/  @!P0 BRA `(.L_x_100) ;  /* 0x0000007000548947 */ /* 0x008fea0003800000 */
.L_x_191:
[----:B-1----:R-:W-:-:S07]  /*5e10*/  MOV R0, UR21 ;  /* 0x0000001500007c02 */ /* 0x002fce0008000f00 */
.L_x_101:
[----:B-1----:R-:W-:-:S04]  /*5e20*/  SHF.L.U32 R3, R11, 0x1f, RZ ;  /* 0x0000001f0b037819 */ /* 0x002fc800000006ff */
[----:B------:R1:W3:Y:S03]  /*5e30*/  SYNCS.PHASECHK.TRANS64.TRYWAIT P0, [R0+URZ+0x78], R3 ;  /* 0x00007803000075a7 */ /* 0x0002e600080011ff */
[----:B---3--:R-:W-:Y:S05]  /*5e40*/  @!P0 NANOSLEEP.SYNCS 0x989680 ;  /* 0x009896800000895d */ /* 0x008fea0003900000 */
[----:B------:R-:W3:Y:S02]  /*5e50*/  @!P0 SYNCS.PHASECHK.TRANS64 P0, [R0+URZ+0x78], R3 ;  /* 0x00007803000085a7 */ /* 0x000ee400080010ff */
[----:B--23--:R-:W-:Y:S05]  /*5e60*/  @P0 EXIT ;  /* 0x000000000000094d */ /* 0x00cfea0003800000 */
[----:B------:R-:W-:Y:S05]  /*5e70*/  BRA `(.L_x_101) ;  /* 0xfffffffc00e87947 */ /* 0x000fea000383ffff */
.L_x_86:
[----:B------:R-:W-:-:S06]  /*5e80*/  UISETP.GE.AND UP0, UPT, UR18, 0x4, UPT ;  /* 0x000000041200788c */ /* 0x000fcc000bf06270 */
[----:B------:R-:W-:-:S13]  /*5e90*/  PLOP3.LUT P0, PT, PT, PT, UP0, 0x80, 0x8 ;  /* 0x000000000008781c */ /* 0x000fda0003f0f008 */
[----:B------:R-:W-:Y:S05]  /*5ea0*/  @!P0 EXIT ;  /* 0x000000000000894d */ /* 0x000fea0003800000 */
[----:B------:R-:W1:Y:S08]  /*5eb0*/  S2UR UR4, SR_CgaCtaId ;  /* 0x00000000000479c3 */ /* 0x000e700000008800 */
[----:B------:R-:W-:Y:S01]  /*5ec0*/  BAR.SYNC.DEFER_BLOCKING 0x6, 0xa0 ;  /* 0x0182800000007b1d */ /* 0x000fe20000010000 */
[C---:B------:R-:W-:Y:S01]  /*5ed0*/  IMAD.SHL.U32 R0, R152.reuse, 0x40, RZ ;  /* 0x0000004098007824 */ /* 0x040fe200078e00ff */
[C---:B------:R-:W-:Y:S01]  /*5ee0*/  LOP3.LUT R138, R152.reuse, 0x1, RZ, 0xc0, !PT ;  /* 0x00000001988a7812 */ /* 0x040fe200078ec0ff */
[----:B------:R-:W-:-:S02]  /*5ef0*/  IMAD.SHL.U32 R133, R152, 0x8, RZ ;  /* 0x0000000898857824 */ /* 0x000fc400078e00ff */
[----:B------:R-:W-:Y:S02]  /*5f00*/  HFMA2 R151, -RZ, RZ, 0, 1.1920928955078125e-07 ;  /* 0x00000002ff977431 */ /* 0x000fe400000001ff */
[----:B------:R-:W-:Y:S01]  /*5f10*/  IMAD.U32 R2, R152, 0x10000, RZ ;  /* 0x0001000098027824 */ /* 0x000fe200078e00ff */
[----:B------:R-:W-:Y:S01]  /*5f20*/  UMOV UR46, 0x400 ;  /* 0x00000400002e7882 */ /* 0x000fe20000000000 */
[----:B------:R-:W2:Y:S01]  /*5f30*/  LDC.64 R136, c[0x0][0xcb0] ;  /* 0x00032c00ff887b82 */ /* 0x000ea20000000a00 */
[----:B------:R-:W-:Y:S01]  /*5f40*/  LOP3.LUT R4, R0, 0x1c0, RZ, 0xc0, !PT ;  /* 0x000001c000047812 */ /* 0x000fe200078ec0ff */
[----:B------:R-:W-:Y:S01]  /*5f50*/  IMAD.MOV.U32 R150, RZ, RZ, 0x4 ;  /* 0x00000004ff967424 */ /* 0x000fe200078e00ff */
[----:B------:R-:W-:Y:S01]  /*5f60*/  ISETP.NE.U32.AND P0, PT, R138, 0x1, PT ;  /* 0x000000018a00780c */ /* 0x000fe20003f05070 */
[----:B------:R-:W-:Y:S01]  /*5f70*/  IMAD.MOV.U32 R149, RZ, RZ, 0x1 ;  /* 0x00000001ff957424 */ /* 0x000fe200078e00ff */
[----:B------:R-:W-:Y:S01]  /*5f80*/  LOP3.LUT R133, R4, 0x38, R133, 0xf8, !PT ;  /* 0x0000003804857812 */ /* 0x000fe200078ef885 */
[----:B------:R-:W-:Y:S01]  /*5f90*/  IMAD.MOV.U32 R146, RZ, RZ, RZ ;  /* 0x000000ffff927224 */ /* 0x000fe200078e00ff */
[----:B------:R-:W-:Y:S01]  /*5fa0*/  LOP3.LUT R2, R2, 0x600000, RZ, 0xc0, !PT ;  /* 0x0060000002027812 */ /* 0x000fe200078ec0ff */
[----:B------:R-:W3:Y:S01]  /*5fb0*/  LDC.64 R134, c[0x0][0xca8] ;  /* 0x00032a00ff867b82 */ /* 0x000ee20000000a00 */
[----:B------:R-:W-:Y:S01]  /*5fc0*/  R2P PR, R152, 0x6 ;  /* 0x0000000698007804 */ /* 0x000fe20000000000 */
[----:B------:R-:W4:Y:S01]  /*5fd0*/  LDCU UR62, c[0x0][0x370] ;  /* 0x00006e00ff3e77ac */ /* 0x000f220008000800 */
[----:B------:R-:W-:-:S02]  /*5fe0*/  LOP3.LUT R133, R133, 0x1e00, R0, 0xf8, !PT ;  /* 0x00001e0085857812 */ /* 0x000fc400078ef800 */
[----:B------:R-:W-:Y:S01]  /*5ff0*/  P2R R0, PR, RZ, 0x1 ;  /* 0x00000001ff007803 */ /* 0x000fe20000000000 */
[----:B------:R-:W-:Y:S01]  /*6000*/  UMOV UR39, URZ ;  /* 0x000000ff00277c82 */ /* 0x000fe20008000000 */
[----:B------:R-:W-:Y:S01]  /*6010*/  LOP3.LUT R152, R152, 0x60, RZ, 0xc0, !PT ;  /* 0x0000006098987812 */ /* 0x000fe200078ec0ff */
[----:B-1----:R-:W-:Y:S01]  /*6020*/  ULEA UR46, UR4, UR46, 0x18 ;  /* 0x0000002e042e7291 */ /* 0x002fe2000f8ec0ff */
[----:B------:R-:W-:Y:S01]  /*6030*/  MOV R148, RZ ;  /* 0x000000ff00947202 */ /* 0x000fe20000000f00 */
[----:B------:R-:W1:Y:S01]  /*6040*/  LDCU.64 UR4, c[0x0][0xc90] ;  /* 0x00019200ff0477ac */ /* 0x000e620008000a00 */
[----:B------:R-:W-:Y:S02]  /*6050*/  SEL R151, R151, 0xfffffffe, !P1 ;  /* 0xfffffffe97977807 */ /* 0x000fe40004800000 */
[----:B------:R-:W-:Y:S01]  /*6060*/  SEL R150, R150, 0xfffffffc, !P2 ;  /* 0xfffffffc96967807 */ /* 0x000fe20005000000 */
[----:B------:R-:W2:Y:S03]  /*6070*/  LDCU UR45, c[0x0][0xf0c] ;  /* 0x0001e180ff2d77ac */ /* 0x000ea60008000800 */
[----:B------:R-:W4:Y:S01]  /*6080*/  LDS R3, [UR46+0x110] ;  /* 0x0001102eff037984 */ /* 0x000f220008000800 */
[----:B------:R-:W2:Y:S01]  /*6090*/  LDCU UR41, c[0x0][0xf30] ;  /* 0x0001e600ff2977ac */ /* 0x000ea20008000800 */
[----:B------:R-:W2:Y:S01]  /*60a0*/  LDCU.64 UR60, c[0x0][0xc88] ;  /* 0x00019100ff3c77ac */ /* 0x000ea20008000a00 */
[----:B------:R-:W2:Y:S01]  /*60b0*/  LDCU.64 UR42, c[0x0][0xf28] ;  /* 0x0001e500ff2a77ac */ /* 0x000ea20008000a00 */
[----:B-1----:R-:W-:Y:S01]  /*60c0*/  IMAD.U32 R153, RZ, RZ, UR5 ;  /* 0x00000005ff997e24 */ /* 0x002fe2000f8e00ff */
[----:B------:R-:W-:Y:S01]  /*60d0*/  UIADD3 UR5, UPT, UPT, UR46, 0xb8, URZ ;  /* 0x000000b82e057890 */ /* 0x000fe2000fffe0ff */
[----:B------:R-:W-:Y:S01]  /*60e0*/  IMAD.U32 R154, RZ, RZ, UR4 ;  /* 0x00000004ff9a7e24 */ /* 0x000fe2000f8e00ff */
[----:B------:R-:W-:-:S02]  /*60f0*/  UIADD3 UR4, UPT, UPT, UR46, 0x400, URZ ;  /* 0x000004002e047890 */ /* 0x000fc4000fffe0ff */
[----:B------:R-:W-:Y:S01]  /*6100*/  ULOP3.LUT UR5, UR5, 0xfefffff8, URZ, 0xc0, !UPT ;  /* 0xfefffff805057892 */ /* 0x000fe2000f8ec0ff */
[----:B------:R-:W1:Y:S03]  /*6110*/  LDCU.128 UR56, c[0x0][0xf10] ;  /* 0x0001e200ff3877ac */ /* 0x000e660008000c00 */
[----:B------:R-:W-:Y:S02]  /*6120*/  IMAD.U32 R144, RZ, RZ, UR4 ;  /* 0x00000004ff907e24 */ /* 0x000fe4000f8e00ff */
[----:B------:R-:W-:Y:S01]  /*6130*/  IMAD.U32 R155, RZ, RZ, UR5 ;  /* 0x00000005ff9b7e24 */ /* 0x000fe2000f8e00ff */
[----:B------:R-:W1:Y:S01]  /*6140*/  LDCU UR55, c[0x0][0x374] ;  /* 0x00006e80ff3777ac */ /* 0x000e620008000800 */
[----:B------:R-:W-:Y:S01]  /*6150*/  UMOV UR54, URZ ;  /* 0x000000ff00367c82 */ /* 0x000fe20008000000 */
[----:B------:R-:W-:Y:S01]  /*6160*/  UMOV UR52, URZ ;  /* 0x000000ff00347c82 */ /* 0x000fe20008000000 */
[----:B--234-:R-:W-:-:S07]  /*6170*/  IMAD.IADD R2, R3, 0x1, R2 ;  /* 0x0000000103027824 */ /* 0x01cfce00078e0202 */
.L_x_146:
[----:B-1----:R-:W-:Y:S02]  /*6180*/  LEA R8, R146, UR46, 0x3 ;  /* 0x0000002e92087c11 */ /* 0x002fe4000f8e18ff */
[----:B------:R-:W-:Y:S02]  /*6190*/  SHF.L.U32 R3, R148, 0x1f, RZ ;  /* 0x0000001f94037819 */ /* 0x000fe400000006ff */
[----:B------:R-:W-:Y:S02]  /*61a0*/  LEA R5, R146, UR46, 0x4 ;  /* 0x0000002e92057c11 */ /* 0x000fe4000f8e20ff */
[----:B--2---:R-:W2:Y:S02]  /*61b0*/  SYNCS.PHASECHK.TRANS64.TRYWAIT P0, [R8+URZ+0x90], R3 ;  /* 0x00009003080075a7 */ /* 0x004ea400080011ff */
[----:B--2---:R-:W-:Y:S05]  /*61c0*/  @!P0 BRA `(.L_x_102) ;  /* 0x0000006c007c8947 */ /* 0x004fea0003800000 */
.L_x_192:
[----:B------:R-:W3:Y:S01]  /*61d0*/  LDS.128 R4, [R5+0xf0] ;  /* 0x0000f00005047984 */ /* 0x000ee20000000c00 */
[----:B------:R-:W-:Y:S01]  /*61e0*/  UISETP.GE.AND UP0, UPT, UR44, 0x1, UPT ;  /* 0x000000012c00788c */ /* 0x000fe2000bf06270 */
[----:B------:R-:W-:Y:S01]  /*61f0*/  @!PT LDS RZ, [RZ] ;  /* 0x00000000fffff984 */ /* 0x000fe20000000800 */
[----:B------:R-:W-:Y:S01]  /*6200*/  @!PT LDS RZ, [RZ] ;  /* 0x00000000fffff984 */ /* 0x000fe20000000800 */
[----:B------:R-:W-:Y:S01]  /*6210*/  @!PT LDS RZ, [RZ] ;  /* 0x00000000fffff984 */ /* 0x000fe20000000800 */
[----:B------:R-:W-:Y:S01]  /*6220*/  @!PT LDS RZ, [RZ] ;  /* 0x00000000fffff984 */ /* 0x000fe20000000800 */
[----:B------:R4:W-:Y:S06]  /*6230*/  MEMBAR.ALL.CTA ;  /* 0x0000000000007992 */ /* 0x0009ec0000008000 */
[----:B----4-:R-:W4:Y:S01]  /*6240*/  FENCE.VIEW.ASYNC.S ;  /* 0x00000000000073c6 */ /* 0x010f220000000000 */
[----:B---3--:R-:W-:Y:S11]  /*6250*/  LOP3.LUT P0, RZ, R6, 0x1, RZ, 0xc0, !PT ;  /* 0x0000000106ff7812 */ /* 0x008ff6000780c0ff */
[----:B------:R-:W-:Y:S02]  /*6260*/  @!UPT UIADD3 URZ, UPT, UPT, URZ, URZ, URZ ;  /* 0x000000fffffff290 */ /* 0x000fe4000fffe0ff */
[----:B----4-:R-:W-:Y:S01]  /*6270*/  VOTEU.ANY UP1, P0 ;  /* 0x0000000000ff7886 */ /* 0x010fe20000020100 */
[----:B------:R-:W-:Y:S01]  /*6280*/  PLOP3.LUT P0, PT, PT, PT, UP1, 0x80, 0x8 ;  /* 0x000000000008781c */ /* 0x000fe20003f0f018 */
[----:B------:R-:W-:Y:S06]  /*6290*/  UP2UR UR4, UPR, URZ, 0x2 ;  /* 0x00000002ff047883 */ /* 0x000fec0008000000 */
[----:B------:R-:W-:Y:S06]  /*62a0*/  IMAD.U32 R156, RZ, RZ, UR4 ;  /* 0x00000004ff9c7e24 */ /* 0x000fec000f8e00ff */
[----:B------:R-:W-:Y:S02]  /*62b0*/  @P0 SHF.R.U32.HI R0, RZ, 0x10, R5 ;  /* 0x00000010ff000819 */ /* 0x000fe40000011605 */
[----:B--2---:R-:W-:Y:S02]  /*62c0*/  @P0 MOV R3, R4 ;  /* 0x0000000400030202 */ /* 0x004fe40000000f00 */
        /* <DEDUP_REMOVED lines=11> */
[----:B------:R-:W3:Y:S01]  /*6380*/  LDCU UR12, c[0x0][0xf20] ;  /* 0x0001e400ff0c77ac */ /* 0x000ee20008000800 */
[----:B-1----:R-:W-:Y:S02]  /*6390*/  UIMAD.WIDE.U32 UR4, UR55, UR59, URZ ;  /* 0x0000003b370472a5 */ /* 0x002fe4000f8e00ff */
[----:B------:R-:W-:Y:S02]  /*63a0*/  UIMAD.WIDE.U32 UR6, UR62, UR56, URZ ;  /* 0x000000383e0672a5 */ /* 0x000fe4000f8e00ff */
[----:B------:R-:W-:Y:S02]  /*63b0*/  UISETP.NE.AND UP0, UPT, UR58, 0x1, UPT ;  /* 0x000000013a00788c */ /* 0x000fe4000bf05270 */
[----:B------:R-:W-:Y:S02]  /*63c0*/  UIMAD.WIDE.U32 UR8, UR37, UR59, URZ ;  /* 0x0000003b250872a5 */ /* 0x000fe4000f8e00ff */
[----:B------:R-:W-:Y:S02]  /*63d0*/  UISETP.NE.AND UP1, UPT, UR45, 0x1, UPT ;  /* 0x000000012d00788c */ /* 0x000fe4000bf25270 */
[----:B------:R-:W-:Y:S02]  /*63e0*/  UIMAD.WIDE.U32 UR10, UR38, UR56, URZ ;  /* 0x00000038260a72a5 */ /* 0x000fe4000f8e00ff */
[----:B------:R-:W-:Y:S01]  /*63f0*/  UISETP.NE.AND UP2, UPT, UR44, 0x1, UPT ;  /* 0x000000012c00788c */ /* 0x000fe2000bf45270 */
[----:B------:R-:W-:Y:S02]  /*6400*/  UMOV UR4, UR5 ;  /* 0x0000000500047c82 */ /* 0x000fe40008000000 */
[----:B---3--:R-:W-:Y:S03]  /*6410*/  USHF.R.U32.HI UR5, URZ, UR12, UR4 ;  /* 0x0000000cff057299 */ /* 0x008fe60008011604 */
[----:B------:R-:W-:Y:S02]  /*6420*/  UMOV UR4, UR7 ;  /* 0x0000000700047c82 */ /* 0x000fe40008000000 */
[----:B------:R-:W-:Y:S02]  /*6430*/  USHF.R.U32.HI UR7, URZ, UR57, UR4 ;  /* 0x00000039ff077299 */ /* 0x000fe40008011604 */
[----:B------:R-:W-:Y:S02]  /*6440*/  USEL UR4, UR55, UR5, !UP0 ;  /* 0x0000000537047287 */ /* 0x000fe4000c000000 */
[----:B------:R-:W-:Y:S01]  /*6450*/  USEL UR7, UR62, UR7, !UP1 ;  /* 0x000000073e077287 */ /* 0x000fe2000c800000 */
[----:B------:R-:W-:Y:S01]  /*6460*/  UMOV UR5, UR9 ;  /* 0x0000000900057c82 */ /* 0x000fe20008000000 */
[----:B------:R-:W-:Y:S02]  /*6470*/  UIMAD.WIDE.U32 UR8, UR4, UR42, URZ ;  /* 0x0000002a040872a5 */ /* 0x000fe4000f8e00ff */
[----:B------:R-:W-:Y:S03]  /*6480*/  USHF.R.U32.HI UR6, URZ, UR12, UR5 ;  /* 0x0000000cff067299 */ /* 0x000fe60008011605 */
[----:B------:R-:W-:Y:S01]  /*6490*/  UMOV UR5, UR11 ;  /* 0x0000000b00057c82 */ /* 0x000fe20008000000 */
[----:B------:R-:W-:Y:S02]  /*64a0*/  UIMAD.WIDE.U32 UR10, UR7, UR42, URZ ;  /* 0x0000002a070a72a5 */ /* 0x000fe4000f8e00ff */
[----:B------:R-:W-:Y:S02]  /*64b0*/  USEL UR6, UR37, UR6, !UP0 ;  /* 0x0000000625067287 */ /* 0x000fe4000c000000 */
[----:B------:R-:W-:Y:S01]  /*64c0*/  USHF.R.U32.HI UR5, URZ, UR57, UR5 ;  /* 0x00000039ff057299 */ /* 0x000fe20008011605 */
[----:B------:R-:W-:Y:S02]  /*64d0*/  UMOV UR8, UR9 ;  /* 0x0000000900087c82 */ /* 0x000fe40008000000 */
[----:B------:R-:W-:Y:S01]  /*64e0*/  UMOV UR10, UR11 ;  /* 0x0000000b000a7c82 */ /* 0x000fe20008000000 */
[----:B------:R-:W-:Y:S02]  /*64f0*/  @UP2 USHF.R.U32.HI UR4, URZ, UR43, UR8 ;  /* 0x0000002bff042299 */ /* 0x000fe40008011608 */
[----:B------:R-:W-:Y:S02]  /*6500*/  @UP2 USHF.R.U32.HI UR7, URZ, UR43, UR10 ;  /* 0x0000002bff072299 */ /* 0x000fe4000801160a */
[----:B------:R-:W-:Y:S02]  /*6510*/  UIMAD UR4, UR44, UR4, URZ ;  /* 0x000000042c0472a4 */ /* 0x000fe4000f8e02ff */
[----:B------:R-:W-:Y:S02]  /*6520*/  UIMAD.WIDE.U32 UR10, UR6, UR42, URZ ;  /* 0x0000002a060a72a5 */ /* 0x000fe4000f8e00ff */
[----:B------:R-:W-:Y:S02]  /*6530*/  USEL UR5, UR38, UR5, !UP1 ;  /* 0x0000000526057287 */ /* 0x000fe4000c800000 */
[----:B------:R-:W-:Y:S02]  /*6540*/  UIMAD UR8, UR44, UR7, URZ ;  /* 0x000000072c0872a4 */ /* 0x000fe4000f8e02ff */
[----:B------:R-:W-:Y:S03]  /*6550*/  UISETP.GE.AND UP0, UPT, UR6, UR4, UPT ;  /* 0x000000040600728c */ /* 0x000fe6000bf06270 */
[----:B------:R-:W-:Y:S01]  /*6560*/  UMOV UR4, UR11 ;  /* 0x0000000b00047c82 */ /* 0x000fe20008000000 */
[----:B------:R-:W-:Y:S02]  /*6570*/  UISETP.GE.OR UP0, UPT, UR5, UR8, UP0 ;  /* 0x000000080500728c */ /* 0x000fe40008706670 */
[----:B------:R-:W-:Y:S02]  /*6580*/  USHF.R.U32.HI UR4, URZ, UR43, UR4 ;  /* 0x0000002bff047299 */ /* 0x000fe40008011604 */
[----:B------:R-:W-:Y:S02]  /*6590*/  UIMAD.WIDE.U32 UR8, UR5, UR42, URZ ;  /* 0x0000002a050872a5 */ /* 0x000fe4000f8e00ff */
[----:B------:R-:W-:Y:S02]  /*65a0*/  USEL UR11, UR6, UR4, !UP2 ;  /* 0x00000004060b7287 */ /* 0x000fe4000d000000 */
[----:B------:R-:W-:Y:S02]  /*65b0*/  UIADD3 UR8, UPT, UPT, -UR5, URZ, URZ ;  /* 0x000000ff05087290 */ /* 0x000fe4000fffe1ff */
[----:B------:R-:W-:Y:S01]  /*65c0*/  UIADD3 UR10, UPT, UPT, -UR11, URZ, URZ ;  /* 0x000000ff0b0a7290 */ /* 0x000fe2000fffe1ff */
[----:B------:R-:W-:Y:S01]  /*65d0*/  @!UP0 UMOV UR4, UR9 ;  /* 0x0000000900048c82 */ /* 0x000fe20008000000 */
[----:B------:R-:W-:Y:S02]  /*65e0*/  UIADD3 UR9, UPT, UPT, -UR6, URZ, URZ ;  /* 0x000000ff06097290 */ /* 0x000fe4000fffe1ff */
[----:B------:R-:W-:Y:S02]  /*65f0*/  @!UP0 USHF.R.U32.HI UR4, URZ, UR43, UR4 ;  /* 0x0000002bff048299 */ /* 0x000fe40008011604 */
[----:B------:R-:W-:Y:S02]  /*6600*/  UIMAD UR10, UR44, UR10, UR6 ;  /* 0x0000000a2c0a72a4 */ /* 0x000fe4000f8e0206 */
[----:B------:R-:W-:Y:S04]  /*6610*/  @!UP0 USEL UR4, UR5, UR4, !UP2 ;  /* 0x0000000405048287 */ /* 0x000fe8000d000000 */
[----:B------:R-:W-:Y:S02]  /*6620*/  @!UP0 UIMAD UR10, UR7, UR10, UR4 ;  /* 0x0000000a070a82a4 */ /* 0x000fe4000f8e0204 */
[----:B------:R-:W-:Y:S02]  /*6630*/  @!UP0 UIADD3 UR11, UPT, UPT, UR11, -UR4, URZ ;  /* 0x800000040b0b8290 */ /* 0x000fe4000fffe0ff */
[----:B------:R-:W-:Y:S02]  /*6640*/  UIMAD UR7, UR45, UR8, UR38 ;  /* 0x000000082d0772a4 */ /* 0x000fe4000f8e0226 */
[----:B------:R-:W-:Y:S02]  /*6650*/  @!UP0 UIMAD UR6, UR11, UR44, UR5 ;  /* 0x0000002c0b0682a4 */ /* 0x000fe4000f8e0205 */
[----:B------:R-:W-:Y:S01]  /*6660*/  UIMAD UR4, UR58, UR9, UR37 ;  /* 0x000000093a0472a4 */ /* 0x000fe2000f8e0225 */
[----:B------:R-:W-:Y:S02]  /*6670*/  @!UP0 UMOV UR5, UR10 ;  /* 0x0000000a00058c82 */ /* 0x000fe40008000000 */
[----:B------:R-:W-:Y:S02]  /*6680*/  UIMAD UR38, UR5, UR45, UR7 ;  /* 0x0000002d052672a4 */ /* 0x000fe4000f8e0207 */
[----:B------:R-:W-:Y:S11]  /*6690*/  UIMAD UR37, UR6, UR58, UR4 ;  /* 0x0000003a062572a4 */ /* 0x000ff6000f8e0204 */
[----:B------:R-:W-:Y:S01]  /*66a0*/  @!UPT UIADD3 URZ, UPT, UPT, URZ, URZ, URZ ;  /* 0x000000fffffff290 */ /* 0x000fe2000fffe0ff */
.L_x_103:
[----:B------:R-:W-:Y:S01]  /*66b0*/  UISETP.NE.AND UP0, UPT, UR41, 0x1, UPT ;  /* 0x000000012900788c */ /* 0x000fe2000bf05270 */
[----:B------:R-:W-:Y:S01]  /*66c0*/  LOP3.LUT P0, RZ, R144, 0x3f0, RZ, 0xc0, !PT ;  /* 0x000003f090ff7812 */ /* 0x000fe2000780c0ff */
[----:B------:R-:W-:Y:S01]  /*66d0*/  USHF.L.U32 UR53, UR20, 0x8, URZ ;  /* 0x0000000814357899 */ /* 0x000fe200080006ff */
[----:B------:R-:W-:Y:S01]  /*66e0*/  BSSY.RECONVERGENT B6, `(.L_x_104) ;  /* 0x0000034000067945 */ /* 0x000fe20003800200 */
[----:B------:R-:W-:Y:S01]  /*66f0*/  USHF.L.U32 UR50, UR28, 0x7, URZ ;  /* 0x000000071c327899 */ /* 0x000fe200080006ff */
[----:B------:R-:W-:Y:S06]  /*6700*/  IADD3 R146, PT, PT, R146, 0x1, RZ ;  /* 0x0000000192927810 */ /* 0x000fec0007ffe0ff */
[----:B------:R-:W3:Y:S01]  /*6710*/  @!UP0 LDCU.128 UR12, c[0x0][0xf10] ;  /* 0x0001e200ff0c87ac */ /* 0x000ee20008000c00 */
[----:B------:R-:W4:Y:S01]  /*6720*/  @!UP0 LDCU UR5, c[0x0][0xf0c] ;  /* 0x0001e180ff0587ac */ /* 0x000f220008000800 */
[----:B------:R-:W1:Y:S01]  /*6730*/  @!UP0 LDCU UR10, c[0x0][0xf20] ;  /* 0x0001e400ff0a87ac */ /* 0x000e620008000800 */
[----:B---3--:R-:W-:Y:S02]  /*6740*/  UIMAD.WIDE.U32 UR8, UR38, UR12, URZ ;  /* 0x0000000c260872a5 */ /* 0x008fe4000f8e00ff */
[----:B------:R-:W-:Y:S02]  /*6750*/  UIMAD.WIDE.U32 UR6, UR37, UR15, URZ ;  /* 0x0000000f250672a5 */ /* 0x000fe4000f8e00ff */
[----:B------:R-:W-:Y:S03]  /*6760*/  @!UP0 UISETP.NE.AND UP1, UPT, UR14, 0x1, UPT ;  /* 0x000000010e00888c */ /* 0x000fe6000bf25270 */
[----:B------:R-:W-:Y:S01]  /*6770*/  @!UP0 UMOV UR4, UR9 ;  /* 0x0000000900048c82 */ /* 0x000fe20008000000 */
[----:B----4-:R-:W-:Y:S02]  /*6780*/  @!UP0 UISETP.NE.AND UP2, UPT, UR5, 0x1, UPT ;  /* 0x000000010500888c */ /* 0x010fe4000bf45270 */
[----:B------:R-:W-:Y:S01]  /*6790*/  @!UP0 USHF.R.U32.HI UR4, URZ, UR13, UR4 ;  /* 0x0000000dff048299 */ /* 0x000fe20008011604 */
[----:B------:R-:W-:Y:S02]  /*67a0*/  @!UP0 UMOV UR6, UR7 ;  /* 0x0000000700068c82 */ /* 0x000fe40008000000 */
[----:B-1----:R-:W-:Y:S02]  /*67b0*/  @!UP0 USHF.R.U32.HI UR6, URZ, UR10, UR6 ;  /* 0x0000000aff068299 */ /* 0x002fe40008011606 */
[----:B------:R-:W-:Y:S02]  /*67c0*/  @!UP0 USEL UR7, UR38, UR4, !UP2 ;  /* 0x0000000426078287 */ /* 0x000fe4000d000000 */
[----:B------:R-:W-:Y:S04]  /*67d0*/  @!UP0 USEL UR6, UR37, UR6, !UP1 ;  /* 0x0000000625068287 */ /* 0x000fe8000c800000 */
[----:B------:R-:W-:Y:S02]  /*67e0*/  @!UP0 UIADD3 UR4, UPT, UPT, -UR7, UR6, URZ ;  /* 0x0000000607048290 */ /* 0x000fe4000fffe1ff */
[----:B------:R-:W-:Y:S02]  /*67f0*/  @!UP0 UIADD3 UR6, UPT, UPT, UR7, -UR6, URZ ;  /* 0x8000000607068290 */ /* 0x000fe4000fffe0ff */
[----:B------:R-:W-:Y:S02]  /*6800*/  @!UP0 UIMAD UR38, UR4, UR5, UR38 ;  /* 0x00000005042682a4 */ /* 0x000fe4000f8e0226 */
[----:B------:R-:W-:Y:S01]  /*6810*/  @!UP0 UIMAD UR37, UR6, UR14, UR37 ;  /* 0x0000000e062582a4 */ /* 0x000fe2000f8e0225 */
[----:B------:R-:W-:Y:S11]  /*6820*/  @!P0 BRA `(.L_x_105) ;  /* 0x00000000007c8947 */ /* 0x000ff60003800000 */
[----:B------:R-:W1:Y:S01]  /*6830*/  LDCU.64 UR8, c[0x4][0x80] ;  /* 0x01001000ff0877ac */ /* 0x000e620008000a00 */
[----:B------:R-:W-:Y:S01]  /*6840*/  MOV R16, 0x0 ;  /* 0x0000000000107802 */ /* 0x000fe20000000f00 */
[----:B------:R-:W-:Y:S02]  /*6850*/  HFMA2 R12, -RZ, RZ, 0, 5.9604644775390625e-08 ;  /* 0x00000001ff0c7431 */ /* 0x000fe400000001ff */
[----:B------:R-:W-:Y:S01]  /*6860*/  IMAD.MOV.U32 R8, RZ, RZ, 0x70 ;  /* 0x00000070ff087424 */ /* 0x000fe200078e00ff */
[----:B------:R3:W4:Y:S01]  /*6870*/  LDC.64 R14, c[0x4][R16] ;  /* 0x01000000100e7b82 */ /* 0x0007220000000a00 */
[----:B------:R-:W2:Y:S01]  /*6880*/  LDCU.64 UR6, c[0x4][0x88] ;  /* 0x01001100ff0677ac */ /* 0x000ea20008000a00 */
[----:B------:R-:W-:Y:S01]  /*6890*/  IMAD.MOV.U32 R13, RZ, RZ, RZ ;  /* 0x000000ffff0d7224 */ /* 0x000fe200078e00ff */
[----:B------:R-:W2:Y:S01]  /*68a0*/  LDCU.64 UR4, c[0x4][0x8] ;  /* 0x01000100ff0477ac */ /* 0x000ea20008000a00 */
[----:B-1----:R-:W-:Y:S01]  /*68b0*/  MOV R5, UR9 ;  /* 0x0000000900057c02 */ /* 0x002fe20008000f00 */
[----:B------:R-:W-:Y:S01]  /*68c0*/  IMAD.U32 R4, RZ, RZ, UR8 ;  /* 0x00000008ff047e24 */ /* 0x000fe2000f8e00ff */
[----:B--2---:R-:W-:Y:S01]  /*68d0*/  MOV R7, UR7 ;  /* 0x0000000700077c02 */ /* 0x004fe20008000f00 */
[----:B------:R-:W-:Y:S01]  /*68e0*/  IMAD.U32 R6, RZ, RZ, UR6 ;  /* 0x00000006ff067e24 */ /* 0x000fe2000f8e00ff */
[----:B------:R-:W-:Y:S01]  /*68f0*/  MOV R11, UR5 ;  /* 0x00000005000b7c02 */ /* 0x000fe20008000f00 */
[----:B------:R-:W-:Y:S02]  /*6900*/  IMAD.U32 R10, RZ, RZ, UR4 ;  /* 0x00000004ff0a7e24 */ /* 0x000fe4000f8e00ff */
[----:B------:R-:W-:Y:S07]  /*6910*/  LEPC R20, `(.L_x_106) ;  /* 0x000000001014794e */ /* 0x000fee0000000000 */
[----:B---345:R-:W-:Y:S05]  /*6920*/  CALL.ABS.NOINC R14 ;  /* 0x000000000e007343 */ /* 0x038fea0003c00000 */
.L_x_106:
[----:B------:R-:W1:Y:S01]  /*6930*/  LDCU.64 UR8, c[0x4][0x80] ;  /* 0x01001000ff0877ac */ /* 0x000e620008000a00 */
[----:B------:R-:W2:Y:S01]  /*6940*/  LDC.64 R16, c[0x4][R16] ;  /* 0x0100000010107b82 */ /* 0x000ea20000000a00 */
[----:B------:R-:W-:Y:S02]  /*6950*/  HFMA2 R12, -RZ, RZ, 0, 5.9604644775390625e-08 ;  /* 0x00000001ff0c7431 */ /* 0x000fe400000001ff */
[----:B------:R-:W-:Y:S02]  /*6960*/  IMAD.MOV.U32 R8, RZ, RZ, 0x70 ;  /* 0x00000070ff087424 */ /* 0x000fe400078e00ff */
[----:B------:R-:W-:Y:S01]  /*6970*/  IMAD.MOV.U32 R13, RZ, RZ, RZ ;  /* 0x000000ffff0d7224 */ /* 0x000fe200078e00ff */
[----:B------:R-:W3:Y:S01]  /*6980*/  LDCU.64 UR6, c[0x4][0x88] ;  /* 0x01001100ff0677ac */ /* 0x000ee20008000a00 */
[----:B------:R-:W4:Y:S01]  /*6990*/  LDCU.64 UR4, c[0x4][0x8] ;  /* 0x01000100ff0477ac */ /* 0x000f220008000a00 */
[----:B-1----:R-:W-:Y:S02]  /*69a0*/  MOV R4, UR8 ;  /* 0x0000000800047c02 */ /* 0x002fe40008000f00 */
[----:B------:R-:W-:Y:S02]  /*69b0*/  MOV R5, UR9 ;  /* 0x0000000900057c02 */ /* 0x000fe40008000f00 */
[----:B---3--:R-:W-:Y:S01]  /*69c0*/  MOV R7, UR7 ;  /* 0x0000000700077c02 */ /* 0x008fe20008000f00 */
[----:B------:R-:W-:Y:S01]  /*69d0*/  IMAD.U32 R6, RZ, RZ, UR6 ;  /* 0x00000006ff067e24 */ /* 0x000fe2000f8e00ff */
[----:B----4-:R-:W-:Y:S01]  /*69e0*/  MOV R11, UR5 ;  /* 0x00000005000b7c02 */ /* 0x010fe20008000f00 */
[----:B------:R-:W-:Y:S02]  /*69f0*/  IMAD.U32 R10, RZ, RZ, UR4 ;  /* 0x00000004ff0a7e24 */ /* 0x000fe4000f8e00ff */
[----:B------:R-:W-:Y:S07]  /*6a00*/  LEPC R20, `(.L_x_105) ;  /* 0x000000001014794e */ /* 0x000fee0000000000 */
[----:B--2---:R-:W-:Y:S05]  /*6a10*/  CALL.ABS.NOINC R16 ;  /* 0x0000000010007343 */ /* 0x004fea0003c00000 */
.L_x_105:
[----:B------:R-:W-:Y:S05]  /*6a20*/  BSYNC.RECONVERGENT B6 ;  /* 0x0000000000067941 */ /* 0x000fea0003800200 */
.L_x_104:
[----:B------:R-:W-:Y:S02]  /*6a30*/  R2UR UR6, R143 ;  /* 0x000000008f0672ca */ /* 0x000fe400000e0000 */
[----:B------:R-:W-:Y:S02]  /*6a40*/  R2UR UR5, R154 ;  /* 0x000000009a0572ca */ /* 0x000fe400000e0000 */
[----:B------:R-:W-:Y:S02]  /*6a50*/  R2UR UR4, R153 ;  /* 0x00000000990472ca */ /* 0x000fe400000e0000 */
[----:B------:R-:W-:Y:S02]  /*6a60*/  ISETP.NE.U32.AND P4, PT, R136, RZ, PT ;  /* 0x000000ff8800720c */ /* 0x000fe40003f85070 */
[----:B------:R-:W-:Y:S02]  /*6a70*/  ISETP.NE.U32.AND P2, PT, RZ, UR60, PT ;  /* 0x0000003cff007c0c */ /* 0x000fe4000bf45070 */
[----:B------:R-:W-:Y:S02]  /*6a80*/  ISETP.NE.AND.EX P4, PT, R137, RZ, PT, P4 ;  /* 0x000000ff8900720c */ /* 0x000fe40003f85340 */
[----:B------:R-:W-:Y:S01]  /*6a90*/  ISETP.NE.AND.EX P2, PT, RZ, UR61, PT, P2 ;  /* 0x0000003dff007c0c */ /* 0x000fe2000bf45320 */
[----:B------:R-:W-:Y:S02]  /*6aa0*/  UISETP.NE.AND UP2, UPT, UR6, URZ, UPT ;  /* 0x000000ff0600728c */ /* 0x000fe4000bf45270 */
[----:B------:R-:W-:Y:S04]  /*6ab0*/  UISETP.NE.U32.AND UP0, UPT, UR5, URZ, UPT ;  /* 0x000000ff0500728c */ /* 0x000fe8000bf05070 */
[----:B------:R-:W-:Y:S01]  /*6ac0*/  UISETP.NE.AND.EX UP1, UPT, UR4, URZ, UPT, UP0 ;  /* 0x000000ff0400728c */ /* 0x000fe2000bf25300 */
[----:B------:R-:W-:Y:S01]  /*6ad0*/  PLOP3.LUT P1, PT, PT, PT, UP2, 0x80, 0x8 ;  /* 0x000000000008781c */ /* 0x000fe20003f2f028 */
[----:B------:R-:W-:Y:S03]  /*6ae0*/  UPLOP3.LUT UP0, UPT, UPT, UPT, UPT, 0x40, 0x4 ;  /* 0x000000000004789c */ /* 0x000fe60003f0e870 */
[----:B------:R-:W-:Y:S06]  /*6af0*/  @UP2 UPLOP3.LUT UP0, UPT, UPT, UPT, UP1, 0x80, 0x8 ;  /* 0x000000000008289c */ /* 0x000fec0003f0f010 */
[----:B------:R-:W-:Y:S01]  /*6b00*/  PLOP3.LUT P0, PT, PT, PT, UP0, 0x80, 0x8 ;  /* 0x000000000008781c */ /* 0x000fe20003f0f008 */
[----:B------:R-:W-:Y:S01]  /*6b10*/  @!UPT UIADD3 URZ, UPT, UPT, URZ, URZ, URZ ;  /* 0x000000fffffff290 */ /* 0x000fe2000fffe0ff */
[----:B------:R-:W-:Y:S11]  /*6b20*/  BRA.U !UP1, `(.L_x_107) ;  /* 0x0000000109407547 */ /* 0x000ff6000b800000 */
[----:B------:R-:W-:Y:S01]  /*6b30*/  UISETP.NE.U32.AND UP0, UPT, UR60, URZ, UPT ;  /* 0x000000ff3c00728c */ /* 0x000fe2000bf05070 */
[----:B------:R-:W-:Y:S01]  /*6b40*/  R2UR UR6, R154 ;  /* 0x000000009a0672ca */ /* 0x000fe200000e0000 */
[----:B------:R-:W1:Y:S01]  /*6b50*/  LDCU.64 UR8, c[0x0][0x358] ;  /* 0x00006b00ff0877ac */ /* 0x000e620008000a00 */
[----:B------:R-:W-:Y:S02]  /*6b60*/  HFMA2 R139, -RZ, RZ, 0, 5.9604644775390625e-08 ;  /* 0x00000001ff8b7431 */ /* 0x000fe400000001ff */
[----:B--2---:R-:W-:Y:S01]  /*6b70*/  IMAD.MOV.U32 R0, RZ, RZ, 0x1 ;  /* 0x00000001ff007424 */ /* 0x004fe200078e00ff */
[----:B------:R-:W-:Y:S06]  /*6b80*/  UISETP.NE.AND.EX UP0, UPT, UR61, URZ, UPT, UP0 ;  /* 0x000000ff3d00728c */ /* 0x000fec000bf05300 */
[----:B------:R-:W-:Y:S05]  /*6b90*/  PLOP3.LUT P3, PT, PT, PT, UP0, 0x80, 0x8 ;  /* 0x000000000008781c */ /* 0x000fea0003f6f008 */
[----:B------:R-:W2:Y:S01]  /*6ba0*/  @UP0 LDCU.64 UR4, c[0x0][0xc88] ;  /* 0x00019100ff0407ac */ /* 0x000ea20008000a00 */
[----:B------:R-:W-:Y:S07]  /*6bb0*/  @UP0 UIMAD UR6, UR36, UR6, URZ ;  /* 0x00000006240602a4 */ /* 0x000fee000f8e02ff */
[----:B------:R-:W-:Y:S01]  /*6bc0*/  @!P3 PRMT R139, R0, 0x7610, R139 ;  /* 0x00007610008bb816 */ /* 0x000fe2000000008b */
[----:B--2---:R-:W-:Y:S06]  /*6bd0*/  @UP0 UIMAD.WIDE UR4, UR6, 0x4, UR4 ;  /* 0x00000004060408a5 */ /* 0x004fec000f8e0204 */
[----:B------:R-:W-:Y:S02]  /*6be0*/  IMAD.U32 R4, RZ, RZ, UR4 ;  /* 0x00000004ff047e24 */ /* 0x000fe4000f8e00ff */
[----:B------:R-:W-:Y:S03]  /*6bf0*/  IMAD.U32 R5, RZ, RZ, UR5 ;  /* 0x00000005ff057e24 */ /* 0x000fe6000f8e00ff */
[----:B------:R-:W2:Y:S02]  /*6c00*/  @!UP0 LDCU UR4, c[0x0][0xc80] ;  /* 0x00019000ff0487ac */ /* 0x000ea40008000800 */
[----:B-1---5:R1:W5:Y:S02]  /*6c10*/  @P3 LDG.E R71, desc[UR8][R4.64] ;  /* 0x0000000804473981 */ /* 0x022364000c1e1900 */
[----:B-12---:R-:W-:Y:S02]  /*6c20*/  @!P3 MOV R71, UR4 ;  /* 0x000000040047bc02 */ /* 0x006fe40008000f00 */
.L_x_107:
[----:B------:R-:W-:Y:S05]  /*6c30*/  @!P4 BRA `(.L_x_108) ;  /* 0x000000000024c947 */ /* 0x000fea0003800000 */
[----:B------:R-:W-:Y:S01]  /*6c40*/  ISETP.NE.U32.AND P3, PT, R134, RZ, PT ;  /* 0x000000ff8600720c */ /* 0x000fe20003f65070 */
[----:B------:R-:W1:Y:S03]  /*6c50*/  LDCU.64 UR4, c[0x0][0x358] ;  /* 0x00006b00ff0477ac */ /* 0x000e660008000a00 */
[----:B------:R-:W-:Y:S11]  /*6c60*/  ISETP.NE.AND.EX P3, PT, R135, RZ, PT, P3 ;  /* 0x000000ff8700720c */ /* 0x000ff60003f65330 */
[----:B------:R-:W-:Y:S02]  /*6c70*/  @!UPT UIADD3 URZ, UPT, UPT, URZ, URZ, URZ ;  /* 0x000000fffffff290 */ /* 0x000fe4000fffe0ff */
[----:B------:R-:W3:Y:S01]  /*6c80*/  @P3 LDC.64 R4, c[0x0][0xca8] ;  /* 0x00032a00ff043b82 */ /* 0x000ee20000000a00 */
[----:B--2---:R-:W-:Y:S04]  /*6c90*/  @P3 IMAD R0, R136, UR36, RZ ;  /* 0x0000002488003c24 */ /* 0x004fe8000f8e02ff */
[----:B---3--:R-:W-:Y:S05]  /*6ca0*/  @P3 IMAD.WIDE R4, R0, 0x4, R4 ;  /* 0x0000000400043825 */ /* 0x008fea00078e0204 */
[----:B-1---5:R1:W5:Y:S02]  /*6cb0*/  @P3 LDG.E R68, desc[UR4][R4.64] ;  /* 0x0000000404443981 */ /* 0x022364000c1e1900 */
[----:B-1----:R-:W3:Y:S02]  /*6cc0*/  @!P3 LDC R68, c[0x0][0xca0] ;  /* 0x00032800ff44bb82 */ /* 0x002ee40000000800 */
.L_x_108:
[----:B-----5:R-:W-:Y:S01]  /*6cd0*/  FSETP.NEU.AND P3, PT, R71, RZ, PT ;  /* 0x000000ff4700720b */ /* 0x020fe20003f6d000 */
[----:B------:R-:W-:Y:S01]  /*6ce0*/  IMAD.SHL.U32 R164, R133, 0x2, RZ ;  /* 0x0000000285a47824 */ /* 0x000fe200078e00ff */
[----:B------:R-:W-:Y:S01]  /*6cf0*/  SEL R5, RZ, 0xffffffff, P2 ;  /* 0xffffffffff057807 */ /* 0x000fe20001000000 */
[----:B------:R-:W-:Y:S01]  /*6d00*/  IMAD.SHL.U32 R78, R150, 0x10, RZ ;  /* 0x00000010964e7824 */ /* 0x000fe200078e00ff */
[----:B------:R-:W-:Y:S01]  /*6d10*/  @P1 LOP3.LUT P2, RZ, R139, 0xff, RZ, 0xc0, !PT ;  /* 0x000000ff8bff1812 */ /* 0x000fe2000784c0ff */
[----:B------:R-:W-:Y:S01]  /*6d20*/  VIADD R163, R164, UR46 ;  /* 0x0000002ea4a37c36 */ /* 0x000fe20008000000 */
[----:B------:R-:W-:Y:S01]  /*6d30*/  @P1 SEL R4, RZ, 0xffffffff, P3 ;  /* 0xffffffffff041807 */ /* 0x000fe20001800000 */
[----:B------:R-:W-:Y:S01]  /*6d40*/  IMAD.MOV.U32 R94, RZ, RZ, -0x10 ;  /* 0xfffffff0ff5e7424 */ /* 0x000fe200078e00ff */
[----:B------:R-:W-:Y:S01]  /*6d50*/  LOP3.LUT R149, R149, 0x1, RZ, 0x3c, !PT ;  /* 0x0000000195957812 */ /* 0x000fe200078e3cff */
[----:B------:R-:W-:Y:S01]  /*6d60*/  IMAD.SHL.U32 R92, R151, 0x10, RZ ;  /* 0x00000010975c7824 */ /* 0x000fe200078e00ff */
[----:B------:R-:W-:Y:S01]  /*6d70*/  @P0 SEL R4, R5, R4, !P2 ;  /* 0x0000000405040207 */ /* 0x000fe20005000000 */
[C---:B------:R-:W-:Y:S01]  /*6d80*/  IMAD.IADD R147, R163.reuse, 0x1, R78 ;  /* 0x00000001a3937824 */ /* 0x040fe200078e024e */
[----:B------:R-:W-:Y:S01]  /*6d90*/  PLOP3.LUT P0, PT, PT, PT, UP1, 0x80, 0x8 ;  /* 0x000000000008781c */ /* 0x000fe20003f0f018 */
[----:B------:R-:W-:Y:S01]  /*6da0*/  IMAD.U32 R3, RZ, RZ, UR39 ;  /* 0x00000027ff037e24 */ /* 0x000fe2000f8e00ff */
[----:B------:R-:W-:Y:S01]  /*6db0*/  @P1 LOP3.LUT R4, R4, 0x1, RZ, 0xc0, !PT ;  /* 0x0000000104041812 */ /* 0x000fe200078ec0ff */
[----:B------:R-:W-:Y:S01]  /*6dc0*/  IMAD.IADD R162, R163, 0x1, R92 ;  /* 0x00000001a3a27824 */ /* 0x000fe200078e025c */
[----:B------:R-:W-:Y:S01]  /*6dd0*/  LOP3.LUT P4, R145, R139, 0xff, RZ, 0xc0, !PT ;  /* 0x000000ff8b917812 */ /* 0x000fe2000788c0ff */
[--C-:B------:R-:W-:Y:S01]  /*6de0*/  IMAD.IADD R159, R92, 0x1, R147.reuse ;  /* 0x000000015c9f7824 */ /* 0x100fe200078e0293 */
[----:B------:R-:W-:Y:S01]  /*6df0*/  ISETP.NE.U32.OR P5, PT, R4, 0x1, !P1 ;  /* 0x000000010400780c */ /* 0x000fe20004fa5470 */
[----:B------:R-:W-:Y:S01]  /*6e00*/  IMAD.U32 R4, RZ, RZ, UR39 ;  /* 0x00000027ff047e24 */ /* 0x000fe2000f8e00ff */
[----:B------:R-:W-:Y:S01]  /*6e10*/  BSSY B1, `(.L_x_109) ;  /* 0x000004a000017945 */ /* 0x000fe20003800000 */
[----:B------:R-:W-:Y:S01]  /*6e20*/  IMAD.MOV.U32 R79, RZ, RZ, 0x1 ;  /* 0x00000001ff4f7424 */ /* 0x000fe200078e00ff */
[----:B------:R-:W-:Y:S01]  /*6e30*/  P2R R157, PR, RZ, 0x20 ;  /* 0x00000020ff9d7803 */ /* 0x000fe20000000000 */
[----:B------:R-:W-:Y:S01]  /*6e40*/  IMAD.MOV.U32 R77, RZ, RZ, RZ ;  /* 0x000000ffff4d7224 */ /* 0x000fe200078e00ff */
[----:B--2---:R-:W-:Y:S02]  /*6e50*/  SHF.L.U32 R0, R4, 0x1f, RZ ;  /* 0x0000001f04007819 */ /* 0x004fe400000006ff */
[----:B------:R-:W-:Y:S02]  /*6e60*/  CS2R R130, SRZ ;  /* 0x0000000000827805 */ /* 0x000fe4000001ff00 */
[----:B------:R-:W-:Y:S02]  /*6e70*/  SEL R4, RZ, 0xffffffff, P3 ;  /* 0xffffffffff047807 */ /* 0x000fe40001800000 */
[----:B------:R-:W-:Y:S02]  /*6e80*/  CS2R R128, SRZ ;  /* 0x0000000000807805 */ /* 0x000fe4000001ff00 */
[----:B------:R-:W-:Y:S02]  /*6e90*/  CS2R R122, SRZ ;  /* 0x00000000007a7805 */ /* 0x000fe4000001ff00 */
[----:B------:R-:W-:Y:S02]  /*6ea0*/  CS2R R120, SRZ ;  /* 0x0000000000787805 */ /* 0x000fe4000001ff00 */
[----:B------:R-:W-:Y:S02]  /*6eb0*/  @P0 SEL R4, R5, R4, !P4 ;  /* 0x0000000405040207 */ /* 0x000fe40006000000 */
[----:B------:R-:W-:Y:S02]  /*6ec0*/  CS2R R114, SRZ ;  /* 0x0000000000727805 */ /* 0x000fe4000001ff00 */
[----:B------:R-:W-:Y:S02]  /*6ed0*/  @P5 SHF.L.U32 R6, R149, 0x1f, RZ ;  /* 0x0000001f95065819 */ /* 0x000fe400000006ff */
[----:B------:R-:W-:Y:S02]  /*6ee0*/  CS2R R112, SRZ ;  /* 0x0000000000707805 */ /* 0x000fe4000001ff00 */
[----:B------:R-:W-:Y:S02]  /*6ef0*/  LOP3.LUT R4, R4, 0x1, RZ, 0xc0, !PT ;  /* 0x0000000104047812 */ /* 0x000fe400078ec0ff */
[----:B------:R-:W-:Y:S01]  /*6f00*/  CS2R R106, SRZ ;  /* 0x00000000006a7805 */ /* 0x000fe2000001ff00 */
[----:B------:R-:W1:Y:S01]  /*6f10*/  @P5 SYNCS.PHASECHK.TRANS64.TRYWAIT P2, [UR46+0x40], R6 ;  /* 0x00004006ff0055a7 */ /* 0x000e62000804112e */
[----:B------:R-:W-:Y:S02]  /*6f20*/  ISETP.NE.AND P0, PT, RZ, UR39, PT ;  /* 0x00000027ff007c0c */ /* 0x000fe4000bf05270 */
[----:B------:R-:W-:Y:S02]  /*6f30*/  CS2R R104, SRZ ;  /* 0x0000000000687805 */ /* 0x000fe4000001ff00 */
[----:B------:R-:W-:Y:S02]  /*6f40*/  ISETP.NE.U32.AND P3, PT, R4, 0x1, PT ;  /* 0x000000010400780c */ /* 0x000fe40003f65070 */
[----:B------:R-:W-:Y:S02]  /*6f50*/  CS2R R98, SRZ ;  /* 0x0000000000627805 */ /* 0x000fe4000001ff00 */
[----:B------:R-:W-:Y:S02]  /*6f60*/  CS2R R96, SRZ ;  /* 0x0000000000607805 */ /* 0x000fe4000001ff00 */
[----:B------:R-:W-:Y:S02]  /*6f70*/  CS2R R90, SRZ ;  /* 0x00000000005a7805 */ /* 0x000fe4000001ff00 */
[----:B------:R-:W-:Y:S02]  /*6f80*/  P2R R93, PR, RZ, 0x8 ;  /* 0x00000008ff5d7803 */ /* 0x000fe40000000000 */
[----:B------:R-:W-:Y:S02]  /*6f90*/  CS2R R88, SRZ ;  /* 0x0000000000587805 */ /* 0x000fe4000001ff00 */
[----:B------:R-:W-:Y:S02]  /*6fa0*/  ISETP.NE.U32.AND P3, PT, R138, 0x1, PT ;  /* 0x000000018a00780c */ /* 0x000fe40003f65070 */
[----:B------:R-:W-:Y:S02]  /*6fb0*/  CS2R R82, SRZ ;  /* 0x0000000000527805 */ /* 0x000fe4000001ff00 */
[----:B------:R-:W-:Y:S02]  /*6fc0*/  CS2R R80, SRZ ;  /* 0x0000000000507805 */ /* 0x000fe4000001ff00 */
[----:B------:R-:W-:Y:S02]  /*6fd0*/  CS2R R86, SRZ ;  /* 0x0000000000567805 */ /* 0x000fe4000001ff00 */
[----:B------:R-:W-:Y:S02]  /*6fe0*/  SEL R94, R94, 0x10, !P3 ;  /* 0x000000105e5e7807 */ /* 0x000fe40005800000 */
[----:B------:R-:W-:Y:S01]  /*6ff0*/  CS2R R84, SRZ ;  /* 0x0000000000547805 */ /* 0x000fe2000001ff00 */
[----:B------:R-:W-:Y:S01]  /*7000*/  IMAD R69, R3, 0xc0, R2 ;  /* 0x000000c003457824 */ /* 0x000fe200078e0202 */
[----:B------:R2:W4:Y:S01]  /*7010*/  SYNCS.PHASECHK.TRANS64.TRYWAIT P1, [UR46+0xb0], R0 ;  /* 0x0000b000ff0075a7 */ /* 0x000522000802112e */
[----:B------:R-:W-:Y:S01]  /*7020*/  SEL R70, RZ, 0xc0, P0 ;  /* 0x000000c0ff467807 */ /* 0x000fe20000000000 */
[----:B------:R-:W-:Y:S02]  /*7030*/  IMAD.IADD R163, R163, 0x1, R94 ;  /* 0x00000001a3a37824 */ /* 0x000fe400078e025e */
[C---:B------:R-:W-:Y:S02]  /*7040*/  IMAD.IADD R161, R94.reuse, 0x1, R162 ;  /* 0x000000015ea17824 */ /* 0x040fe400078e02a2 */
[C---:B------:R-:W-:Y:S02]  /*7050*/  IMAD.IADD R160, R94.reuse, 0x1, R147 ;  /* 0x000000015ea07824 */ /* 0x040fe400078e0293 */
[----:B------:R-:W-:Y:S01]  /*7060*/  IMAD.IADD R158, R94, 0x1, R159 ;  /* 0x000000015e9e7824 */ /* 0x000fe200078e029f */
[----:B-1----:R-:W-:Y:S01]  /*7070*/  @P5 SEL R79, RZ, 0x1, !P2 ;  /* 0x00000001ff4f5807 */ /* 0x002fe20005000000 */
[----:B--2---:R-:W-:Y:S06]  /*7080*/  @!P5 BRA `(.L_x_110) ;  /* 0x000000000088d947 */ /* 0x004fec0003800000 */
[----:B------:R-:W-:Y:S01]  /*7090*/  IMAD.MOV.U32 R131, RZ, RZ, RZ ;  /* 0x000000ffff837224 */ /* 0x000fe200078e00ff */
[----:B------:R-:W-:Y:S01]  /*70a0*/  ISETP.NE.AND P0, PT, R79, RZ, PT ;  /* 0x000000ff4f00720c */ /* 0x000fe20003f05270 */
[----:B------:R-:W-:Y:S01]  /*70b0*/  BSSY B0, `(.L_x_111) ;  /* 0x0000014000007945 */ /* 0x000fe20003800000 */
[----:B------:R-:W-:Y:S02]  /*70c0*/  CS2R R86, SRZ ;  /* 0x0000000000567805 */ /* 0x000fe4000001ff00 */
        /* <DEDUP_REMOVED lines=13> */
[----:B------:R-:W-:Y:S01]  /*71a0*/  CS2R R128, SRZ ;  /* 0x0000000000807805 */ /* 0x000fe2000001ff00 */
[----:B------:R-:W-:Y:S06]  /*71b0*/  @P0 BRA `(.L_x_112) ;  /* 0x00000000000c0947 */ /* 0x000fec0003800000 */
[----:B------:R-:W-:Y:S04]  /*71c0*/  SHF.L.U32 R4, R149, 0x1f, RZ ;  /* 0x0000001f95047819 */ /* 0x000fe800000006ff */
[----:B------:R-:W1:Y:S02]  /*71d0*/  SYNCS.PHASECHK.TRANS64.TRYWAIT P0, [UR46+0x40], R4 ;  /* 0x00004004ff0075a7 */ /* 0x000e64000800112e */
[----:B-1----:R-:W-:Y:S05]  /*71e0*/  @!P0 BRA `(.L_x_113) ;  /* 0x0000005c00888947 */ /* 0x002fea0003800000 */
.L_x_112:
[----:B------:R-:W-:Y:S05]  /*71f0*/  BSYNC B0 ;  /* 0x0000000000007941 */ /* 0x000fea0003800000 */
.L_x_111:
[----:B------:R-:W-:Y:S01]  /*7200*/  ISETP.NE.AND P0, PT, R93, RZ, PT ;  /* 0x000000ff5d00720c */ /* 0x000fe20003f05270 */
[----:B------:R-:W-:Y:S11]  /*7210*/  HFMA2 R77, -RZ, RZ, 0, 5.9604644775390625e-08 ;  /* 0x00000001ff4d7431 */ /* 0x000ff600000001ff */
[----:B------:R-:W-:Y:S01]  /*7220*/  @!UPT UIADD3 URZ, UPT, UPT, URZ, URZ, URZ ;  /* 0x000000fffffff290 */ /* 0x000fe2000fffe0ff */
[----:B------:R2:W1:Y:S04]  /*7230*/  @P0 LDS.128 R84, [R164+UR46+0x400] ;  /* 0x0004002ea4540984 */ /* 0x0004680008000c00 */
[----:B------:R2:W1:Y:S04]  /*7240*/  @P0 LDS.128 R80, [R163+0x400] ;  /* 0x00040000a3500984 */ /* 0x0004680000000c00 */
[----:B------:R2:W1:Y:S04]  /*7250*/  @P0 LDS.128 R88, [R162+0x400] ;  /* 0x00040000a2580984 */ /* 0x0004680000000c00 */
[----:B------:R2:W1:Y:S04]  /*7260*/  @P0 LDS.128 R96, [R161+0x400] ;  /* 0x00040000a1600984 */ /* 0x0004680000000c00 */
[----:B------:R2:W1:Y:S04]  /*7270*/  @P0 LDS.128 R104, [R147+0x400] ;  /* 0x0004000093680984 */ /* 0x0004680000000c00 */
[----:B------:R2:W1:Y:S04]  /*7280*/  @P0 LDS.128 R112, [R160+0x400] ;  /* 0x00040000a0700984 */ /* 0x0004680000000c00 */
[----:B------:R2:W1:Y:S04]  /*7290*/  @P0 LDS.128 R120, [R159+0x400] ;  /* 0x000400009f780984 */ /* 0x0004680000000c00 */
[----:B------:R2:W1:Y:S02]  /*72a0*/  @P0 LDS.128 R128, [R158+0x400] ;  /* 0x000400009e800984 */ /* 0x0004640000000c00 */
.L_x_110:
[----:B------:R-:W-:Y:S05]  /*72b0*/  BSYNC B1 ;  /* 0x0000000000017941 */ /* 0x000fea0003800000 */
.L_x_109:
[----:B------:R-:W-:Y:S05]  /*72c0*/  IMAD.IADD R64, R69, 0x1, R70 ;  /* 0x0000000145407824 */ /* 0x000fea00078e0246 */
[----:B-1----:R-:W-:Y:S04]  /*72d0*/  SHF.R.U32.HI R3, RZ, 0x15, R64 ;  /* 0x00000015ff037819 */ /* 0x002fe80000011640 */
[----:B------:R-:W-:Y:S01]  /*72e0*/  LOP3.LUT P0, RZ, R3, 0x3, R140, 0x48, !PT ;  /* 0x0000000303ff7812 */ /* 0x000fe2000780488c */
[----:B------:R-:W-:Y:S01]  /*72f0*/  @!UPT UIADD3 URZ, UPT, UPT, URZ, URZ, URZ ;  /* 0x000000fffffff290 */ /* 0x000fe2000fffe0ff */
[----:B----4-:R-:W-:Y:S11]  /*7300*/  @P1 BRA `(.L_x_114) ;  /* 0x0000000000081947 */ /* 0x010ff60003800000 */
[----:B------:R-:W1:Y:S02]  /*7310*/  SYNCS.PHASECHK.TRANS64.TRYWAIT P1, [UR46+0xb0], R0 ;  /* 0x0000b000ff0075a7 */ /* 0x000e64000802112e */
[----:B-1----:R-:W-:Y:S05]  /*7320*/  @!P1 BRA `(.L_x_115) ;  /* 0x0000005c00509947 */ /* 0x002fea0003800000 */
.L_x_114:
[----:B------:R-:W-:Y:S05]  /*7330*/  @!P0 BRA `(.L_x_116) ;  /* 0x0000000000408947 */ /* 0x000fea0003800000 */
[----:B------:R-:W4:Y:S01]  /*7340*/  LDCU.64 UR8, c[0x4][0x70] ;  /* 0x01000e00ff0877ac */ /* 0x000f220008000a00 */
[----:B------:R-:W-:Y:S01]  /*7350*/  MOV R15, 0x0 ;  /* 0x00000000000f7802 */ /* 0x000fe20000000f00 */
[----:B------:R-:W-:Y:S02]  /*7360*/  HFMA2 R12, -RZ, RZ, 0, 5.9604644775390625e-08 ;  /* 0x00000001ff0c7431 */ /* 0x000fe400000001ff */
[----:B------:R-:W-:Y:S02]  /*7370*/  IMAD.MOV.U32 R8, RZ, RZ, 0x192 ;  /* 0x00000192ff087424 */ /* 0x000fe400078e00ff */
[----:B------:R-:W-:Y:S01]  /*7380*/  IMAD.MOV.U32 R13, RZ, RZ, RZ ;  /* 0x000000ffff0d7224 */ /* 0x000fe200078e00ff */
[----:B------:R-:W5:Y:S01]  /*7390*/  LDCU.64 UR6, c[0x4][0x78] ;  /* 0x01000f00ff0677ac */ /* 0x000f620008000a00 */
[----:B------:R-:W1:Y:S01]  /*73a0*/  LDC.64 R14, c[0x4][R15] ;  /* 0x010000000f0e7b82 */ /* 0x000e620000000a00 */
[----:B------:R-:W2:Y:S01]  /*73b0*/  LDCU.64 UR4, c[0x4][0x10] ;  /* 0x01000200ff0477ac */ /* 0x000ea20008000a00 */
[----:B----4-:R-:W-:Y:S01]  /*73c0*/  MOV R5, UR9 ;  /* 0x0000000900057c02 */ /* 0x010fe20008000f00 */
[----:B------:R-:W-:Y:S01]  /*73d0*/  IMAD.U32 R4, RZ, RZ, UR8 ;  /* 0x00000008ff047e24 */ /* 0x000fe2000f8e00ff */
[----:B-----5:R-:W-:Y:S01]  /*73e0*/  MOV R7, UR7 ;  /* 0x0000000700077c02 */ /* 0x020fe20008000f00 */
[----:B------:R-:W-:Y:S01]  /*73f0*/  IMAD.U32 R6, RZ, RZ, UR6 ;  /* 0x00000006ff067e24 */ /* 0x000fe2000f8e00ff */
[----:B--2---:R-:W-:Y:S01]  /*7400*/  MOV R11, UR5 ;  /* 0x00000005000b7c02 */ /* 0x004fe20008000f00 */
[----:B------:R-:W-:Y:S02]  /*7410*/  IMAD.U32 R10, RZ, RZ, UR4 ;  /* 0x00000004ff0a7e24 */ /* 0x000fe4000f8e00ff */
[----:B------:R-:W-:Y:S07]  /*7420*/  LEPC R20, `(.L_x_116) ;  /* 0x000000001014794e */ /* 0x000fee0000000000 */
[----:B-1-3--:R-:W-:Y:S05]  /*7430*/  CALL.ABS.NOINC R14 ;  /* 0x000000000e007343 */ /* 0x00afea0003c00000 */
.L_x_116:
[----:B------:R-:W-:Y:S01]  /*7440*/  SHF.L.U32 R72, R84, 0x10, RZ ;  /* 0x0000001054487819 */ /* 0x000fe200000006ff */
[----:B------:R-:W-:Y:S05]  /*7450*/  WARPSYNC.ALL ;  /* 0x0000000000007948 */ /* 0x000fea0003800000 */
[----:B------:R-:W-:Y:S01]  /*7460*/  R2UR UR4, R64 ;  /* 0x00000000400472ca */ /* 0x000fe200000e0000 */
[----:B------:R-:W-:Y:S01]  /*7470*/  BSSY.RECONVERGENT B0, `(.L_x_117) ;  /* 0x0000101000007945 */ /* 0x000fe20003800200 */
[----:B------:R-:W-:Y:S02]  /*7480*/  LOP3.LUT R74, R84, 0xffff0000, RZ, 0xc0, !PT ;  /* 0xffff0000544a7812 */ /* 0x000fe400078ec0ff */
[----:B------:R-:W-:Y:S02]  /*7490*/  LOP3.LUT R76, R85, 0xffff0000, RZ, 0xc0, !PT ;  /* 0xffff0000554c7812 */ /* 0x000fe400078ec0ff */
[----:B------:R-:W-:Y:S02]  /*74a0*/  SHF.L.U32 R73, R86, 0x10, RZ ;  /* 0x0000001056497819 */ /* 0x000fe400000006ff */
[----:B------:R-:W-:Y:S02]  /*74b0*/  SHF.L.U32 R75, R80, 0x10, RZ ;  /* 0x00000010504b7819 */ /* 0x000fe400000006ff */
[----:B------:R-:W-:Y:S02]  /*74c0*/  R2UR UR5, R155 ;  /* 0x000000009b0572ca */ /* 0x000fe400000e0000 */
[----:B------:R-:W-:Y:S01]  /*74d0*/  ISETP.NE.AND P0, PT, R152, RZ, PT ;  /* 0x000000ff9800720c */ /* 0x000fe20003f05270 */
[----:B------:R-:W4:Y:S01]  /*74e0*/  LDTM.x64 R4, tmem[UR4] ;  /* 0x00000004000479ee */ /* 0x000f220008340000 */
[----:B------:R-:W-:Y:S09]  /*74f0*/  NOP ;  /* 0x0000000000007918 */ /* 0x000ff20000000000 */
[----:B----4-:R-:W-:Y:S01]  /*7500*/  SYNCS.ARRIVE.TRANS64.RED.A1T0 RZ, [UR5], RZ ;  /* 0x000000ffffff79a7 */ /* 0x010fe20008100405 */
[C---:B-1-3--:R-:W-:Y:S01]  /*7510*/  FMUL R0, R68.reuse, R4 ;  /* 0x0000000444007220 */ /* 0x04afe20000400000 */
[C---:B------:R-:W-:Y:S01]  /*7520*/  FMUL R3, R68.reuse, R5 ;  /* 0x0000000544037220 */ /* 0x040fe20000400000 */
[C---:B------:R-:W-:Y:S01]  /*7530*/  FMUL R6, R68.reuse, R6 ;  /* 0x0000000644067220 */ /* 0x040fe20000400000 */
[C---:B------:R-:W-:Y:S01]  /*7540*/  FMUL R7, R68.reuse, R7 ;  /* 0x0000000744077220 */ /* 0x040fe20000400000 */
[----:B------:R-:W-:Y:S01]  /*7550*/  FFMA R0, R71, R72, R0 ;  /* 0x0000004847007223 */ /* 0x000fe20000000000 */
[----:B------:R-:W-:Y:S01]  /*7560*/  SHF.L.U32 R72, R85, 0x10, RZ ;  /* 0x0000001055487819 */ /* 0x000fe200000006ff */
[C---:B------:R-:W-:Y:S01]  /*7570*/  FMUL R4, R68.reuse, R8 ;  /* 0x0000000844047220 */ /* 0x040fe20000400000 */
[----:B------:R-:W-:Y:S01]  /*7580*/  FFMA R3, R71, R74, R3 ;  /* 0x0000004a47037223 */ /* 0x000fe20000000003 */
[----:B------:R-:W-:Y:S01]  /*7590*/  LOP3.LUT R74, R87, 0xffff0000, RZ, 0xc0, !PT ;  /* 0xffff0000574a7812 */ /* 0x000fe200078ec0ff */
[----:B------:R-:W-:Y:S01]  /*75a0*/  FMUL R5, R68, R9 ;  /* 0x0000000944057220 */ /* 0x000fe20000400000 */
[C---:B------:R-:W-:Y:S01]  /*75b0*/  FFMA R6, R71.reuse, R72, R6 ;  /* 0x0000004847067223 */ /* 0x040fe20000000006 */
[----:B------:R-:W-:Y:S01]  /*75c0*/  LOP3.LUT R72, R86, 0xffff0000, RZ, 0xc0, !PT ;  /* 0xffff000056487812 */ /* 0x000fe200078ec0ff */
[----:B------:R-:W-:Y:S01]  /*75d0*/  FFMA R7, R71, R76, R7 ;  /* 0x0000004c47077223 */ /* 0x000fe20000000007 */
[----:B------:R-:W-:Y:S01]  /*75e0*/  LOP3.LUT R76, R83, 0xffff0000, RZ, 0xc0, !PT ;  /* 0xffff0000534c7812 */ /* 0x000fe200078ec0ff */
[----:B------:R-:W-:Y:S01]  /*75f0*/  FFMA R4, R71, R73, R4 ;  /* 0x0000004947047223 */ /* 0x000fe20000000004 */
[----:B------:R-:W-:Y:S01]  /*7600*/  SHF.L.U32 R73, R87, 0x10, RZ ;  /* 0x0000001057497819 */ /* 0x000fe200000006ff */
[----:B------:R-:W-:Y:S01]  /*7610*/  FMUL R10, R68, R10 ;  /* 0x0000000a440a7220 */ /* 0x000fe20000400000 */
[----:B------:R-:W-:Y:S01]  /*7620*/  F2FP.BF16.F32.PACK_AB R100, R3, R0 ;  /* 0x000000000364723e */ /* 0x000fe200000010ff */
[----:B------:R-:W-:Y:S01]  /*7630*/  FFMA R5, R71, R72, R5 ;  /* 0x0000004847057223 */ /* 0x000fe20000000005 */
[----:B------:R-:W-:Y:S01]  /*7640*/  LOP3.LUT R72, R80, 0xffff0000, RZ, 0xc0, !PT ;  /* 0xffff000050487812 */ /* 0x000fe200078ec0ff */
[C---:B------:R-:W-:Y:S01]  /*7650*/  FMUL R11, R68.reuse, R11 ;  /* 0x0000000b440b7220 */ /* 0x040fe20000400000 */
[----:B------:R-:W-:Y:S01]  /*7660*/  F2FP.BF16.F32.PACK_AB R101, R7, R6 ;  /* 0x000000060765723e */ /* 0x000fe200000010ff */
[C---:B------:R-:W-:Y:S01]  /*7670*/  FMUL R8, R68.reuse, R12 ;  /* 0x0000000c44087220 */ /* 0x040fe20000400000 */
[----:B------:R-:W-:Y:S01]  /*7680*/  F2FP.BF16.F32.PACK_AB R102, R5, R4 ;  /* 0x000000040566723e */ /* 0x000fe200000010ff */
[----:B------:R-:W-:Y:S01]  /*7690*/  FFMA R10, R71, R73, R10 ;  /* 0x00000049470a7223 */ /* 0x000fe2000000000a */
[----:B------:R-:W-:Y:S01]  /*76a0*/  SHF.L.U32 R73, R81, 0x10, RZ ;  /* 0x0000001051497819 */ /* 0x000fe200000006ff */
[----:B------:R-:W-:Y:S01]  /*76b0*/  FMUL R9, R68, R13 ;  /* 0x0000000d44097220 */ /* 0x000fe20000400000 */
[C---:B------:R-:W-:Y:S01]  /*76c0*/  FFMA R11, R71.reuse, R74, R11 ;  /* 0x0000004a470b7223 */ /* 0x040fe2000000000b */
[----:B------:R-:W-:Y:S01]  /*76d0*/  LOP3.LUT R74, R82, 0xffff0000, RZ, 0xc0, !PT ;  /* 0xffff0000524a7812 */ /* 0x000fe200078ec0ff */
[----:B------:R-:W-:Y:S01]  /*76e0*/  FMUL R14, R68, R14 ;  /* 0x0000000e440e7220 */ /* 0x000fe20000400000 */
[----:B------:R-:W-:Y:S01]  /*76f0*/  FFMA R8, R71, R75, R8 ;  /* 0x0000004b47087223 */ /* 0x000fe20000000008 */
[----:B------:R-:W-:Y:S01]  /*7700*/  SHF.L.U32 R75, R83, 0x10, RZ ;  /* 0x00000010534b7819 */ /* 0x000fe200000006ff */
[----:B------:R-:W-:Y:S01]  /*7710*/  FFMA R9, R71, R72, R9 ;  /* 0x0000004847097223 */ /* 0x000fe20000000009 */
[----:B------:R-:W-:Y:S01]  /*7720*/  LOP3.LUT R72, R81, 0xffff0000, RZ, 0xc0, !PT ;  /* 0xffff000051487812 */ /* 0x000fe200078ec0ff */
[----:B------:R-:W-:Y:S01]  /*7730*/  FFMA R14, R71, R73, R14 ;  /* 0x00000049470e7223 */ /* 0x000fe2000000000e */
[----:B------:R-:W-:Y:S01]  /*7740*/  SHF.L.U32 R73, R82, 0x10, RZ ;  /* 0x0000001052497819 */ /* 0x000fe200000006ff */
[C---:B------:R-:W-:Y:S01]  /*7750*/  FMUL R15, R68.reuse, R15 ;  /* 0x0000000f440f7220 */ /* 0x040fe20000400000 */
[----:B------:R-:W-:Y:S01]  /*7760*/  F2FP.BF16.F32.PACK_AB R103, R11, R10 ;  /* 0x0000000a0b67723e */ /* 0x000fe200000010ff */
[C---:B------:R-:W-:Y:S01]  /*7770*/  FMUL R12, R68.reuse, R16 ;  /* 0x00000010440c7220 */ /* 0x040fe20000400000 */
[----:B------:R-:W-:Y:S01]  /*7780*/  F2FP.BF16.F32.PACK_AB R108, R9, R8 ;  /* 0x00000008096c723e */ /* 0x000fe200000010ff */
[----:B------:R-:W-:Y:S01]  /*7790*/  FMUL R13, R68, R17 ;  /* 0x00000011440d7220 */ /* 0x000fe20000400000 */
[C---:B------:R-:W-:Y:S01]  /*77a0*/  FFMA R15, R71.reuse, R72, R15 ;  /* 0x00000048470f7223 */ /* 0x040fe2000000000f */
[----:B------:R-:W-:Y:S01]  /*77b0*/  SHF.L.U32 R72, R88, 0x10, RZ ;  /* 0x0000001058487819 */ /* 0x000fe200000006ff */
[C---:B------:R-:W-:Y:S01]  /*77c0*/  FMUL R18, R68.reuse, R18 ;  /* 0x0000001244127220 */ /* 0x040fe20000400000 */
[----:B------:R-:W-:Y:S01]  /*77d0*/  FMUL R19, R68, R19 ;  /* 0x0000001344137220 */ /* 0x000fe20000400000 */
[----:B------:R-:W-:Y:S01]  /*77e0*/  FFMA R12, R71, R73, R12 ;  /* 0x00000049470c7223 */ /* 0x000fe2000000000c */
[----:B------:R-:W-:Y:S01]  /*77f0*/  SHF.L.U32 R73, R90, 0x10, RZ ;  /* 0x000000105a497819 */ /* 0x000fe200000006ff */
[----:B------:R-:W-:Y:S01]  /*7800*/  FMUL R16, R68, R20 ;  /* 0x0000001444107220 */ /* 0x000fe20000400000 */
[----:B------:R-:W-:Y:S01]  /*7810*/  F2FP.BF16.F32.PACK_AB R109, R15, R14 ;  /* 0x0000000e0f6d723e */ /* 0x000fe200000010ff */
[C---:B------:R-:W-:Y:S01]  /*7820*/  FFMA R13, R71.reuse, R74, R13 ;  /* 0x0000004a470d7223 */ /* 0x040fe2000000000d */
[----:B------:R-:W-:Y:S01]  /*7830*/  LOP3.LUT R74, R88, 0xffff0000, RZ, 0xc0, !PT ;  /* 0xffff0000584a7812 */ /* 0x000fe200078ec0ff */
        /* <DEDUP_REMOVED lines=8> */
[----:B------:R-:W-:Y:S01]  /*78c0*/  FMUL R22, R68, R22 ;  /* 0x0000001644167220 */ /* 0x000fe20000400000 */
[----:B------:R-:W-:Y:S01]  /*78d0*/  F2FP.BF16.F32.PACK_AB R111, R19, R18 ;  /* 0x00000012136f723e */ /* 0x000fe200000010ff */
[C---:B------:R-:W-:Y:S01]  /*78e0*/  FFMA R17, R71.reuse, R74, R17 ;  /* 0x0000004a47117223 */ /* 0x040fe20000000011 */
[----:B------:R-:W-:Y:S01]  /*78f0*/  LOP3.LUT R74, R90, 0xffff0000, RZ, 0xc0, !PT ;  /* 0xffff00005a4a7812 */ /* 0x000fe200078ec0ff */
[----:B------:R-:W-:Y:S01]  /*7900*/  FFMA R22, R71, R72, R22 ;  /* 0x0000004847167223 */ /* 0x000fe20000000016 */
[----:B------:R-:W-:Y:S01]  /*7910*/  LOP3.LUT R72, R89, 0xffff0000, RZ, 0xc0, !PT ;  /* 0xffff000059487812 */ /* 0x000fe200078ec0ff */
[C---:B------:R-:W-:Y:S01]  /*7920*/  FMUL R23, R68.reuse, R23 ;  /* 0x0000001744177220 */ /* 0x040fe20000400000 */
[----:B------:R-:W-:Y:S01]  /*7930*/  F2FP.BF16.F32.PACK_AB R116, R17, R16 ;  /* 0x000000101174723e */ /* 0x000fe200000010ff */
[C---:B------:R-:W-:Y:S01]  /*7940*/  FMUL R20, R68.reuse, R24 ;  /* 0x0000001844147220 */ /* 0x040fe20000400000 */
[----:B------:R-:W-:Y:S01]  /*7950*/  FMUL R21, R68, R25 ;  /* 0x0000001944157220 */ /* 0x000fe20000400000 */
[C---:B------:R-:W-:Y:S01]  /*7960*/  FFMA R23, R71.reuse, R72, R23 ;  /* 0x0000004847177223 */ /* 0x040fe20000000017 */
[----:B------:R-:W-:Y:S01]  /*7970*/  SHF.L.U32 R72, R96, 0x10, RZ ;  /* 0x0000001060487819 */ /* 0x000fe200000006ff */
[C---:B------:R-:W-:Y:S01]  /*7980*/  FMUL R26, R68.reuse, R26 ;  /* 0x0000001a441a7220 */ /* 0x040fe20000400000 */
[C---:B------:R-:W-:Y:S01]  /*7990*/  FMUL R27, R68.reuse, R27 ;  /* 0x0000001b441b7220 */ /* 0x040fe20000400000 */
        /* <DEDUP_REMOVED lines=9> */
[----:B------:R-:W-:Y:S01]  /*7a30*/  F2FP.BF16.F32.PACK_AB R118, R21, R20 ;  /* 0x000000141576723e */ /* 0x000fe200000010ff */
[----:B------:R-:W-:Y:S01]  /*7a40*/  FFMA R24, R71, R72, R24 ;  /* 0x0000004847187223 */ /* 0x000fe20000000018 */
[----:B------:R-:W-:Y:S01]  /*7a50*/  LOP3.LUT R72, R97, 0xffff0000, RZ, 0xc0, !PT ;  /* 0xffff000061487812 */ /* 0x000fe200078ec0ff */
[C---:B------:R-:W-:Y:S01]  /*7a60*/  FMUL R25, R68.reuse, R29 ;  /* 0x0000001d44197220 */ /* 0x040fe20000400000 */
[----:B------:R-:W-:Y:S01]  /*7a70*/  F2FP.BF16.F32.PACK_AB R119, R27, R26 ;  /* 0x0000001a1b77723e */ /* 0x000fe200000010ff */
[C---:B------:R-:W-:Y:S01]  /*7a80*/  FMUL R30, R68.reuse, R30 ;  /* 0x0000001e441e7220 */ /* 0x040fe20000400000 */
[----:B------:R-:W-:Y:S01]  /*7a90*/  LOP3.LUT R76, R131, 0xffff0000, RZ, 0xc0, !PT ;  /* 0xffff0000834c7812 */ /* 0x000fe200078ec0ff */
[----:B------:R-:W-:Y:S01]  /*7aa0*/  FMUL R31, R68, R31 ;  /* 0x0000001f441f7220 */ /* 0x000fe20000400000 */
[----:B------:R-:W-:Y:S01]  /*7ab0*/  FFMA R25, R71, R74, R25 ;  /* 0x0000004a47197223 */ /* 0x000fe20000000019 */
[----:B------:R-:W-:Y:S01]  /*7ac0*/  LOP3.LUT R74, R99, 0xffff0000, RZ, 0xc0, !PT ;  /* 0xffff0000634a7812 */ /* 0x000fe200078ec0ff */
[C---:B------:R-:W-:Y:S01]  /*7ad0*/  FFMA R30, R71.reuse, R73, R30 ;  /* 0x00000049471e7223 */ /* 0x040fe2000000001e */
[C---:B------:R-:W-:Y:S01]  /*7ae0*/  SHF.L.U32 R73, R98.reuse, 0x10, RZ ;  /* 0x0000001062497819 */ /* 0x040fe200000006ff */
[C---:B------:R-:W-:Y:S01]  /*7af0*/  FFMA R31, R71.reuse, R72, R31 ;  /* 0x00000048471f7223 */ /* 0x040fe2000000001f */
[----:B------:R-:W-:Y:S01]  /*7b00*/  LOP3.LUT R72, R98, 0xffff0000, RZ, 0xc0, !PT ;  /* 0xffff000062487812 */ /* 0x000fe200078ec0ff */
[C---:B------:R-:W-:Y:S01]  /*7b10*/  FMUL R28, R68.reuse, R32 ;  /* 0x00000020441c7220 */ /* 0x040fe20000400000 */
[C---:B------:R-:W-:Y:S01]  /*7b20*/  FMUL R29, R68.reuse, R33 ;  /* 0x00000021441d7220 */ /* 0x040fe20000400000 */
[C---:B------:R-:W-:Y:S01]  /*7b30*/  FMUL R34, R68.reuse, R34 ;  /* 0x0000002244227220 */ /* 0x040fe20000400000 */
[----:B------:R-:W-:Y:S01]  /*7b40*/  FMUL R35, R68, R35 ;  /* 0x0000002344237220 */ /* 0x000fe20000400000 */
[----:B------:R-:W-:Y:S01]  /*7b50*/  FFMA R28, R71, R73, R28 ;  /* 0x00000049471c7223 */ /* 0x000fe2000000001c */
[----:B------:R-:W-:Y:S01]  /*7b60*/  SHF.L.U32 R73, R105, 0x10, RZ ;  /* 0x0000001069497819 */ /* 0x000fe200000006ff */
[C---:B------:R-:W-:Y:S01]  /*7b70*/  FFMA R29, R71.reuse, R72, R29 ;  /* 0x00000048471d7223 */ /* 0x040fe2000000001d */
[C---:B------:R-:W-:Y:S01]  /*7b80*/  SHF.L.U32 R72, R104.reuse, 0x10, RZ ;  /* 0x0000001068487819 */ /* 0x040fe200000006ff */
[----:B------:R-:W-:Y:S01]  /*7b90*/  FFMA R34, R71, R75, R34 ;  /* 0x0000004b47227223 */ /* 0x000fe20000000022 */
[----:B------:R-:W-:Y:S01]  /*7ba0*/  SHF.L.U32 R75, R107, 0x10, RZ ;  /* 0x000000106b4b7819 */ /* 0x000fe200000006ff */
[C---:B------:R-:W-:Y:S01]  /*7bb0*/  FFMA R35, R71.reuse, R74, R35 ;  /* 0x0000004a47237223 */ /* 0x040fe20000000023 */
[----:B------:R-:W-:Y:S01]  /*7bc0*/  LOP3.LUT R74, R104, 0xffff0000, RZ, 0xc0, !PT ;  /* 0xffff0000684a7812 */ /* 0x000fe200078ec0ff */
[C---:B------:R-:W-:Y:S01]  /*7bd0*/  FMUL R32, R68.reuse, R36 ;  /* 0x0000002444207220 */ /* 0x040fe20000400000 */
[C---:B------:R-:W-:Y:S01]  /*7be0*/  FMUL R33, R68.reuse, R37 ;  /* 0x0000002544217220 */ /* 0x040fe20000400000 */
[----:B------:R-:W-:Y:S01]  /*7bf0*/  FMUL R38, R68, R38 ;  /* 0x0000002644267220 */ /* 0x000fe20000400000 */
[----:B------:R1:W-:Y:S01]  /*7c00*/  STS.128 [R164+UR46+0x400], R100 ;  /* 0x00040064a4007988 */ /* 0x0003e20008000c2e */
[----:B------:R-:W-:Y:S01]  /*7c10*/  FFMA R32, R71, R72, R32 ;  /* 0x0000004847207223 */ /* 0x000fe20000000020 */
[----:B------:R-:W-:Y:S01]  /*7c20*/  LOP3.LUT R72, R105, 0xffff0000, RZ, 0xc0, !PT ;  /* 0xffff000069487812 */ /* 0x000fe200078ec0ff */
[C---:B------:R-:W-:Y:S01]  /*7c30*/  FFMA R33, R71.reuse, R74, R33 ;  /* 0x0000004a47217223 */ /* 0x040fe20000000021 */
[----:B------:R-:W-:Y:S01]  /*7c40*/  LOP3.LUT R74, R106, 0xffff0000, RZ, 0xc0, !PT ;  /* 0xffff00006a4a7812 */ /* 0x000fe200078ec0ff */
[----:B------:R-:W-:Y:S01]  /*7c50*/  FMUL R39, R68, R39 ;  /* 0x0000002744277220 */ /* 0x000fe20000400000 */
[C---:B------:R-:W-:Y:S01]  /*7c60*/  FFMA R38, R71.reuse, R73, R38 ;  /* 0x0000004947267223 */ /* 0x040fe20000000026 */
[----:B------:R-:W-:Y:S01]  /*7c70*/  SHF.L.U32 R73, R106, 0x10, RZ ;  /* 0x000000106a497819 */ /* 0x000fe200000006ff */
[C---:B------:R-:W-:Y:S01]  /*7c80*/  FMUL R36, R68.reuse, R40 ;  /* 0x0000002844247220 */ /* 0x040fe20000400000 */
[----:B------:R-:W-:Y:S01]  /*7c90*/  FFMA R39, R71, R72, R39 ;  /* 0x0000004847277223 */ /* 0x000fe20000000027 */
[----:B------:R-:W-:Y:S01]  /*7ca0*/  LOP3.LUT R72, R107, 0xffff0000, RZ, 0xc0, !PT ;  /* 0xffff00006b487812 */ /* 0x000fe200078ec0ff */
[C---:B------:R-:W-:Y:S01]  /*7cb0*/  FMUL R37, R68.reuse, R41 ;  /* 0x0000002944257220 */ /* 0x040fe20000400000 */
[C---:B------:R-:W-:Y:S01]  /*7cc0*/  FMUL R42, R68.reuse, R42 ;  /* 0x0000002a442a7220 */ /* 0x040fe20000400000 */
[----:B------:R-:W-:Y:S01]  /*7cd0*/  FMUL R43, R68, R43 ;  /* 0x0000002b442b7220 */ /* 0x000fe20000400000 */
[C---:B------:R-:W-:Y:S01]  /*7ce0*/  FFMA R36, R71.reuse, R73, R36 ;  /* 0x0000004947247223 */ /* 0x040fe20000000024 */
[C---:B------:R-:W-:Y:S01]  /*7cf0*/  SHF.L.U32 R73, R112.reuse, 0x10, RZ ;  /* 0x0000001070497819 */ /* 0x040fe200000006ff */
[----:B------:R3:W-:Y:S01]  /*7d00*/  STS.128 [R163+0x400], R108 ;  /* 0x0004006ca3007388 */ /* 0x0007e20000000c00 */
[----:B------:R-:W-:Y:S01]  /*7d10*/  FFMA R37, R71, R74, R37 ;  /* 0x0000004a47257223 */ /* 0x000fe20000000025 */
[----:B------:R-:W-:Y:S01]  /*7d20*/  LOP3.LUT R74, R113, 0xffff0000, RZ, 0xc0, !PT ;  /* 0xffff0000714a7812 */ /* 0x000fe200078ec0ff */
[----:B------:R-:W-:Y:S01]  /*7d30*/  FFMA R42, R71, R75, R42 ;  /* 0x0000004b472a7223 */ /* 0x000fe2000000002a */
[----:B------:R-:W-:Y:S01]  /*7d40*/  SHF.L.U32 R75, R113, 0x10, RZ ;  /* 0x00000010714b7819 */ /* 0x000fe200000006ff */
        /* <DEDUP_REMOVED lines=8> */
[----:B------:R4:W-:Y:S01]  /*7dd0*/  STS.128 [R162+0x400], R116 ;  /* 0x00040074a2007388 */ /* 0x0009e20000000c00 */
[C---:B------:R-:W-:Y:S01]  /*7de0*/  FFMA R41, R71.reuse, R72, R41 ;  /* 0x0000004847297223 */ /* 0x040fe20000000029 */
[C---:B------:R-:W-:Y:S01]  /*7df0*/  SHF.L.U32 R72, R114.reuse, 0x10, RZ ;  /* 0x0000001072487819 */ /* 0x040fe200000006ff */
[----:B------:R-:W-:Y:S01]  /*7e00*/  FFMA R46, R71, R75, R46 ;  /* 0x0000004b472e7223 */ /* 0x000fe2000000002e */
[----:B------:R-:W-:Y:S01]  /*7e10*/  SHF.L.U32 R75, R121, 0x10, RZ ;  /* 0x00000010794b7819 */ /* 0x000fe200000006ff */
[----:B------:R-:W-:Y:S01]  /*7e20*/  FFMA R47, R71, R74, R47 ;  /* 0x0000004a472f7223 */ /* 0x000fe2000000002f */
[----:B------:R-:W-:Y:S01]  /*7e30*/  LOP3.LUT R74, R114, 0xffff0000, RZ, 0xc0, !PT ;  /* 0xffff0000724a7812 */ /* 0x000fe200078ec0ff */
[C---:B------:R-:W-:Y:S01]  /*7e40*/  FMUL R44, R68.reuse, R48 ;  /* 0x00000030442c7220 */ /* 0x040fe20000400000 */
[----:B-1----:R-:W-:Y:S01]  /*7e50*/  F2FP.BF16.F32.PACK_AB R100, R25, R24 ;  /* 0x000000181964723e */ /* 0x002fe200000010ff */
[C---:B------:R-:W-:Y:S01]  /*7e60*/  FMUL R45, R68.reuse, R49 ;  /* 0x00000031442d7220 */ /* 0x040fe20000400000 */
[----:B------:R-:W-:Y:S01]  /*7e70*/  F2FP.BF16.F32.PACK_AB R101, R31, R30 ;  /* 0x0000001e1f65723e */ /* 0x000fe200000010ff */
[----:B------:R-:W-:Y:S01]  /*7e80*/  FMUL R50, R68, R50 ;  /* 0x0000003244327220 */ /* 0x000fe20000400000 */
[----:B------:R-:W-:Y:S01]  /*7e90*/  F2FP.BF16.F32.PACK_AB R102, R29, R28 ;  /* 0x0000001c1d66723e */ /* 0x000fe200000010ff */
[----:B------:R-:W-:Y:S01]  /*7ea0*/  FFMA R44, R71, R72, R44 ;  /* 0x00000048472c7223 */ /* 0x000fe2000000002c */
[----:B------:R-:W-:Y:S01]  /*7eb0*/  LOP3.LUT R72, R115, 0xffff0000, RZ, 0xc0, !PT ;  /* 0xffff000073487812 */ /* 0x000fe200078ec0ff */
[----:B------:R-:W-:Y:S01]  /*7ec0*/  FFMA R45, R71, R74, R45 ;  /* 0x0000004a472d7223 */ /* 0x000fe2000000002d */
[----:B------:R-:W-:Y:S01]  /*7ed0*/  LOP3.LUT R74, R120, 0xffff0000, RZ, 0xc0, !PT ;  /* 0xffff0000784a7812 */ /* 0x000fe200078ec0ff */
[----:B------:R-:W-:Y:S01]  /*7ee0*/  FMUL R51, R68, R51 ;  /* 0x0000003344337220 */ /* 0x000fe20000400000 */
[----:B------:R-:W-:Y:S01]  /*7ef0*/  F2FP.BF16.F32.PACK_AB R103, R35, R34 ;  /* 0x000000222367723e */ /* 0x000fe200000010ff */
[----:B------:R-:W-:Y:S01]  /*7f00*/  FFMA R50, R71, R73, R50 ;  /* 0x0000004947327223 */ /* 0x000fe20000000032 */
[----:B------:R-:W-:Y:S01]  /*7f10*/  SHF.L.U32 R73, R120, 0x10, RZ ;  /* 0x0000001078497819 */ /* 0x000fe200000006ff */
[C---:B------:R-:W-:Y:S01]  /*7f20*/  FMUL R48, R68.reuse, R52 ;  /* 0x0000003444307220 */ /* 0x040fe20000400000 */
[----:B---3--:R-:W-:Y:S01]  /*7f30*/  F2FP.BF16.F32.PACK_AB R108, R33, R32 ;  /* 0x00000020216c723e */ /* 0x008fe200000010ff */
[----:B------:R-:W-:Y:S01]  /*7f40*/  FFMA R51, R71, R72, R51 ;  /* 0x0000004847337223 */ /* 0x000fe20000000033 */
[----:B------:R-:W-:Y:S01]  /*7f50*/  LOP3.LUT R72, R121, 0xffff0000, RZ, 0xc0, !PT ;  /* 0xffff000079487812 */ /* 0x000fe200078ec0ff */
[----:B------:R1:W-:Y:S01]  /*7f60*/  STS.128 [R161+0x400], R100 ;  /* 0x00040064a1007388 */ /* 0x0003e20000000c00 */
[----:B------:R-:W-:Y:S01]  /*7f70*/  F2FP.BF16.F32.PACK_AB R109, R39, R38 ;  /* 0x00000026276d723e */ /* 0x000fe200000010ff */
[C---:B------:R-:W-:Y:S01]  /*7f80*/  FMUL R49, R68.reuse, R53 ;  /* 0x0000003544317220 */ /* 0x040fe20000400000 */
[----:B------:R-:W-:Y:S01]  /*7f90*/  F2FP.BF16.F32.PACK_AB R110, R37, R36 ;  /* 0x00000024256e723e */ /* 0x000fe200000010ff */
[C---:B------:R-:W-:Y:S01]  /*7fa0*/  FMUL R54, R68.reuse, R54 ;  /* 0x0000003644367220 */ /* 0x040fe20000400000 */
[----:B------:R-:W-:Y:S01]  /*7fb0*/  F2FP.BF16.F32.PACK_AB R111, R43, R42 ;  /* 0x0000002a2b6f723e */ /* 0x000fe200000010ff */
[----:B------:R-:W-:Y:S01]  /*7fc0*/  FMUL R55, R68, R55 ;  /* 0x0000003744377220 */ /* 0x000fe20000400000 */
[----:B----4-:R-:W-:Y:S01]  /*7fd0*/  F2FP.BF16.F32.PACK_AB R116, R41, R40 ;  /* 0x000000282974723e */ /* 0x010fe200000010ff */
[C---:B------:R-:W-:Y:S01]  /*7fe0*/  FFMA R48, R71.reuse, R73, R48 ;  /* 0x0000004947307223 */ /* 0x040fe20000000030 */
[C---:B------:R-:W-:Y:S01]  /*7ff0*/  FFMA R49, R71.reuse, R74, R49 ;  /* 0x0000004a47317223 */ /* 0x040fe20000000031 */
[----:B------:R1:W-:Y:S01]  /*8000*/  STS.128 [R147+0x400], R108 ;  /* 0x0004006c93007388 */ /* 0x0003e20000000c00 */
[C---:B------:R-:W-:Y:S01]  /*8010*/  SHF.L.U32 R73, R122.reuse, 0x10, RZ ;  /* 0x000000107a497819 */ /* 0x040fe200000006ff */
[----:B------:R-:W-:Y:S01]  /*8020*/  FFMA R54, R71, R75, R54 ;  /* 0x0000004b47367223 */ /* 0x000fe20000000036 */
[----:B------:R-:W-:Y:S01]  /*8030*/  SHF.L.U32 R75, R123, 0x10, RZ ;  /* 0x000000107b4b7819 */ /* 0x000fe200000006ff */
[----:B------:R-:W-:Y:S01]  /*8040*/  FFMA R55, R71, R72, R55 ;  /* 0x0000004847377223 */ /* 0x000fe20000000037 */
[----:B------:R-:W-:Y:S01]  /*8050*/  LOP3.LUT R72, R122, 0xffff0000, RZ, 0xc0, !PT ;  /* 0xffff00007a487812 */ /* 0x000fe200078ec0ff */
[C---:B------:R-:W-:Y:S01]  /*8060*/  FMUL R52, R68.reuse, R56 ;  /* 0x0000003844347220 */ /* 0x040fe20000400000 */
[----:B------:R-:W-:Y:S01]  /*8070*/  LOP3.LUT R74, R123, 0xffff0000, RZ, 0xc0, !PT ;  /* 0xffff00007b4a7812 */ /* 0x000fe200078ec0ff */
[C---:B------:R-:W-:Y:S01]  /*8080*/  FMUL R53, R68.reuse, R57 ;  /* 0x0000003944357220 */ /* 0x040fe20000400000 */
[C---:B------:R-:W-:Y:S01]  /*8090*/  FMUL R58, R68.reuse, R58 ;  /* 0x0000003a443a7220 */ /* 0x040fe20000400000 */
[----:B------:R-:W-:Y:S01]  /*80a0*/  FMUL R59, R68, R59 ;  /* 0x0000003b443b7220 */ /* 0x000fe20000400000 */
[C---:B------:R-:W-:Y:S01]  /*80b0*/  FFMA R52, R71.reuse, R73, R52 ;  /* 0x0000004947347223 */ /* 0x040fe20000000034 */
[C---:B------:R-:W-:Y:S01]  /*80c0*/  FFMA R53, R71.reuse, R72, R53 ;  /* 0x0000004847357223 */ /* 0x040fe20000000035 */
[C---:B------:R-:W-:Y:S01]  /*80d0*/  FFMA R58, R71.reuse, R75, R58 ;  /* 0x0000004b473a7223 */ /* 0x040fe2000000003a */
[----:B------:R-:W-:Y:S01]  /*80e0*/  FFMA R59, R71, R74, R59 ;  /* 0x0000004a473b7223 */ /* 0x000fe2000000003b */
[----:B------:R-:W-:Y:S01]  /*80f0*/  SHF.L.U32 R72, R128, 0x10, RZ ;  /* 0x0000001080487819 */ /* 0x000fe200000006ff */
[----:B------:R-:W-:Y:S01]  /*8100*/  FMUL R56, R68, R60 ;  /* 0x0000003c44387220 */ /* 0x000fe20000400000 */
[----:B------:R-:W-:Y:S01]  /*8110*/  LOP3.LUT R74, R128, 0xffff0000, RZ, 0xc0, !PT ;  /* 0xffff0000804a7812 */ /* 0x000fe200078ec0ff */
[C---:B------:R-:W-:Y:S01]  /*8120*/  FMUL R57, R68.reuse, R61 ;  /* 0x0000003d44397220 */ /* 0x040fe20000400000 */
[----:B------:R-:W-:Y:S01]  /*8130*/  SHF.L.U32 R73, R129, 0x10, RZ ;  /* 0x0000001081497819 */ /* 0x000fe200000006ff */
[C---:B------:R-:W-:Y:S01]  /*8140*/  FMUL R62, R68.reuse, R62 ;  /* 0x0000003e443e7220 */ /* 0x040fe20000400000 */
[----:B------:R-:W-:Y:S01]  /*8150*/  F2FP.BF16.F32.PACK_AB R117, R47, R46 ;  /* 0x0000002e2f75723e */ /* 0x000fe200000010ff */
[----:B------:R-:W-:Y:S01]  /*8160*/  FFMA R56, R71, R72, R56 ;  /* 0x0000004847387223 */ /* 0x000fe20000000038 */
[----:B------:R-:W-:Y:S01]  /*8170*/  F2FP.BF16.F32.PACK_AB R118, R45, R44 ;  /* 0x0000002c2d76723e */ /* 0x000fe200000010ff */
[----:B------:R-:W-:Y:S01]  /*8180*/  FFMA R57, R71, R74, R57 ;  /* 0x0000004a47397223 */ /* 0x000fe20000000039 */
[----:B------:R-:W-:Y:S01]  /*8190*/  F2FP.BF16.F32.PACK_AB R119, R51, R50 ;  /* 0x000000323377723e */ /* 0x000fe200000010ff */
[----:B------:R-:W-:Y:S01]  /*81a0*/  FFMA R62, R71, R73, R62 ;  /* 0x00000049473e7223 */ /* 0x000fe2000000003e */
[----:B------:R-:W-:Y:S01]  /*81b0*/  LOP3.LUT R72, R129, 0xffff0000, RZ, 0xc0, !PT ;  /* 0xffff000081487812 */ /* 0x000fe200078ec0ff */
[----:B------:R-:W-:Y:S01]  /*81c0*/  FMUL R63, R68, R63 ;  /* 0x0000003f443f7220 */ /* 0x000fe20000400000 */
[----:B------:R-:W-:Y:S01]  /*81d0*/  SHF.L.U32 R73, R130, 0x10, RZ ;  /* 0x0000001082497819 */ /* 0x000fe200000006ff */
[----:B------:R1:W-:Y:S01]  /*81e0*/  STS.128 [R160+0x400], R116 ;  /* 0x00040074a0007388 */ /* 0x0003e20000000c00 */
[----:B------:R-:W-:Y:S01]  /*81f0*/  FMUL R60, R68, R64 ;  /* 0x00000040443c7220 */ /* 0x000fe20000400000 */
[----:B------:R-:W-:Y:S01]  /*8200*/  LOP3.LUT R74, R130, 0xffff0000, RZ, 0xc0, !PT ;  /* 0xffff0000824a7812 */ /* 0x000fe200078ec0ff */
[C---:B------:R-:W-:Y:S01]  /*8210*/  FMUL R61, R68.reuse, R65 ;  /* 0x00000041443d7220 */ /* 0x040fe20000400000 */
[----:B------:R-:W-:Y:S01]  /*8220*/  SHF.L.U32 R75, R131, 0x10, RZ ;  /* 0x00000010834b7819 */ /* 0x000fe200000006ff */
[C---:B------:R-:W-:Y:S01]  /*8230*/  FMUL R66, R68.reuse, R66 ;  /* 0x0000004244427220 */ /* 0x040fe20000400000 */
[----:B------:R-:W-:Y:S01]  /*8240*/  FFMA R63, R71, R72, R63 ;  /* 0x00000048473f7223 */ /* 0x000fe2000000003f */
[----:B------:R-:W-:Y:S01]  /*8250*/  FMUL R67, R68, R67 ;  /* 0x0000004344437220 */ /* 0x000fe20000400000 */
[----:B------:R-:W-:Y:S01]  /*8260*/  F2FP.BF16.F32.PACK_AB R124, R49, R48 ;  /* 0x00000030317c723e */ /* 0x000fe200000010ff */
[----:B------:R-:W-:Y:S01]  /*8270*/  FFMA R60, R71, R73, R60 ;  /* 0x00000049473c7223 */ /* 0x000fe2000000003c */
[----:B------:R-:W-:Y:S01]  /*8280*/  F2FP.BF16.F32.PACK_AB R125, R55, R54 ;  /* 0x00000036377d723e */ /* 0x000fe200000010ff */
[----:B------:R-:W-:Y:S01]  /*8290*/  FFMA R61, R71, R74, R61 ;  /* 0x0000004a473d7223 */ /* 0x000fe2000000003d */
[----:B------:R-:W-:Y:S01]  /*82a0*/  F2FP.BF16.F32.PACK_AB R126, R53, R52 ;  /* 0x00000034357e723e */ /* 0x000fe200000010ff */
[----:B------:R-:W-:Y:S01]  /*82b0*/  FFMA R66, R71, R75, R66 ;  /* 0x0000004b47427223 */ /* 0x000fe20000000042 */
[----:B------:R-:W-:Y:S01]  /*82c0*/  F2FP.BF16.F32.PACK_AB R127, R59, R58 ;  /* 0x0000003a3b7f723e */ /* 0x000fe200000010ff */
[----:B------:R-:W-:Y:S01]  /*82d0*/  FFMA R67, R71, R76, R67 ;  /* 0x0000004c47437223 */ /* 0x000fe20000000043 */
[----:B------:R-:W-:Y:S02]  /*82e0*/  F2FP.BF16.F32.PACK_AB R56, R57, R56 ;  /* 0x000000383938723e */ /* 0x000fe400000010ff */
[----:B------:R-:W-:Y:S01]  /*82f0*/  F2FP.BF16.F32.PACK_AB R57, R63, R62 ;  /* 0x0000003e3f39723e */ /* 0x000fe200000010ff */
[----:B------:R1:W-:Y:S01]  /*8300*/  STS.128 [R159+0x400], R124 ;  /* 0x0004007c9f007388 */ /* 0x0003e20000000c00 */
[----:B------:R-:W-:Y:S02]  /*8310*/  F2FP.BF16.F32.PACK_AB R58, R61, R60 ;  /* 0x0000003c3d3a723e */ /* 0x000fe400000010ff */
[----:B------:R-:W-:Y:S05]  /*8320*/  F2FP.BF16.F32.PACK_AB R59, R67, R66 ;  /* 0x00000042433b723e */ /* 0x000fea00000010ff */
[----:B------:R1:W-:Y:S01]  /*8330*/  STS.128 [R158+0x400], R56 ;  /* 0x000400389e007388 */ /* 0x0003e20000000c00 */
[----:B------:R-:W-:Y:S01]  /*8340*/  @!PT LDS RZ, [RZ] ;  /* 0x00000000fffff984 */ /* 0x000fe20000000800 */
[----:B------:R-:W-:Y:S01]  /*8350*/  @!PT LDS RZ, [RZ] ;  /* 0x00000000fffff984 */ /* 0x000fe20000000800 */
[----:B------:R-:W-:Y:S01]  /*8360*/  @!PT LDS RZ, [RZ] ;  /* 0x00000000fffff984 */ /* 0x000fe20000000800 */
[----:B------:R-:W-:Y:S01]  /*8370*/  @!PT LDS RZ, [RZ] ;  /* 0x00000000fffff984 */ /* 0x000fe20000000800 */
[----:B------:R3:W-:Y:S07]  /*8380*/  MEMBAR.ALL.CTA ;  /* 0x0000000000007992 */ /* 0x0007ee0000008000 */
[----:B---3--:R-:W3:Y:S02]  /*8390*/  FENCE.VIEW.ASYNC.S ;  /* 0x00000000000073c6 */ /* 0x008ee40000000000 */
[----:B---3--:R-:W-:Y:S06]  /*83a0*/  BAR.SYNC.DEFER_BLOCKING 0x1, 0x80 ;  /* 0x0042000000007b1d */ /* 0x008fec0000010000 */
[----:B------:R-:W-:Y:S05]  /*83b0*/  @P0 BRA `(.L_x_118) ;  /* 0x0000000000300947 */ /* 0x000fea0003800000 */
[----:B------:R-:W3:Y:S01]  /*83c0*/  LDCU.64 UR6, c[0x0][0x348] ;  /* 0x00006900ff0677ac */ /* 0x000ee20008000a00 */
[----:B------:R-:W-:Y:S01]  /*83d0*/  R2UR UR5, R70 ;  /* 0x00000000460572ca */ /* 0x000fe200000e0000 */
[----:B------:R-:W-:Y:S01]  /*83e0*/  UIADD3 UR4, UPT, UPT, UR46, 0x400, URZ ;  /* 0x000004002e047890 */ /* 0x000fe2000fffe0ff */
[----:B------:R-:W-:Y:S05]  /*83f0*/  UMOV UR51, UR36 ;  /* 0x0000002400337c82 */ /* 0x000fea0008000000 */
[----:B------:R-:W-:Y:S06]  /*8400*/  IMAD.U32 R144, RZ, RZ, UR4 ;  /* 0x00000004ff907e24 */ /* 0x000fec000f8e00ff */
[----:B------:R-:W-:Y:S01]  /*8410*/  UIADD3 UR49, UPT, UPT, UR53, UR5, URZ ;  /* 0x0000000535317290 */ /* 0x000fe2000fffe0ff */
[----:B------:R-:W-:Y:S01]  /*8420*/  R2UR UR48, R144 ;  /* 0x00000000903072ca */ /* 0x000fe200000e0000 */
[----:B---3--:R-:W-:Y:S04]  /*8430*/  UIADD3 UR4, UP0, UPT, UR6, 0xa80, URZ ;  /* 0x00000a8006047890 */ /* 0x008fe8000ff1e0ff */
[----:B------:R-:W-:Y:S09]  /*8440*/  UIADD3.X UR5, UPT, UPT, URZ, UR7, URZ, UP0, !UPT ;  /* 0x00000007ff057290 */ /* 0x000ff200087fe4ff */
[----:B------:R3:W-:Y:S01]  /*8450*/  UTMASTG.3D [UR48], [UR4] ;  /* 0x00000030040073b5 */ /* 0x0007e20008010000 */
[----:B------:R0:W-:Y:S01]  /*8460*/  UTMACMDFLUSH ;  /* 0x00000000000079b7 */ /* 0x0001e20000000000 */
[----:B---3--:R-:W-:Y:S04]  /*8470*/  DEPBAR.LE SB0, 0x1 ;  /* 0x000080400000791a */ /* 0x008fe80000000000 */
.L_x_118:
[----:B------:R-:W-:Y:S05]  /*8480*/  BSYNC.RECONVERGENT B0 ;  /* 0x0000000000007941 */ /* 0x000fea0003800200 */
.L_x_117:
[----:B------:R-:W-:Y:S01]  /*8490*/  BAR.SYNC.DEFER_BLOCKING 0x1, 0x80 ;  /* 0x0042000000007b1d */ /* 0x000fe20000010000 */
[----:B------:R-:W-:Y:S01]  /*84a0*/  ISETP.NE.AND P1, PT, R157, RZ, PT ;  /* 0x000000ff9d00720c */ /* 0x000fe20003f25270 */
[----:B------:R-:W-:Y:S01]  /*84b0*/  UISETP.NE.AND UP0, UPT, UR54, URZ, UPT ;  /* 0x000000ff3600728c */ /* 0x000fe2000bf05270 */
[----:B------:R-:W-:Y:S11]  /*84c0*/  LEA R3, R77, UR46, 0x3 ;  /* 0x0000002e4d037c11 */ /* 0x000ff6000f8e18ff */
[----:B------:R-:W-:Y:S01]  /*84d0*/  @P1 SHF.L.U32 R6, R149, 0x1f, RZ ;  /* 0x0000001f95061819 */ /* 0x000fe200000006ff */
[----:B------:R-:W-:Y:S06]  /*84e0*/  BRA.U !UP0, `(.L_x_119) ;  /* 0x0000000108247547 */ /* 0x000fec000b800000 */
[----:B------:R-:W3:Y:S01]  /*84f0*/  S2R R0, SR_CgaCtaId ;  /* 0x0000000000007919 */ /* 0x000ee20000008800 */
[----:B------:R-:W-:Y:S01]  /*8500*/  IMAD.U32 R4, RZ, RZ, UR52 ;  /* 0x00000034ff047e24 */ /* 0x000fe2000f8e00ff */
[----:B------:R-:W-:Y:S04]  /*8510*/  UIADD3 UR4, UPT, UPT, UR52, 0x1, URZ ;  /* 0x0000000134047890 */ /* 0x000fe8000fffe0ff */
[----:B------:R-:W-:Y:S01]  /*8520*/  @P1 LEA R4, R4, UR46, 0x3 ;  /* 0x0000002e04041c11 */ /* 0x000fe2000f8e18ff */
[----:B------:R-:W-:Y:S04]  /*8530*/  UISETP.NE.AND UP0, UPT, UR4, 0x4, UPT ;  /* 0x000000040400788c */ /* 0x000fe8000bf05270 */
[----:B------:R-:W-:Y:S01]  /*8540*/  @P1 VIADD R5, R4, 0x60 ;  /* 0x0000006004051836 */ /* 0x000fe20000000000 */
[----:B------:R-:W-:Y:S04]  /*8550*/  USEL UR52, UR4, URZ, UP0 ;  /* 0x000000ff04347287 */ /* 0x000fe80008000000 */
[----:B---3--:R-:W-:Y:S04]  /*8560*/  @P1 PRMT R0, R0, 0x654, R5 ;  /* 0x0000065400001816 */ /* 0x008fe80000000005 */
[----:B------:R3:W-:Y:S04]  /*8570*/  @P1 SYNCS.ARRIVE.TRANS64.RED.A1T0 RZ, [R0+URZ], RZ ;  /* 0x000000ff00ff19a7 */ /* 0x0007e800081004ff */
.L_x_119:
[----:B------:R-:W4:Y:S01]  /*8580*/  @P1 SYNCS.PHASECHK.TRANS64.TRYWAIT P0, [R3+URZ+0x40], R6 ;  /* 0x00004006030015a7 */ /* 0x000f2200080011ff */
[----:B------:R-:W-:Y:S01]  /*8590*/  UISETP.NE.AND UP0, UPT, UR39, URZ, UPT ;  /* 0x000000ff2700728c */ /* 0x000fe2000bf05270 */
[----:B------:R-:W-:Y:S01]  /*85a0*/  BSSY B1, `(.L_x_120) ;  /* 0x0000021000017945 */ /* 0x000fe20003800000 */
[----:B------:R-:W-:Y:S02]  /*85b0*/  UMOV UR4, 0x80 ;  /* 0x0000008000047882 */ /* 0x000fe40000000000 */
[----:B------:R-:W-:Y:S01]  /*85c0*/  USEL UR40, UR4, 0x40, !UP0 ;  /* 0x0000004004287887 */ /* 0x000fe2000c000000 */
[----:B----4-:R-:W-:Y:S01]  /*85d0*/  @P1 SEL R79, RZ, 0x1, !P0 ;  /* 0x00000001ff4f1807 */ /* 0x010fe20004000000 */
[----:B------:R-:W-:Y:S10]  /*85e0*/  @!P1 BRA `(.L_x_121) ;  /* 0x0000000000709947 */ /* 0x000ff40003800000 */
[----:B------:R-:W-:Y:S01]  /*85f0*/  ISETP.NE.AND P1, PT, R93, RZ, PT ;  /* 0x000000ff5d00720c */ /* 0x000fe20003f25270 */
[----:B------:R-:W-:Y:S01]  /*8600*/  BSSY B0, `(.L_x_122) ;  /* 0x000000b000007945 */ /* 0x000fe20003800000 */
[----:B------:R-:W-:Y:S11]  /*8610*/  ISETP.NE.AND P0, PT, R79, RZ, PT ;  /* 0x000000ff4f00720c */ /* 0x000ff60003f05270 */
[----:B------:R-:W-:Y:S05]  /*8620*/  @P1 IMAD R6, R77, 0x4000, R164 ;  /* 0x000040004d061824 */ /* 0x000fea00078e02a4 */
[----:B------:R-:W-:Y:S04]  /*8630*/  @P1 IADD3 R9, PT, PT, R6, UR46, RZ ;  /* 0x0000002e06091c10 */ /* 0x000fe8000fffe0ff */
[----:B------:R-:W-:Y:S01]  /*8640*/  @P1 IADD3 R7, PT, PT, R92, R9, RZ ;  /* 0x000000095c071210 */ /* 0x000fe20007ffe0ff */
[--C-:B------:R-:W-:Y:S02]  /*8650*/  @P1 IMAD.IADD R5, R78, 0x1, R9.reuse ;  /* 0x000000014e051824 */ /* 0x100fe400078e0209 */
[----:B------:R-:W-:Y:S01]  /*8660*/  @P1 IMAD.IADD R4, R94, 0x1, R9 ;  /* 0x000000015e041824 */ /* 0x000fe200078e0209 */
[----:B------:R-:W-:Y:S06]  /*8670*/  @P0 BRA `(.L_x_123) ;  /* 0x00000000000c0947 */ /* 0x000fec0003800000 */
[----:B---3--:R-:W-:Y:S04]  /*8680*/  SHF.L.U32 R0, R149, 0x1f, RZ ;  /* 0x0000001f95007819 */ /* 0x008fe800000006ff */
[----:B------:R-:W3:Y:S02]  /*8690*/  SYNCS.PHASECHK.TRANS64.TRYWAIT P0, [R3+URZ+0x40], R0 ;  /* 0x00004000030075a7 */ /* 0x000ee400080011ff */
[----:B---3--:R-:W-:Y:S05]  /*86a0*/  @!P0 BRA `(.L_x_124) ;  /* 0x0000004800888947 */ /* 0x008fea0003800000 */
.L_x_123:
[----:B------:R-:W-:Y:S05]  /*86b0*/  BSYNC B0 ;  /* 0x0000000000007941 */ /* 0x000fea0003800000 */
.L_x_122:
[----:B------:R-:W-:Y:S01]  /*86c0*/  ISETP.NE.AND P0, PT, R93, RZ, PT ;  /* 0x000000ff5d00720c */ /* 0x000fe20003f05270 */
[----:B------:R-:W-:Y:S11]  /*86d0*/  VIADD R77, R77, 0x1 ;  /* 0x000000014d4d7836 */ /* 0x000ff60000000000 */
[----:B------:R-:W-:Y:S01]  /*86e0*/  @!UPT UIADD3 URZ, UPT, UPT, URZ, URZ, URZ ;  /* 0x000000fffffff290 */ /* 0x000fe2000fffe0ff */
[----:B------:R4:W1:Y:S01]  /*86f0*/  @P0 LDS.128 R84, [R6+UR46+0x400] ;  /* 0x0004002e06540984 */ /* 0x0008620008000c00 */
[--C-:B---3--:R-:W-:Y:S01]  /*8700*/  @P0 IMAD.IADD R3, R92, 0x1, R5.reuse ;  /* 0x000000015c030824 */ /* 0x108fe200078e0205 */
[C---:B------:R-:W-:Y:S01]  /*8710*/  @P0 IADD3 R0, PT, PT, R94.reuse, R7, RZ ;  /* 0x000000075e000210 */ /* 0x040fe20007ffe0ff */
[C---:B------:R-:W-:Y:S01]  /*8720*/  @P0 IMAD.IADD R8, R94.reuse, 0x1, R5 ;  /* 0x000000015e080824 */ /* 0x040fe200078e0205 */
[----:B------:R4:W3:Y:S02]  /*8730*/  @P0 LDS.128 R80, [R4+0x400] ;  /* 0x0004000004500984 */ /* 0x0008e40000000c00 */
[----:B------:R-:W-:Y:S02]  /*8740*/  @P0 IADD3 R9, PT, PT, R94, R3, RZ ;  /* 0x000000035e090210 */ /* 0x000fe40007ffe0ff */
[----:B------:R4:W1:Y:S04]  /*8750*/  @P0 LDS.128 R88, [R7+0x400] ;  /* 0x0004000007580984 */ /* 0x0008680000000c00 */
[----:B------:R4:W1:Y:S04]  /*8760*/  @P0 LDS.128 R96, [R0+0x400] ;  /* 0x0004000000600984 */ /* 0x0008680000000c00 */
[----:B------:R4:W1:Y:S04]  /*8770*/  @P0 LDS.128 R104, [R5+0x400] ;  /* 0x0004000005680984 */ /* 0x0008680000000c00 */
[----:B------:R4:W1:Y:S04]  /*8780*/  @P0 LDS.128 R112, [R8+0x400] ;  /* 0x0004000008700984 */ /* 0x0008680000000c00 */
[----:B------:R4:W1:Y:S04]  /*8790*/  @P0 LDS.128 R120, [R3+0x400] ;  /* 0x0004000003780984 */ /* 0x0008680000000c00 */
[----:B------:R4:W1:Y:S02]  /*87a0*/  @P0 LDS.128 R128, [R9+0x400] ;  /* 0x0004000009800984 */ /* 0x0008640000000c00 */
.L_x_121:
[----:B------:R-:W-:Y:S05]  /*87b0*/  BSYNC B1 ;  /* 0x0000000000017941 */ /* 0x000fea0003800000 */
.L_x_120:
[----:B------:R-:W-:Y:S05]  /*87c0*/  VIADD R50, R69, UR40 ;  /* 0x0000002845327c36 */ /* 0x000fea0008000000 */
[----:B----4-:R-:W-:Y:S04]  /*87d0*/  SHF.R.U32.HI R3, RZ, 0x15, R50 ;  /* 0x00000015ff037819 */ /* 0x010fe80000011632 */
[----:B------:R-:W-:Y:S11]  /*87e0*/  LOP3.LUT P0, RZ, R3, 0x3, R140, 0x48, !PT ;  /* 0x0000000303ff7812 */ /* 0x000ff6000780488c */
[----:B------:R-:W-:Y:S02]  /*87f0*/  @!UPT UIADD3 URZ, UPT, UPT, URZ, URZ, URZ ;  /* 0x000000fffffff290 */ /* 0x000fe4000fffe0ff */
        /* <DEDUP_REMOVED lines=17> */
.L_x_125:
[----:B-1----:R-:W-:Y:S01]  /*8910*/  SHF.L.U32 R70, R84, 0x10, RZ ;  /* 0x0000001054467819 */ /* 0x002fe200000006ff */
[----:B------:R-:W-:Y:S05]  /*8920*/  WARPSYNC.ALL ;  /* 0x0000000000007948 */ /* 0x000fea0003800000 */
[----:B------:R-:W-:Y:S01]  /*8930*/  R2UR UR4, R50 ;  /* 0x00000000320472ca */ /* 0x000fe200000e0000 */
[----:B------:R-:W1:Y:S01]  /*8940*/  S2R R165, SR_CgaCtaId ;  /* 0x0000000000a57919 */ /* 0x000e620000008800 */
[----:B------:R-:W-:Y:S01]  /*8950*/  LOP3.LUT R72, R84, 0xffff0000, RZ, 0xc0, !PT ;  /* 0xffff000054487812 */ /* 0x000fe200078ec0ff */
[----:B------:R-:W-:Y:S01]  /*8960*/  BSSY.RECONVERGENT B0, `(.L_x_126) ;  /* 0x0000102000007945 */ /* 0x000fe20003800200 */
[----:B------:R-:W-:Y:S02]  /*8970*/  SHF.L.U32 R73, R85, 0x10, RZ ;  /* 0x0000001055497819 */ /* 0x000fe400000006ff */
[----:B------:R-:W-:Y:S02]  /*8980*/  LOP3.LUT R74, R87, 0xffff0000, RZ, 0xc0, !PT ;  /* 0xffff0000574a7812 */ /* 0x000fe400078ec0ff */
[----:B------:R-:W-:Y:S02]  /*8990*/  ISETP.NE.AND P6, PT, R157, RZ, PT ;  /* 0x000000ff9d00720c */ /* 0x000fe40003fc5270 */
[----:B------:R-:W-:Y:S02]  /*89a0*/  ISETP.NE.AND P0, PT, R152, RZ, PT ;  /* 0x000000ff9800720c */ /* 0x000fe40003f05270 */
[----:B------:R-:W-:Y:S01]  /*89b0*/  LEA R95, R77, UR46, 0x3 ;  /* 0x0000002e4d5f7c11 */ /* 0x000fe2000f8e18ff */
[----:B------:R-:W3:Y:S02]  /*89c0*/  LDTM.x64 R4, tmem[UR4] ;  /* 0x00000004000479ee */ /* 0x000ee40008340000 */
[C---:B---3--:R-:W-:Y:S01]  /*89d0*/  FMUL R0, R68.reuse, R4 ;  /* 0x0000000444007220 */ /* 0x048fe20000400000 */
[C---:B------:R-:W-:Y:S01]  /*89e0*/  FMUL R3, R68.reuse, R5 ;  /* 0x0000000544037220 */ /* 0x040fe20000400000 */
[C---:B------:R-:W-:Y:S01]  /*89f0*/  FMUL R6, R68.reuse, R6 ;  /* 0x0000000644067220 */ /* 0x040fe20000400000 */
[----:B------:R-:W-:Y:S01]  /*8a00*/  FMUL R7, R68, R7 ;  /* 0x0000000744077220 */ /* 0x000fe20000400000 */
[----:B------:R-:W-:Y:S01]  /*8a10*/  FFMA R0, R71, R70, R0 ;  /* 0x0000004647007223 */ /* 0x000fe20000000000 */
[----:B------:R-:W-:Y:S01]  /*8a20*/  LOP3.LUT R70, R85, 0xffff0000, RZ, 0xc0, !PT ;  /* 0xffff000055467812 */ /* 0x000fe200078ec0ff */
[----:B------:R-:W-:Y:S01]  /*8a30*/  FFMA R3, R71, R72, R3 ;  /* 0x0000004847037223 */ /* 0x000fe20000000003 */
[----:B------:R-:W-:Y:S01]  /*8a40*/  SHF.L.U32 R72, R87, 0x10, RZ ;  /* 0x0000001057487819 */ /* 0x000fe200000006ff */
[C---:B------:R-:W-:Y:S01]  /*8a50*/  FFMA R6, R71.reuse, R73, R6 ;  /* 0x0000004947067223 */ /* 0x040fe20000000006 */
[----:B------:R-:W-:Y:S01]  /*8a60*/  SHF.L.U32 R73, R86, 0x10, RZ ;  /* 0x0000001056497819 */ /* 0x000fe200000006ff */
[----:B------:R-:W-:Y:S01]  /*8a70*/  FFMA R7, R71, R70, R7 ;  /* 0x0000004647077223 */ /* 0x000fe20000000007 */
[----:B------:R-:W-:Y:S01]  /*8a80*/  F2FP.BF16.F32.PACK_AB R100, R3, R0 ;  /* 0x000000000364723e */ /* 0x000fe200000010ff */
[----:B------:R-:W-:Y:S01]  /*8a90*/  FMUL R4, R68, R8 ;  /* 0x0000000844047220 */ /* 0x000fe20000400000 */
[----:B------:R-:W-:Y:S01]  /*8aa0*/  LOP3.LUT R70, R86, 0xffff0000, RZ, 0xc0, !PT ;  /* 0xffff000056467812 */ /* 0x000fe200078ec0ff */
[C---:B------:R-:W-:Y:S01]  /*8ab0*/  FMUL R0, R68.reuse, R9 ;  /* 0x0000000944007220 */ /* 0x040fe20000400000 */
[----:B------:R-:W-:Y:S01]  /*8ac0*/  F2FP.BF16.F32.PACK_AB R101, R7, R6 ;  /* 0x000000060765723e */ /* 0x000fe200000010ff */
[----:B------:R-:W-:Y:S01]  /*8ad0*/  FMUL R3, R68, R10 ;  /* 0x0000000a44037220 */ /* 0x000fe20000400000 */
[C---:B------:R-:W-:Y:S01]  /*8ae0*/  FFMA R4, R71.reuse, R73, R4 ;  /* 0x0000004947047223 */ /* 0x040fe20000000004 */
[----:B------:R-:W-:Y:S01]  /*8af0*/  SHF.L.U32 R73, R82, 0x10, RZ ;  /* 0x0000001052497819 */ /* 0x000fe200000006ff */
[----:B------:R-:W-:Y:S01]  /*8b00*/  FMUL R5, R68, R11 ;  /* 0x0000000b44057220 */ /* 0x000fe20000400000 */
[C---:B------:R-:W-:Y:S01]  /*8b10*/  FFMA R0, R71.reuse, R70, R0 ;  /* 0x0000004647007223 */ /* 0x040fe20000000000 */
[C---:B------:R-:W-:Y:S01]  /*8b20*/  SHF.L.U32 R70, R80.reuse, 0x10, RZ ;  /* 0x0000001050467819 */ /* 0x040fe200000006ff */
[C---:B------:R-:W-:Y:S01]  /*8b30*/  FFMA R3, R71.reuse, R72, R3 ;  /* 0x0000004847037223 */ /* 0x040fe20000000003 */
[----:B------:R-:W-:Y:S01]  /*8b40*/  LOP3.LUT R72, R80, 0xffff0000, RZ, 0xc0, !PT ;  /* 0xffff000050487812 */ /* 0x000fe200078ec0ff */
[----:B------:R-:W-:Y:S01]  /*8b50*/  FMUL R6, R68, R12 ;  /* 0x0000000c44067220 */ /* 0x000fe20000400000 */
[----:B------:R-:W-:Y:S01]  /*8b60*/  F2FP.BF16.F32.PACK_AB R102, R0, R4 ;  /* 0x000000040066723e */ /* 0x000fe200000010ff */
[C---:B------:R-:W-:Y:S01]  /*8b70*/  FFMA R5, R71.reuse, R74, R5 ;  /* 0x0000004a47057223 */ /* 0x040fe20000000005 */
[C---:B------:R-:W-:Y:S01]  /*8b80*/  FMUL R7, R68.reuse, R13 ;  /* 0x0000000d44077220 */ /* 0x040fe20000400000 */
[----:B------:R-:W-:Y:S01]  /*8b90*/  FFMA R6, R71, R70, R6 ;  /* 0x0000004647067223 */ /* 0x000fe20000000006 */
[----:B------:R-:W-:Y:S01]  /*8ba0*/  SHF.L.U32 R70, R81, 0x10, RZ ;  /* 0x0000001051467819 */ /* 0x000fe200000006ff */
[C---:B------:R-:W-:Y:S01]  /*8bb0*/  FMUL R0, R68.reuse, R14 ;  /* 0x0000000e44007220 */ /* 0x040fe20000400000 */
[----:B------:R-:W-:Y:S01]  /*8bc0*/  F2FP.BF16.F32.PACK_AB R103, R5, R3 ;  /* 0x000000030567723e */ /* 0x000fe200000010ff */
[----:B------:R-:W-:Y:S01]  /*8bd0*/  FFMA R7, R71, R72, R7 ;  /* 0x0000004847077223 */ /* 0x000fe20000000007 */
[----:B------:R-:W-:Y:S01]  /*8be0*/  LOP3.LUT R72, R81, 0xffff0000, RZ, 0xc0, !PT ;  /* 0xffff000051487812 */ /* 0x000fe200078ec0ff */
[C---:B------:R-:W-:Y:S01]  /*8bf0*/  FMUL R3, R68.reuse, R15 ;  /* 0x0000000f44037220 */ /* 0x040fe20000400000 */
[----:B------:R-:W-:Y:S01]  /*8c00*/  FMUL R4, R68, R16 ;  /* 0x0000001044047220 */ /* 0x000fe20000400000 */
[C---:B------:R-:W-:Y:S01]  /*8c10*/  FFMA R0, R71.reuse, R70, R0 ;  /* 0x0000004647007223 */ /* 0x040fe20000000000 */
[----:B------:R-:W-:Y:S01]  /*8c20*/  LOP3.LUT R70, R82, 0xffff0000, RZ, 0xc0, !PT ;  /* 0xffff000052467812 */ /* 0x000fe200078ec0ff */
[----:B------:R-:W-:Y:S01]  /*8c30*/  FFMA R3, R71, R72, R3 ;  /* 0x0000004847037223 */ /* 0x000fe20000000003 */
[----:B------:R-:W-:Y:S01]  /*8c40*/  F2FP.BF16.F32.PACK_AB R108, R7, R6 ;  /* 0x00000006076c723e */ /* 0x000fe200000010ff */
[----:B------:R-:W-:Y:S01]  /*8c50*/  FFMA R4, R71, R73, R4 ;  /* 0x0000004947047223 */ /* 0x000fe20000000004 */
[C---:B------:R-:W-:Y:S01]  /*8c60*/  SHF.L.U32 R73, R83.reuse, 0x10, RZ ;  /* 0x0000001053497819 */ /* 0x040fe200000006ff */
[C---:B------:R-:W-:Y:S01]  /*8c70*/  FMUL R5, R68.reuse, R17 ;  /* 0x0000001144057220 */ /* 0x040fe20000400000 */
[----:B------:R-:W-:Y:S01]  /*8c80*/  LOP3.LUT R72, R83, 0xffff0000, RZ, 0xc0, !PT ;  /* 0xffff000053487812 */ /* 0x000fe200078ec0ff */
[C---:B------:R-:W-:Y:S01]  /*8c90*/  FMUL R6, R68.reuse, R18 ;  /* 0x0000001244067220 */ /* 0x040fe20000400000 */
[----:B------:R-:W-:Y:S01]  /*8ca0*/  F2FP.BF16.F32.PACK_AB R109, R3, R0 ;  /* 0x00000000036d723e */ /* 0x000fe200000010ff */
[----:B------:R-:W-:Y:S01]  /*8cb0*/  FMUL R7, R68, R19 ;  /* 0x0000001344077220 */ /* 0x000fe20000400000 */
[C---:B------:R-:W-:Y:S01]  /*8cc0*/  FFMA R5, R71.reuse, R70, R5 ;  /* 0x0000004647057223 */ /* 0x040fe20000000005 */
[C---:B------:R-:W-:Y:S01]  /*8cd0*/  SHF.L.U32 R70, R88.reuse, 0x10, RZ ;  /* 0x0000001058467819 */ /* 0x040fe200000006ff */
[----:B------:R-:W-:Y:S01]  /*8ce0*/  FFMA R6, R71, R73, R6 ;  /* 0x0000004947067223 */ /* 0x000fe20000000006 */
[----:B------:R-:W-:Y:S01]  /*8cf0*/  SHF.L.U32 R73, R91, 0x10, RZ ;  /* 0x000000105b497819 */ /* 0x000fe200000006ff */
        /* <DEDUP_REMOVED lines=8> */
[----:B------:R-:W-:Y:S01]  /*8d80*/  FFMA R3, R71, R72, R3 ;  /* 0x0000004847037223 */ /* 0x000fe20000000003 */
[----:B------:R-:W-:Y:S01]  /*8d90*/  LOP3.LUT R72, R91, 0xffff0000, RZ, 0xc0, !PT ;  /* 0xffff00005b487812 */ /* 0x000fe200078ec0ff */
[C---:B------:R-:W-:Y:S01]  /*8da0*/  FMUL R4, R68.reuse, R22 ;  /* 0x0000001644047220 */ /* 0x040fe20000400000 */
[----:B------:R3:W-:Y:S01]  /*8db0*/  STS.128 [R164+UR46+0x4400], R100 ;  /* 0x00440064a4007988 */ /* 0x0007e20008000c2e */
[C---:B------:R-:W-:Y:S01]  /*8dc0*/  FMUL R5, R68.reuse, R23 ;  /* 0x0000001744057220 */ /* 0x040fe20000400000 */
[----:B------:R-:W-:Y:S01]  /*8dd0*/  F2FP.BF16.F32.PACK_AB R116, R3, R0 ;  /* 0x000000000374723e */ /* 0x000fe200000010ff */
[----:B------:R-:W-:Y:S01]  /*8de0*/  FFMA R4, R71, R70, R4 ;  /* 0x0000004647047223 */ /* 0x000fe20000000004 */
[----:B------:R-:W-:Y:S01]  /*8df0*/  LOP3.LUT R0, R89, 0xffff0000, RZ, 0xc0, !PT ;  /* 0xffff000059007812 */ /* 0x000fe200078ec0ff */
[----:B------:R-:W-:Y:S01]  /*8e00*/  FMUL R6, R68, R24 ;  /* 0x0000001844067220 */ /* 0x000fe20000400000 */
[----:B------:R-:W-:Y:S01]  /*8e10*/  SHF.L.U32 R3, R90, 0x10, RZ ;  /* 0x000000105a037819 */ /* 0x000fe200000006ff */
[----:B------:R-:W-:Y:S01]  /*8e20*/  FMUL R7, R68, R25 ;  /* 0x0000001944077220 */ /* 0x000fe20000400000 */
[----:B------:R-:W-:Y:S01]  /*8e30*/  LOP3.LUT R70, R90, 0xffff0000, RZ, 0xc0, !PT ;  /* 0xffff00005a467812 */ /* 0x000fe200078ec0ff */
        /* <DEDUP_REMOVED lines=21> */
[----:B------:R4:W-:Y:S01]  /*8f90*/  STS.128 [R163+0x4400], R108 ;  /* 0x0044006ca3007388 */ /* 0x0009e20000000c00 */
[----:B------:R-:W-:Y:S01]  /*8fa0*/  FFMA R11, R71, R70, R11 ;  /* 0x00000046470b7223 */ /* 0x000fe2000000000b */
[----:B------:R-:W-:Y:S01]  /*8fb0*/  LOP3.LUT R70, R99, 0xffff0000, RZ, 0xc0, !PT ;  /* 0xffff000063467812 */ /* 0x000fe200078ec0ff */
[C---:B------:R-:W-:Y:S01]  /*8fc0*/  FFMA R12, R71.reuse, R3, R12 ;  /* 0x00000003470c7223 */ /* 0x040fe2000000000c */
[C---:B------:R-:W-:Y:S01]  /*8fd0*/  SHF.L.U32 R3, R98.reuse, 0x10, RZ ;  /* 0x0000001062037819 */ /* 0x040fe200000006ff */
[----:B------:R-:W-:Y:S01]  /*8fe0*/  FFMA R13, R71, R0, R13 ;  /* 0x00000000470d7223 */ /* 0x000fe2000000000d */
[----:B------:R-:W-:Y:S01]  /*8ff0*/  LOP3.LUT R0, R98, 0xffff0000, RZ, 0xc0, !PT ;  /* 0xffff000062007812 */ /* 0x000fe200078ec0ff */
[C---:B------:R-:W-:Y:S01]  /*9000*/  FMUL R14, R68.reuse, R32 ;  /* 0x00000020440e7220 */ /* 0x040fe20000400000 */
[----:B---3--:R-:W-:Y:S01]  /*9010*/  F2FP.BF16.F32.PACK_AB R100, R11, R10 ;  /* 0x0000000a0b64723e */ /* 0x008fe200000010ff */
[C---:B------:R-:W-:Y:S01]  /*9020*/  FMUL R15, R68.reuse, R33 ;  /* 0x00000021440f7220 */ /* 0x040fe20000400000 */
[----:B------:R-:W-:Y:S01]  /*9030*/  F2FP.BF16.F32.PACK_AB R101, R13, R12 ;  /* 0x0000000c0d65723e */ /* 0x000fe200000010ff */
        /* <DEDUP_REMOVED lines=14> */
[----:B------:R-:W-:Y:S01]  /*9120*/  FMUL R20, R68, R38 ;  /* 0x0000002644147220 */ /* 0x000fe20000400000 */
[----:B------:R-:W-:Y:S01]  /*9130*/  FFMA R18, R71, R0, R18 ;  /* 0x0000000047127223 */ /* 0x000fe20000000012 */
[----:B------:R-:W-:Y:S01]  /*9140*/  LOP3.LUT R0, R105, 0xffff0000, RZ, 0xc0, !PT ;  /* 0xffff000069007812 */ /* 0x000fe200078ec0ff */
[C---:B------:R-:W-:Y:S01]  /*9150*/  FFMA R19, R71.reuse, R70, R19 ;  /* 0x0000004647137223 */ /* 0x040fe20000000013 */
[C---:B------:R-:W-:Y:S01]  /*9160*/  LOP3.LUT R70, R106.reuse, 0xffff0000, RZ, 0xc0, !PT ;  /* 0xffff00006a467812 */ /* 0x040fe200078ec0ff */
[----:B------:R-:W-:Y:S01]  /*9170*/  FFMA R20, R71, R3, R20 ;  /* 0x0000000347147223 */ /* 0x000fe20000000014 */
[----:B------:R-:W-:Y:S01]  /*9180*/  SHF.L.U32 R3, R106, 0x10, RZ ;  /* 0x000000106a037819 */ /* 0x000fe200000006ff */
[C---:B------:R-:W-:Y:S01]  /*9190*/  FMUL R21, R68.reuse, R39 ;  /* 0x0000002744157220 */ /* 0x040fe20000400000 */
[----:B----4-:R-:W-:Y:S01]  /*91a0*/  F2FP.BF16.F32.PACK_AB R108, R19, R18 ;  /* 0x00000012136c723e */ /* 0x010fe200000010ff */
[C---:B------:R-:W-:Y:S01]  /*91b0*/  FMUL R22, R68.reuse, R40 ;  /* 0x0000002844167220 */ /* 0x040fe20000400000 */
[----:B------:R-:W-:Y:S01]  /*91c0*/  STS.128 [R162+0x4400], R116 ;  /* 0x00440074a2007388 */ /* 0x000fe20000000c00 */
[C---:B------:R-:W-:Y:S01]  /*91d0*/  FMUL R23, R68.reuse, R41 ;  /* 0x0000002944177220 */ /* 0x040fe20000400000 */
[----:B------:R-:W-:Y:S01]  /*91e0*/  FMUL R24, R68, R42 ;  /* 0x0000002a44187220 */ /* 0x000fe20000400000 */
[C---:B------:R-:W-:Y:S01]  /*91f0*/  FFMA R21, R71.reuse, R0, R21 ;  /* 0x0000000047157223 */ /* 0x040fe20000000015 */
[----:B------:R-:W-:Y:S01]  /*9200*/  SHF.L.U32 R0, R112, 0x10, RZ ;  /* 0x0000001070007819 */ /* 0x000fe200000006ff */
[----:B------:R-:W-:Y:S01]  /*9210*/  FMUL R25, R68, R43 ;  /* 0x0000002b44197220 */ /* 0x000fe20000400000 */
[----:B------:R-:W-:Y:S01]  /*9220*/  FFMA R22, R71, R3, R22 ;  /* 0x0000000347167223 */ /* 0x000fe20000000016 */
[----:B------:R-:W-:Y:S01]  /*9230*/  SHF.L.U32 R3, R113, 0x10, RZ ;  /* 0x0000001071037819 */ /* 0x000fe200000006ff */
[----:B------:R-:W-:Y:S01]  /*9240*/  FFMA R23, R71, R70, R23 ;  /* 0x0000004647177223 */ /* 0x000fe20000000017 */
[----:B------:R-:W-:Y:S01]  /*9250*/  LOP3.LUT R70, R112, 0xffff0000, RZ, 0xc0, !PT ;  /* 0xffff000070467812 */ /* 0x000fe200078ec0ff */
[C---:B------:R-:W-:Y:S01]  /*9260*/  FMUL R26, R68.reuse, R44 ;  /* 0x0000002c441a7220 */ /* 0x040fe20000400000 */
[----:B------:R-:W-:Y:S01]  /*9270*/  F2FP.BF16.F32.PACK_AB R109, R21, R20 ;  /* 0x00000014156d723e */ /* 0x000fe200000010ff */
[----:B------:R-:W-:Y:S01]  /*9280*/  FFMA R24, R71, R73, R24 ;  /* 0x0000004947187223 */ /* 0x000fe20000000018 */
[----:B------:R-:W-:Y:S01]  /*9290*/  F2FP.BF16.F32.PACK_AB R110, R23, R22 ;  /* 0x00000016176e723e */ /* 0x000fe200000010ff */
[----:B------:R-:W-:Y:S01]  /*92a0*/  FFMA R25, R71, R72, R25 ;  /* 0x0000004847197223 */ /* 0x000fe20000000019 */
[----:B------:R-:W-:Y:S01]  /*92b0*/  SHF.L.U32 R73, R115, 0x10, RZ ;  /* 0x0000001073497819 */ /* 0x000fe200000006ff */
[C---:B------:R-:W-:Y:S01]  /*92c0*/  FMUL R27, R68.reuse, R45 ;  /* 0x0000002d441b7220 */ /* 0x040fe20000400000 */
[----:B------:R-:W-:Y:S01]  /*92d0*/  LOP3.LUT R72, R131, 0xffff0000, RZ, 0xc0, !PT ;  /* 0xffff000083487812 */ /* 0x000fe200078ec0ff */
[----:B------:R-:W-:Y:S01]  /*92e0*/  FMUL R28, R68, R46 ;  /* 0x0000002e441c7220 */ /* 0x000fe20000400000 */
[----:B------:R-:W-:Y:S01]  /*92f0*/  F2FP.BF16.F32.PACK_AB R111, R25, R24 ;  /* 0x00000018196f723e */ /* 0x000fe200000010ff */
[----:B------:R3:W-:Y:S01]  /*9300*/  STS.128 [R161+0x4400], R100 ;  /* 0x00440064a1007388 */ /* 0x0007e20000000c00 */
        /* <DEDUP_REMOVED lines=12> */
[----:B------:R4:W-:Y:S01]  /*93d0*/  STS.128 [R147+0x4400], R108 ;  /* 0x0044006c93007388 */ /* 0x0009e20000000c00 */
[----:B------:R-:W-:Y:S01]  /*93e0*/  FMUL R33, R68, R51 ;  /* 0x0000003344217220 */ /* 0x000fe20000400000 */
[C---:B------:R-:W-:Y:S01]  /*93f0*/  FFMA R30, R71.reuse, R3, R30 ;  /* 0x00000003471e7223 */ /* 0x040fe2000000001e */
[C---:B------:R-:W-:Y:S01]  /*9400*/  SHF.L.U32 R3, R120.reuse, 0x10, RZ ;  /* 0x0000001078037819 */ /* 0x040fe200000006ff */
[C---:B------:R-:W-:Y:S01]  /*9410*/  FFMA R31, R71.reuse, R70, R31 ;  /* 0x00000046471f7223 */ /* 0x040fe2000000001f */
[----:B------:R-:W-:Y:S01]  /*9420*/  LOP3.LUT R70, R120, 0xffff0000, RZ, 0xc0, !PT ;  /* 0xffff000078467812 */ /* 0x000fe200078ec0ff */
[----:B------:R-:W-:Y:S01]  /*9430*/  FFMA R32, R71, R73, R32 ;  /* 0x0000004947207223 */ /* 0x000fe20000000020 */
        /* <DEDUP_REMOVED lines=9> */
[----:B------:R-:W-:Y:S01]  /*94d0*/  FFMA R35, R71, R70, R35 ;  /* 0x0000004647237223 */ /* 0x000fe20000000023 */
[----:B------:R-:W-:Y:S01]  /*94e0*/  LOP3.LUT R70, R123, 0xffff0000, RZ, 0xc0, !PT ;  /* 0xffff00007b467812 */ /* 0x000fe200078ec0ff */
[----:B------:R-:W-:Y:S01]  /*94f0*/  FFMA R36, R71, R73, R36 ;  /* 0x0000004947247223 */ /* 0x000fe20000000024 */
[----:B------:R-:W-:Y:S01]  /*9500*/  SHF.L.U32 R73, R123, 0x10, RZ ;  /* 0x000000107b497819 */ /* 0x000fe200000006ff */
[----:B------:R-:W-:Y:S01]  /*9510*/  FFMA R37, R71, R0, R37 ;  /* 0x0000000047257223 */ /* 0x000fe20000000025 */
[----:B------:R-:W-:Y:S01]  /*9520*/  LOP3.LUT R0, R122, 0xffff0000, RZ, 0xc0, !PT ;  /* 0xffff00007a007812 */ /* 0x000fe200078ec0ff */
[C---:B------:R-:W-:Y:S01]  /*9530*/  FMUL R38, R68.reuse, R56 ;  /* 0x0000003844267220 */ /* 0x040fe20000400000 */
[----:B---3--:R-:W-:Y:S01]  /*9540*/  F2FP.BF16.F32.PACK_AB R100, R27, R26 ;  /* 0x0000001a1b64723e */ /* 0x008fe200000010ff */
[C---:B------:R-:W-:Y:S01]  /*9550*/  FMUL R39, R68.reuse, R57 ;  /* 0x0000003944277220 */ /* 0x040fe20000400000 */
[----:B------:R-:W-:Y:S01]  /*9560*/  F2FP.BF16.F32.PACK_AB R101, R29, R28 ;  /* 0x0000001c1d65723e */ /* 0x000fe200000010ff */
[C---:B------:R-:W-:Y:S01]  /*9570*/  FMUL R40, R68.reuse, R58 ;  /* 0x0000003a44287220 */ /* 0x040fe20000400000 */
[----:B------:R-:W-:Y:S01]  /*9580*/  F2FP.BF16.F32.PACK_AB R102, R31, R30 ;  /* 0x0000001e1f66723e */ /* 0x000fe200000010ff */
[----:B------:R-:W-:Y:S01]  /*9590*/  FMUL R41, R68, R59 ;  /* 0x0000003b44297220 */ /* 0x000fe20000400000 */
[----:B------:R-:W-:Y:S01]  /*95a0*/  F2FP.BF16.F32.PACK_AB R103, R33, R32 ;  /* 0x000000202167723e */ /* 0x000fe200000010ff */
[----:B------:R-:W-:Y:S01]  /*95b0*/  FFMA R38, R71, R3, R38 ;  /* 0x0000000347267223 */ /* 0x000fe20000000026 */
[----:B------:R-:W-:Y:S01]  /*95c0*/  SHF.L.U32 R3, R129, 0x10, RZ ;  /* 0x0000001081037819 */ /* 0x000fe200000006ff */
[----:B------:R-:W-:Y:S01]  /*95d0*/  FFMA R39, R71, R0, R39 ;  /* 0x0000000047277223 */ /* 0x000fe20000000027 */
[C---:B------:R-:W-:Y:S01]  /*95e0*/  SHF.L.U32 R0, R128.reuse, 0x10, RZ ;  /* 0x0000001080007819 */ /* 0x040fe200000006ff */
[----:B------:R3:W-:Y:S01]  /*95f0*/  STS.128 [R160+0x4400], R100 ;  /* 0x00440064a0007388 */ /* 0x0007e20000000c00 */
[----:B----4-:R-:W-:Y:S01]  /*9600*/  F2FP.BF16.F32.PACK_AB R108, R35, R34 ;  /* 0x00000022236c723e */ /* 0x010fe200000010ff */
[----:B------:R-:W-:Y:S01]  /*9610*/  FFMA R40, R71, R73, R40 ;  /* 0x0000004947287223 */ /* 0x000fe20000000028 */
[----:B------:R-:W-:Y:S01]  /*9620*/  SHF.L.U32 R73, R131, 0x10, RZ ;  /* 0x0000001083497819 */ /* 0x000fe200000006ff */
[----:B------:R-:W-:Y:S01]  /*9630*/  FFMA R41, R71, R70, R41 ;  /* 0x0000004647297223 */ /* 0x000fe20000000029 */
[----:B------:R-:W-:Y:S01]  /*9640*/  LOP3.LUT R70, R128, 0xffff0000, RZ, 0xc0, !PT ;  /* 0xffff000080467812 */ /* 0x000fe200078ec0ff */
[C---:B------:R-:W-:Y:S01]  /*9650*/  FMUL R42, R68.reuse, R60 ;  /* 0x0000003c442a7220 */ /* 0x040fe20000400000 */
[----:B------:R-:W-:Y:S01]  /*9660*/  F2FP.BF16.F32.PACK_AB R109, R37, R36 ;  /* 0x00000024256d723e */ /* 0x000fe200000010ff */
[C---:B------:R-:W-:Y:S01]  /*9670*/  FMUL R43, R68.reuse, R61 ;  /* 0x0000003d442b7220 */ /* 0x040fe20000400000 */
[C---:B------:R-:W-:Y:S01]  /*9680*/  FMUL R44, R68.reuse, R62 ;  /* 0x0000003e442c7220 */ /* 0x040fe20000400000 */
[----:B------:R-:W-:Y:S01]  /*9690*/  FFMA R42, R71, R0, R42 ;  /* 0x00000000472a7223 */ /* 0x000fe2000000002a */
[----:B------:R-:W-:Y:S01]  /*96a0*/  LOP3.LUT R0, R129, 0xffff0000, RZ, 0xc0, !PT ;  /* 0xffff000081007812 */ /* 0x000fe200078ec0ff */
[C---:B------:R-:W-:Y:S01]  /*96b0*/  FFMA R43, R71.reuse, R70, R43 ;  /* 0x00000046472b7223 */ /* 0x040fe2000000002b */
[C---:B------:R-:W-:Y:S01]  /*96c0*/  FFMA R44, R71.reuse, R3, R44 ;  /* 0x00000003472c7223 */ /* 0x040fe2000000002c */
[----:B------:R-:W-:Y:S01]  /*96d0*/  FMUL R45, R68, R63 ;  /* 0x0000003f442d7220 */ /* 0x000fe20000400000 */
[----:B------:R-:W-:Y:S01]  /*96e0*/  SHF.L.U32 R3, R130, 0x10, RZ ;  /* 0x0000001082037819 */ /* 0x000fe200000006ff */
[----:B------:R-:W-:Y:S01]  /*96f0*/  FMUL R46, R68, R64 ;  /* 0x00000040442e7220 */ /* 0x000fe20000400000 */
[----:B------:R-:W-:Y:S01]  /*9700*/  LOP3.LUT R70, R130, 0xffff0000, RZ, 0xc0, !PT ;  /* 0xffff000082467812 */ /* 0x000fe200078ec0ff */
[C---:B------:R-:W-:Y:S01]  /*9710*/  FMUL R47, R68.reuse, R65 ;  /* 0x00000041442f7220 */ /* 0x040fe20000400000 */
[C---:B------:R-:W-:Y:S01]  /*9720*/  FMUL R48, R68.reuse, R66 ;  /* 0x0000004244307220 */ /* 0x040fe20000400000 */
[----:B------:R-:W-:Y:S01]  /*9730*/  FFMA R45, R71, R0, R45 ;  /* 0x00000000472d7223 */ /* 0x000fe2000000002d */
[----:B------:R-:W-:Y:S01]  /*9740*/  FMUL R49, R68, R67 ;  /* 0x0000004344317220 */ /* 0x000fe20000400000 */
[----:B------:R-:W-:Y:S01]  /*9750*/  F2FP.BF16.F32.PACK_AB R110, R39, R38 ;  /* 0x00000026276e723e */ /* 0x000fe200000010ff */
[----:B------:R-:W-:Y:S01]  /*9760*/  FFMA R46, R71, R3, R46 ;  /* 0x00000003472e7223 */ /* 0x000fe2000000002e */
[----:B------:R-:W-:Y:S01]  /*9770*/  F2FP.BF16.F32.PACK_AB R111, R41, R40 ;  /* 0x00000028296f723e */ /* 0x000fe200000010ff */
[C---:B------:R-:W-:Y:S01]  /*9780*/  FFMA R47, R71.reuse, R70, R47 ;  /* 0x00000046472f7223 */ /* 0x040fe2000000002f */
[C---:B------:R-:W-:Y:S01]  /*9790*/  FFMA R48, R71.reuse, R73, R48 ;  /* 0x0000004947307223 */ /* 0x040fe20000000030 */
[----:B------:R-:W-:Y:S01]  /*97a0*/  FFMA R49, R71, R72, R49 ;  /* 0x0000004847317223 */ /* 0x000fe20000000031 */
[----:B------:R-:W-:Y:S01]  /*97b0*/  F2FP.BF16.F32.PACK_AB R72, R43, R42 ;  /* 0x0000002a2b48723e */ /* 0x000fe200000010ff */
[----:B------:R3:W-:Y:S01]  /*97c0*/  STS.128 [R159+0x4400], R108 ;  /* 0x0044006c9f007388 */ /* 0x0007e20000000c00 */
[----:B------:R-:W-:Y:S02]  /*97d0*/  F2FP.BF16.F32.PACK_AB R73, R45, R44 ;  /* 0x0000002c2d49723e */ /* 0x000fe400000010ff */
[----:B------:R-:W-:Y:S02]  /*97e0*/  F2FP.BF16.F32.PACK_AB R74, R47, R46 ;  /* 0x0000002e2f4a723e */ /* 0x000fe400000010ff */
[----:B------:R-:W-:Y:S02]  /*97f0*/  F2FP.BF16.F32.PACK_AB R75, R49, R48 ;  /* 0x00000030314b723e */ /* 0x000fe400000010ff */
[----:B------:R-:W-:Y:S02]  /*9800*/  MOV R0, UR52 ;  /* 0x0000003400007c02 */ /* 0x000fe40008000f00 */
[----:B------:R-:W-:Y:S01]  /*9810*/  @P6 SHF.L.U32 R70, R149, 0x1f, RZ ;  /* 0x0000001f95466819 */ /* 0x000fe200000006ff */
[----:B------:R3:W-:Y:S01]  /*9820*/  STS.128 [R158+0x4400], R72 ;  /* 0x004400489e007388 */ /* 0x0007e20000000c00 */
[----:B------:R-:W-:Y:S04]  /*9830*/  @P6 LEA R0, R0, UR46, 0x3 ;  /* 0x0000002e00006c11 */ /* 0x000fe8000f8e18ff */
[----:B------:R-:W-:Y:S01]  /*9840*/  @P6 IADD3 R0, PT, PT, R0, 0x60, RZ ;  /* 0x0000006000006810 */ /* 0x000fe20007ffe0ff */
[----:B------:R-:W-:Y:S01]  /*9850*/  @!PT LDS RZ, [RZ] ;  /* 0x00000000fffff984 */ /* 0x000fe20000000800 */
[----:B------:R-:W-:Y:S01]  /*9860*/  @!PT LDS RZ, [RZ] ;  /* 0x00000000fffff984 */ /* 0x000fe20000000800 */
[----:B------:R-:W-:Y:S01]  /*9870*/  @!PT LDS RZ, [RZ] ;  /* 0x00000000fffff984 */ /* 0x000fe20000000800 */
[----:B------:R-:W-:Y:S01]  /*9880*/  @!PT LDS RZ, [RZ] ;  /* 0x00000000fffff984 */ /* 0x000fe20000000800 */
[----:B------:R4:W-:Y:S06]  /*9890*/  MEMBAR.ALL.CTA ;  /* 0x0000000000007992 */ /* 0x0009ec0000008000 */
[----:B----4-:R-:W4:Y:S01]  /*98a0*/  FENCE.VIEW.ASYNC.S ;  /* 0x00000000000073c6 */ /* 0x010f220000000000 */
[----:B-1----:R-:W-:Y:S01]  /*98b0*/  @P6 PRMT R0, R165, 0x654, R0 ;  /* 0x00000654a5006816 */ /* 0x002fe20000000000 */
[----:B----4-:R-:W-:Y:S06]  /*98c0*/  BAR.SYNC.DEFER_BLOCKING 0x1, 0x80 ;  /* 0x0042000000007b1d */ /* 0x010fec0000010000 */
[----:B------:R-:W-:Y:S05]  /*98d0*/  @P0 BRA `(.L_x_127) ;  /* 0x0000000000280947 */ /* 0x000fea0003800000 */
[----:B------:R-:W1:Y:S01]  /*98e0*/  LDCU.64 UR6, c[0x0][0x348] ;  /* 0x00006900ff0677ac */ /* 0x000e620008000a00 */
[----:B------:R-:W-:Y:S02]  /*98f0*/  UIADD3 UR9, UPT, UPT, UR53, UR40, URZ ;  /* 0x0000002835097290 */ /* 0x000fe4000fffe0ff */
[----:B------:R-:W-:Y:S01]  /*9900*/  UIADD3 UR8, UPT, UPT, UR46, 0x4400, URZ ;  /* 0x000044002e087890 */ /* 0x000fe2000fffe0ff */
[----:B------:R-:W-:Y:S01]  /*9910*/  UMOV UR10, UR50 ;  /* 0x00000032000a7c82 */ /* 0x000fe20008000000 */
[----:B------:R-:W-:Y:S01]  /*9920*/  UMOV UR11, UR36 ;  /* 0x00000024000b7c82 */ /* 0x000fe20008000000 */
[----:B-1----:R-:W-:Y:S04]  /*9930*/  UIADD3 UR4, UP0, UPT, UR6, 0xa80, URZ ;  /* 0x00000a8006047890 */ /* 0x002fe8000ff1e0ff */
[----:B------:R-:W-:Y:S09]  /*9940*/  UIADD3.X UR5, UPT, UPT, URZ, UR7, URZ, UP0, !UPT ;  /* 0x00000007ff057290 */ /* 0x000ff200087fe4ff */
[----:B------:R1:W-:Y:S01]  /*9950*/  UTMASTG.3D [UR8], [UR4] ;  /* 0x00000008040073b5 */ /* 0x0003e20008010000 */
[----:B------:R0:W-:Y:S01]  /*9960*/  UTMACMDFLUSH ;  /* 0x00000000000079b7 */ /* 0x0001e20000000000 */
[----:B-1----:R-:W-:Y:S04]  /*9970*/  DEPBAR.LE SB0, 0x1 ;  /* 0x000080400000791a */ /* 0x002fe80000000000 */
.L_x_127:
[----:B------:R-:W-:Y:S05]  /*9980*/  BSYNC.RECONVERGENT B0 ;  /* 0x0000000000007941 */ /* 0x000fea0003800200 */
.L_x_126:
[----:B------:R-:W-:Y:S01]  /*9990*/  BAR.SYNC.DEFER_BLOCKING 0x1, 0x80 ;  /* 0x0042000000007b1d */ /* 0x000fe20000010000 */
[----:B------:R-:W-:Y:S02]  /*99a0*/  UIADD3 UR5, UPT, UPT, UR52, 0x1, URZ ;  /* 0x0000000134057890 */ /* 0x000fe4000fffe0ff */
[----:B------:R-:W-:Y:S02]  /*99b0*/  UISETP.NE.AND UP0, UPT, UR39, URZ, UPT ;  /* 0x000000ff2700728c */ /* 0x000fe4000bf05270 */
[----:B------:R-:W-:Y:S04]  /*99c0*/  UISETP.NE.AND UP1, UPT, UR5, 0x4, UPT ;  /* 0x000000040500788c */ /* 0x000fe8000bf25270 */
[----:B------:R-:W-:Y:S01]  /*99d0*/  USEL UR47, UR5, URZ, UP1 ;  /* 0x000000ff052f7287 */ /* 0x000fe20008800000 */
[----:B------:R1:W-:Y:S01]  /*99e0*/  @P6 SYNCS.ARRIVE.TRANS64.RED.A1T0 RZ, [R0+URZ], RZ ;  /* 0x000000ff00ff69a7 */ /* 0x0003e200081004ff */
[----:B------:R-:W-:Y:S01]  /*99f0*/  UMOV UR4, 0x40 ;  /* 0x0000004000047882 */ /* 0x000fe20000000000 */
[----:B------:R-:W-:Y:S01]  /*9a00*/  BSSY B1, `(.L_x_128) ;  /* 0x0000021000017945 */ /* 0x000fe20003800000 */
[----:B------:R-:W-:Y:S01]  /*9a10*/  USEL UR40, UR4, 0x80, !UP0 ;  /* 0x0000008004287887 */ /* 0x000fe2000c000000 */
[----:B------:R-:W4:Y:S02]  /*9a20*/  @P6 SYNCS.PHASECHK.TRANS64.TRYWAIT P0, [R95+URZ+0x40], R70 ;  /* 0x000040465f0065a7 */ /* 0x000f2400080011ff */
[----:B----4-:R-:W-:Y:S01]  /*9a30*/  @P6 SEL R79, RZ, 0x1, !P0 ;  /* 0x00000001ff4f6807 */ /* 0x010fe20004000000 */
[----:B-1----:R-:W-:Y:S08]  /*9a40*/  @!P6 BRA `(.L_x_129) ;  /* 0x000000000070e947 */ /* 0x002ff00003800000 */
        /* <DEDUP_REMOVED lines=9> */
[----:B------:R-:W-:Y:S04]  /*9ae0*/  SHF.L.U32 R6, R149, 0x1f, RZ ;  /* 0x0000001f95067819 */ /* 0x000fe800000006ff */
[----:B------:R-:W1:Y:S02]  /*9af0*/  SYNCS.PHASECHK.TRANS64.TRYWAIT P0, [R95+URZ+0x40], R6 ;  /* 0x000040065f0075a7 */ /* 0x000e6400080011ff */
[----:B-1----:R-:W-:Y:S05]  /*9b00*/  @!P0 BRA `(.L_x_132) ;  /* 0x0000003400848947 */ /* 0x002fea0003800000 */
.L_x_131:
[----:B------:R-:W-:Y:S05]  /*9b10*/  BSYNC B0 ;  /* 0x0000000000007941 */ /* 0x000fea0003800000 */
.L_x_130:
[----:B------:R-:W-:Y:S01]  /*9b20*/  ISETP.NE.AND P0, PT, R93, RZ, PT ;  /* 0x000000ff5d00720c */ /* 0x000fe20003f05270 */
[----:B------:R-:W-:Y:S11]  /*9b30*/  VIADD R77, R77, 0x1 ;  /* 0x000000014d4d7836 */ /* 0x000ff60000000000 */
[----:B------:R-:W-:Y:S01]  /*9b40*/  @!UPT UIADD3 URZ, UPT, UPT, URZ, URZ, URZ ;  /* 0x000000fffffff290 */ /* 0x000fe2000fffe0ff */
[----:B------:R4:W2:Y:S01]  /*9b50*/  @P0 LDS.128 R84, [R4+UR46+0x400] ;  /* 0x0004002e04540984 */ /* 0x0008a20008000c00 */
[--C-:B------:R-:W-:Y:S01]  /*9b60*/  @P0 IMAD.IADD R7, R92, 0x1, R3.reuse ;  /* 0x000000015c070824 */ /* 0x100fe200078e0203 */
[C---:B-1----:R-:W-:Y:S01]  /*9b70*/  @P0 IADD3 R6, PT, PT, R94.reuse, R5, RZ ;  /* 0x000000055e060210 */ /* 0x042fe20007ffe0ff */
[C---:B------:R-:W-:Y:S01]  /*9b80*/  @P0 IMAD.IADD R8, R94.reuse, 0x1, R3 ;  /* 0x000000015e080824 */ /* 0x040fe200078e0203 */
[----:B------:R4:W1:Y:S02]  /*9b90*/  @P0 LDS.128 R80, [R0+0x400] ;  /* 0x0004000000500984 */ /* 0x0008640000000c00 */
[----:B------:R-:W-:Y:S02]  /*9ba0*/  @P0 IADD3 R9, PT, PT, R94, R7, RZ ;  /* 0x000000075e090210 */ /* 0x000fe40007ffe0ff */
[----:B------:R4:W1:Y:S04]  /*9bb0*/  @P0 LDS.128 R88, [R5+0x400] ;  /* 0x0004000005580984 */ /* 0x0008680000000c00 */
[----:B------:R4:W1:Y:S04]  /*9bc0*/  @P0 LDS.128 R96, [R6+0x400] ;  /* 0x0004000006600984 */ /* 0x0008680000000c00 */
[----:B------:R4:W1:Y:S04]  /*9bd0*/  @P0 LDS.128 R104, [R3+0x400] ;  /* 0x0004000003680984 */ /* 0x0008680000000c00 */
[----:B------:R4:W1:Y:S04]  /*9be0*/  @P0 LDS.128 R112, [R8+0x400] ;  /* 0x0004000008700984 */ /* 0x0008680000000c00 */
[----:B------:R4:W1:Y:S04]  /*9bf0*/  @P0 LDS.128 R120, [R7+0x400] ;  /* 0x0004000007780984 */ /* 0x0008680000000c00 */
[----:B------:R4:W1:Y:S02]  /*9c00*/  @P0 LDS.128 R128, [R9+0x400] ;  /* 0x0004000009800984 */ /* 0x0008640000000c00 */
.L_x_129:
[----:B------:R-:W-:Y:S05]  /*9c10*/  BSYNC B1 ;  /* 0x0000000000017941 */ /* 0x000fea0003800000 */
.L_x_128:
        /* <DEDUP_REMOVED lines=21> */
.L_x_133:
[----:B--2---:R-:W-:Y:S01]  /*9d70*/  SHF.L.U32 R70, R84, 0x10, RZ ;  /* 0x0000001054467819 */ /* 0x004fe200000006ff */
[----:B------:R-:W-:Y:S05]  /*9d80*/  WARPSYNC.ALL ;  /* 0x0000000000007948 */ /* 0x000fea0003800000 */
[----:B------:R-:W-:Y:S01]  /*9d90*/  R2UR UR4, R16 ;  /* 0x00000000100472ca */ /* 0x000fe200000e0000 */
[----:B------:R-:W-:Y:S01]  /*9da0*/  BSSY.RECONVERGENT B0, `(.L_x_134) ;  /* 0x0000103000007945 */ /* 0x000fe20003800200 */
[----:B---3--:R-:W-:Y:S02]  /*9db0*/  LOP3.LUT R72, R87, 0xffff0000, RZ, 0xc0, !PT ;  /* 0xffff000057487812 */ /* 0x008fe400078ec0ff */
[----:B------:R-:W-:Y:S02]  /*9dc0*/  ISETP.NE.AND P6, PT, R157, RZ, PT ;  /* 0x000000ff9d00720c */ /* 0x000fe40003fc5270 */
[----:B------:R-:W-:Y:S07]  /*9dd0*/  ISETP.NE.AND P0, PT, R152, RZ, PT ;  /* 0x000000ff9800720c */ /* 0x000fee0003f05270 */
[----:B------:R-:W2:Y:S02]  /*9de0*/  LDTM.x64 R4, tmem[UR4] ;  /* 0x00000004000479ee */ /* 0x000ea40008340000 */
[----:B--2---:R-:W-:Y:S01]  /*9df0*/  FMUL R0, R68, R4 ;  /* 0x0000000444007220 */ /* 0x004fe20000400000 */
[----:B------:R-:W-:Y:S01]  /*9e00*/  LOP3.LUT R4, R84, 0xffff0000, RZ, 0xc0, !PT ;  /* 0xffff000054047812 */ /* 0x000fe200078ec0ff */
[C---:B------:R-:W-:Y:S01]  /*9e10*/  FMUL R3, R68.reuse, R5 ;  /* 0x0000000544037220 */ /* 0x040fe20000400000 */
[----:B------:R-:W-:Y:S01]  /*9e20*/  SHF.L.U32 R5, R85, 0x10, RZ ;  /* 0x0000001055057819 */ /* 0x000fe200000006ff */
[----:B------:R-:W-:Y:S01]  /*9e30*/  FFMA R0, R71, R70, R0 ;  /* 0x0000004647007223 */ /* 0x000fe20000000000 */
[----:B------:R-:W-:Y:S01]  /*9e40*/  LOP3.LUT R70, R85, 0xffff0000, RZ, 0xc0, !PT ;  /* 0xffff000055467812 */ /* 0x000fe200078ec0ff */
[C---:B------:R-:W-:Y:S01]  /*9e50*/  FMUL R6, R68.reuse, R6 ;  /* 0x0000000644067220 */ /* 0x040fe20000400000 */
[C---:B------:R-:W-:Y:S01]  /*9e60*/  FFMA R3, R71.reuse, R4, R3 ;  /* 0x0000000447037223 */ /* 0x040fe20000000003 */
[C---:B------:R-:W-:Y:S01]  /*9e70*/  FMUL R7, R68.reuse, R7 ;  /* 0x0000000744077220 */ /* 0x040fe20000400000 */
[----:B------:R-:W-:Y:S01]  /*9e80*/  FMUL R4, R68, R8 ;  /* 0x0000000844047220 */ /* 0x000fe20000400000 */
[C---:B------:R-:W-:Y:S01]  /*9e90*/  LOP3.LUT R8, R86.reuse, 0xffff0000, RZ, 0xc0, !PT ;  /* 0xffff000056087812 */ /* 0x040fe200078ec0ff */
[C---:B------:R-:W-:Y:S01]  /*9ea0*/  FFMA R6, R71.reuse, R5, R6 ;  /* 0x0000000547067223 */ /* 0x040fe20000000006 */
[----:B------:R-:W-:Y:S01]  /*9eb0*/  SHF.L.U32 R5, R86, 0x10, RZ ;  /* 0x0000001056057819 */ /* 0x000fe200000006ff */
[----:B------:R-:W-:Y:S01]  /*9ec0*/  FFMA R7, R71, R70, R7 ;  /* 0x0000004647077223 */ /* 0x000fe20000000007 */
[----:B------:R-:W-:Y:S01]  /*9ed0*/  F2FP.BF16.F32.PACK_AB R100, R3, R0 ;  /* 0x000000000364723e */ /* 0x000fe200000010ff */
[----:B------:R-:W-:Y:S01]  /*9ee0*/  FMUL R0, R68, R9 ;  /* 0x0000000944007220 */ /* 0x000fe20000400000 */
[----:B------:R-:W-:Y:S01]  /*9ef0*/  SHF.L.U32 R70, R87, 0x10, RZ ;  /* 0x0000001057467819 */ /* 0x000fe200000006ff */
[----:B------:R-:W-:Y:S01]  /*9f00*/  FFMA R4, R71, R5, R4 ;  /* 0x0000000547047223 */ /* 0x000fe20000000004 */
[----:B------:R-:W-:Y:S01]  /*9f10*/  F2FP.BF16.F32.PACK_AB R101, R7, R6 ;  /* 0x000000060765723e */ /* 0x000fe200000010ff */
[C---:B------:R-:W-:Y:S01]  /*9f20*/  FFMA R0, R71.reuse, R8, R0 ;  /* 0x0000000847007223 */ /* 0x040fe20000000000 */
[----:B-1----:R-:W-:Y:S01]  /*9f30*/  SHF.L.U32 R8, R80, 0x10, RZ ;  /* 0x0000001050087819 */ /* 0x002fe200000006ff */
[----:B------:R-:W-:Y:S01]  /*9f40*/  FMUL R3, R68, R10 ;  /* 0x0000000a44037220 */ /* 0x000fe20000400000 */
[----:B------:R-:W-:Y:S01]  /*9f50*/  LOP3.LUT R10, R80, 0xffff0000, RZ, 0xc0, !PT ;  /* 0xffff0000500a7812 */ /* 0x000fe200078ec0ff */
[----:B------:R-:W-:Y:S01]  /*9f60*/  FMUL R5, R68, R11 ;  /* 0x0000000b44057220 */ /* 0x000fe20000400000 */
[----:B------:R-:W-:Y:S01]  /*9f70*/  F2FP.BF16.F32.PACK_AB R102, R0, R4 ;  /* 0x000000040066723e */ /* 0x000fe200000010ff */
[C---:B------:R-:W-:Y:S01]  /*9f80*/  FMUL R6, R68.reuse, R12 ;  /* 0x0000000c44067220 */ /* 0x040fe20000400000 */
[C---:B------:R-:W-:Y:S01]  /*9f90*/  FMUL R7, R68.reuse, R13 ;  /* 0x0000000d44077220 */ /* 0x040fe20000400000 */
[----:B------:R-:W-:Y:S01]  /*9fa0*/  FFMA R3, R71, R70, R3 ;  /* 0x0000004647037223 */ /* 0x000fe20000000003 */
[----:B------:R-:W-:Y:S01]  /*9fb0*/  SHF.L.U32 R70, R81, 0x10, RZ ;  /* 0x0000001051467819 */ /* 0x000fe200000006ff */
[C---:B------:R-:W-:Y:S01]  /*9fc0*/  FFMA R5, R71.reuse, R72, R5 ;  /* 0x0000004847057223 */ /* 0x040fe20000000005 */
[C---:B------:R-:W-:Y:S01]  /*9fd0*/  FFMA R6, R71.reuse, R8, R6 ;  /* 0x0000000847067223 */ /* 0x040fe20000000006 */
[C---:B------:R-:W-:Y:S01]  /*9fe0*/  FMUL R0, R68.reuse, R14 ;  /* 0x0000000e44007220 */ /* 0x040fe20000400000 */
[----:B------:R-:W-:Y:S01]  /*9ff0*/  FFMA R7, R71, R10, R7 ;  /* 0x0000000a47077223 */ /* 0x000fe20000000007 */
[C---:B------:R-:W-:Y:S01]  /*a000*/  FMUL R14, R68.reuse, R24 ;  /* 0x00000018440e7220 */ /* 0x040fe20000400000 */
[----:B------:R-:W-:Y:S01]  /*a010*/  F2FP.BF16.F32.PACK_AB R103, R5, R3 ;  /* 0x000000030567723e */ /* 0x000fe200000010ff */
[C---:B------:R-:W-:Y:S01]  /*a020*/  FMUL R24, R68.reuse, R34 ;  /* 0x0000002244187220 */ /* 0x040fe20000400000 */
[C---:B------:R-:W-:Y:S01]  /*a030*/  FMUL R34, R68.reuse, R44 ;  /* 0x0000002c44227220 */ /* 0x040fe20000400000 */
[C---:B------:R-:W-:Y:S01]  /*a040*/  FMUL R44, R68.reuse, R54 ;  /* 0x00000036442c7220 */ /* 0x040fe20000400000 */
[C---:B------:R-:W-:Y:S01]  /*a050*/  FMUL R54, R68.reuse, R64 ;  /* 0x0000004044367220 */ /* 0x040fe20000400000 */
[----:B------:R-:W-:Y:S01]  /*a060*/  F2FP.BF16.F32.PACK_AB R64, R7, R6 ;  /* 0x000000060740723e */ /* 0x000fe200000010ff */
[----:B------:R-:W-:Y:S01]  /*a070*/  STS.128 [R164+UR46+0x8400], R100 ;  /* 0x00840064a4007988 */ /* 0x000fe20008000c2e */
[----:B------:R-:W-:Y:S01]  /*a080*/  LOP3.LUT R6, R81, 0xffff0000, RZ, 0xc0, !PT ;  /* 0xffff000051067812 */ /* 0x000fe200078ec0ff */
[----:B------:R-:W-:Y:S01]  /*a090*/  FMUL R3, R68, R15 ;  /* 0x0000000f44037220 */ /* 0x000fe20000400000 */
[----:B------:R-:W-:Y:S01]  /*a0a0*/  SHF.L.U32 R7, R82, 0x10, RZ ;  /* 0x0000001052077819 */ /* 0x000fe200000006ff */
[C---:B------:R-:W-:Y:S01]  /*a0b0*/  FMUL R8, R68.reuse, R18 ;  /* 0x0000001244087220 */ /* 0x040fe20000400000 */
[C---:B------:R-:W-:Y:S01]  /*a0c0*/  FFMA R0, R71.reuse, R70, R0 ;  /* 0x0000004647007223 */ /* 0x040fe20000000000 */
[C---:B------:R-:W-:Y:S01]  /*a0d0*/  FMUL R9, R68.reuse, R19 ;  /* 0x0000001344097220 */ /* 0x040fe20000400000 */
[----:B------:R-:W-:Y:S01]  /*a0e0*/  FMUL R18, R68, R28 ;  /* 0x0000001c44127220 */ /* 0x000fe20000400000 */
[----:B------:R-:W-:Y:S01]  /*a0f0*/  FFMA R3, R71, R6, R3 ;  /* 0x0000000647037223 */ /* 0x000fe20000000003 */
[----:B------:R-:W-:Y:S01]  /*a100*/  LOP3.LUT R6, R88, 0xffff0000, RZ, 0xc0, !PT ;  /* 0xffff000058067812 */ /* 0x000fe200078ec0ff */
[C---:B------:R-:W-:Y:S01]  /*a110*/  FMUL R10, R68.reuse, R20 ;  /* 0x00000014440a7220 */ /* 0x040fe20000400000 */
        /* <DEDUP_REMOVED lines=10> */
[----:B------:R-:W-:Y:S01]  /*a1c0*/  FMUL R48, R68, R58 ;  /* 0x0000003a44307220 */ /* 0x000fe20000400000 */
[----:B------:R-:W-:Y:S01]  /*a1d0*/  LOP3.LUT R58, R82, 0xffff0000, RZ, 0xc0, !PT ;  /* 0xffff0000523a7812 */ /* 0x000fe200078ec0ff */
[C---:B------:R-:W-:Y:S01]  /*a1e0*/  FMUL R4, R68.reuse, R16 ;  /* 0x0000001044047220 */ /* 0x040fe20000400000 */
[C---:B------:R-:W-:Y:S01]  /*a1f0*/  FMUL R40, R68.reuse, R50 ;  /* 0x0000003244287220 */ /* 0x040fe20000400000 */
[C---:B------:R-:W-:Y:S01]  /*a200*/  FMUL R45, R68.reuse, R55 ;  /* 0x00000037442d7220 */ /* 0x040fe20000400000 */
[C---:B------:R-:W-:Y:S01]  /*a210*/  FMUL R49, R68.reuse, R59 ;  /* 0x0000003b44317220 */ /* 0x040fe20000400000 */
[----:B------:R-:W-:Y:S01]  /*a220*/  SHF.L.U32 R59, R83, 0x10, RZ ;  /* 0x00000010533b7819 */ /* 0x000fe200000006ff */
[C---:B------:R-:W-:Y:S01]  /*a230*/  FMUL R55, R68.reuse, R65 ;  /* 0x0000004144377220 */ /* 0x040fe20000400000 */
[----:B------:R-:W-:Y:S01]  /*a240*/  F2FP.BF16.F32.PACK_AB R65, R3, R0 ;  /* 0x000000000341723e */ /* 0x000fe200000010ff */
[----:B------:R-:W-:Y:S01]  /*a250*/  FMUL R5, R68, R17 ;  /* 0x0000001144057220 */ /* 0x000fe20000400000 */
[----:B------:R-:W-:Y:S01]  /*a260*/  SHF.L.U32 R0, R88, 0x10, RZ ;  /* 0x0000001058007819 */ /* 0x000fe200000006ff */
[C---:B------:R-:W-:Y:S01]  /*a270*/  FMUL R50, R68.reuse, R60 ;  /* 0x0000003c44327220 */ /* 0x040fe20000400000 */
[----:B------:R-:W-:Y:S01]  /*a280*/  LOP3.LUT R60, R83, 0xffff0000, RZ, 0xc0, !PT ;  /* 0xffff0000533c7812 */ /* 0x000fe200078ec0ff */
[----:B------:R-:W-:Y:S01]  /*a290*/  FFMA R4, R71, R7, R4 ;  /* 0x0000000747047223 */ /* 0x000fe20000000004 */
[----:B------:R-:W-:Y:S01]  /*a2a0*/  SHF.L.U32 R3, R89, 0x10, RZ ;  /* 0x0000001059037819 */ /* 0x000fe200000006ff */
[C---:B------:R-:W-:Y:S01]  /*a2b0*/  FFMA R5, R71.reuse, R58, R5 ;  /* 0x0000003a47057223 */ /* 0x040fe20000000005 */
[C---:B------:R-:W-:Y:S01]  /*a2c0*/  FFMA R8, R71.reuse, R59, R8 ;  /* 0x0000003b47087223 */ /* 0x040fe20000000008 */
[C---:B------:R-:W-:Y:S01]  /*a2d0*/  FFMA R9, R71.reuse, R60, R9 ;  /* 0x0000003c47097223 */ /* 0x040fe20000000009 */
[----:B------:R-:W-:Y:S01]  /*a2e0*/  FFMA R10, R71, R0, R10 ;  /* 0x00000000470a7223 */ /* 0x000fe2000000000a */
[----:B------:R-:W-:Y:S01]  /*a2f0*/  LOP3.LUT R0, R89, 0xffff0000, RZ, 0xc0, !PT ;  /* 0xffff000059007812 */ /* 0x000fe200078ec0ff */
[C---:B------:R-:W-:Y:S01]  /*a300*/  FMUL R11, R68.reuse, R21 ;  /* 0x00000015440b7220 */ /* 0x040fe20000400000 */
[C---:B------:R-:W-:Y:S01]  /*a310*/  FMUL R12, R68.reuse, R22 ;  /* 0x00000016440c7220 */ /* 0x040fe20000400000 */
[C---:B------:R-:W-:Y:S01]  /*a320*/  FMUL R13, R68.reuse, R23 ;  /* 0x00000017440d7220 */ /* 0x040fe20000400000 */
[C---:B------:R-:W-:Y:S01]  /*a330*/  FMUL R16, R68.reuse, R26 ;  /* 0x0000001a44107220 */ /* 0x040fe20000400000 */
[C---:B------:R-:W-:Y:S01]  /*a340*/  FMUL R26, R68.reuse, R36 ;  /* 0x00000024441a7220 */ /* 0x040fe20000400000 */
[----:B------:R-:W-:Y:S01]  /*a350*/  FFMA R11, R71, R6, R11 ;  /* 0x00000006470b7223 */ /* 0x000fe2000000000b */
[----:B------:R-:W-:Y:S01]  /*a360*/  LOP3.LUT R6, R99, 0xffff0000, RZ, 0xc0, !PT ;  /* 0xffff000063067812 */ /* 0x000fe200078ec0ff */
[----:B------:R-:W-:Y:S01]  /*a370*/  FMUL R36, R68, R46 ;  /* 0x0000002e44247220 */ /* 0x000fe20000400000 */
[----:B------:R-:W-:Y:S01]  /*a380*/  FFMA R12, R71, R3, R12 ;  /* 0x00000003470c7223 */ /* 0x000fe2000000000c */
[----:B------:R-:W-:Y:S01]  /*a390*/  SHF.L.U32 R3, R90, 0x10, RZ ;  /* 0x000000105a037819 */ /* 0x000fe200000006ff */
[C---:B------:R-:W-:Y:S01]  /*a3a0*/  FMUL R46, R68.reuse, R56 ;  /* 0x00000038442e7220 */ /* 0x040fe20000400000 */
[----:B------:R-:W-:Y:S01]  /*a3b0*/  FMUL R56, R68, R66 ;  /* 0x0000004244387220 */ /* 0x000fe20000400000 */
[----:B------:R-:W-:Y:S01]  /*a3c0*/  F2FP.BF16.F32.PACK_AB R66, R5, R4 ;  /* 0x000000040542723e */ /* 0x000fe200000010ff */
[C---:B------:R-:W-:Y:S01]  /*a3d0*/  FFMA R13, R71.reuse, R0, R13 ;  /* 0x00000000470d7223 */ /* 0x040fe2000000000d */
[----:B------:R-:W-:Y:S01]  /*a3e0*/  LOP3.LUT R0, R90, 0xffff0000, RZ, 0xc0, !PT ;  /* 0xffff00005a007812 */ /* 0x000fe200078ec0ff */
[----:B------:R-:W-:Y:S01]  /*a3f0*/  FFMA R14, R71, R3, R14 ;  /* 0x00000003470e7223 */ /* 0x000fe2000000000e */
[C---:B------:R-:W-:Y:S01]  /*a400*/  SHF.L.U32 R5, R91.reuse, 0x10, RZ ;  /* 0x000000105b057819 */ /* 0x040fe200000006ff */
[----:B------:R-:W-:Y:S01]  /*a410*/  FMUL R17, R68, R27 ;  /* 0x0000001b44117220 */ /* 0x000fe20000400000 */
[----:B------:R-:W-:Y:S01]  /*a420*/  LOP3.LUT R4, R91, 0xffff0000, RZ, 0xc0, !PT ;  /* 0xffff00005b047812 */ /* 0x000fe200078ec0ff */
[C---:B------:R-:W-:Y:S01]  /*a430*/  FFMA R15, R71.reuse, R0, R15 ;  /* 0x00000000470f7223 */ /* 0x040fe2000000000f */
[C---:B------:R-:W-:Y:S01]  /*a440*/  SHF.L.U32 R0, R96.reuse, 0x10, RZ ;  /* 0x0000001060007819 */ /* 0x040fe200000006ff */
[----:B------:R-:W-:Y:S01]  /*a450*/  FFMA R16, R71, R5, R16 ;  /* 0x0000000547107223 */ /* 0x000fe20000000010 */
[----:B------:R-:W-:Y:S01]  /*a460*/  SHF.L.U32 R3, R97, 0x10, RZ ;  /* 0x0000001061037819 */ /* 0x000fe200000006ff */
[----:B------:R-:W-:Y:S01]  /*a470*/  FFMA R17, R71, R4, R17 ;  /* 0x0000000447117223 */ /* 0x000fe20000000011 */
[----:B------:R-:W-:Y:S01]  /*a480*/  LOP3.LUT R4, R96, 0xffff0000, RZ, 0xc0, !PT ;  /* 0xffff000060047812 */ /* 0x000fe200078ec0ff */
[C---:B------:R-:W-:Y:S01]  /*a490*/  FMUL R27, R68.reuse, R37 ;  /* 0x00000025441b7220 */ /* 0x040fe20000400000 */
[----:B------:R-:W-:Y:S01]  /*a4a0*/  SHF.L.U32 R5, R99, 0x10, RZ ;  /* 0x0000001063057819 */ /* 0x000fe200000006ff */
[C---:B------:R-:W-:Y:S01]  /*a4b0*/  FMUL R37, R68.reuse, R47 ;  /* 0x0000002f44257220 */ /* 0x040fe20000400000 */
[C---:B------:R-:W-:Y:S01]  /*a4c0*/  FMUL R47, R68.reuse, R57 ;  /* 0x00000039442f7220 */ /* 0x040fe20000400000 */
[----:B------:R-:W-:Y:S01]  /*a4d0*/  FMUL R57, R68, R67 ;  /* 0x0000004344397220 */ /* 0x000fe20000400000 */
[----:B------:R-:W-:Y:S01]  /*a4e0*/  F2FP.BF16.F32.PACK_AB R67, R9, R8 ;  /* 0x000000080943723e */ /* 0x000fe200000010ff */
[----:B------:R-:W-:Y:S01]  /*a4f0*/  FFMA R18, R71, R0, R18 ;  /* 0x0000000047127223 */ /* 0x000fe20000000012 */
[----:B------:R-:W-:Y:S01]  /*a500*/  LOP3.LUT R0, R97, 0xffff0000, RZ, 0xc0, !PT ;  /* 0xffff000061007812 */ /* 0x000fe200078ec0ff */
[C---:B------:R-:W-:Y:S01]  /*a510*/  FFMA R19, R71.reuse, R4, R19 ;  /* 0x0000000447137223 */ /* 0x040fe20000000013 */
[C---:B------:R-:W-:Y:S01]  /*a520*/  LOP3.LUT R4, R98.reuse, 0xffff0000, RZ, 0xc0, !PT ;  /* 0xffff000062047812 */ /* 0x040fe200078ec0ff */
[----:B------:R-:W-:Y:S01]  /*a530*/  FFMA R20, R71, R3, R20 ;  /* 0x0000000347147223 */ /* 0x000fe20000000014 */
[----:B------:R-:W-:Y:S01]  /*a540*/  SHF.L.U32 R3, R98, 0x10, RZ ;  /* 0x0000001062037819 */ /* 0x000fe200000006ff */
[C---:B------:R-:W-:Y:S01]  /*a550*/  FMUL R21, R68.reuse, R31 ;  /* 0x0000001f44157220 */ /* 0x040fe20000400000 */
[----:B------:R-:W-:Y:S01]  /*a560*/  F2FP.BF16.F32.PACK_AB R8, R11, R10 ;  /* 0x0000000a0b08723e */ /* 0x000fe200000010ff */
[C---:B------:R-:W-:Y:S01]  /*a570*/  FMUL R22, R68.reuse, R32 ;  /* 0x0000002044167220 */ /* 0x040fe20000400000 */
[----:B------:R-:W-:Y:S01]  /*a580*/  F2FP.BF16.F32.PACK_AB R9, R13, R12 ;  /* 0x0000000c0d09723e */ /* 0x000fe200000010ff */
[----:B------:R-:W-:Y:S01]  /*a590*/  STS.128 [R163+0x8400], R64 ;  /* 0x00840040a3007388 */ /* 0x000fe20000000c00 */
[----:B------:R-:W-:Y:S01]  /*a5a0*/  F2FP.BF16.F32.PACK_AB R10, R15, R14 ;  /* 0x0000000e0f0a723e */ /* 0x000fe200000010ff */
[----:B------:R-:W-:Y:S01]  /*a5b0*/  FMUL R23, R68, R33 ;  /* 0x0000002144177220 */ /* 0x000fe20000400000 */
[----:B------:R-:W-:Y:S01]  /*a5c0*/  F2FP.BF16.F32.PACK_AB R11, R17, R16 ;  /* 0x00000010110b723e */ /* 0x000fe200000010ff */
[----:B------:R-:W-:Y:S01]  /*a5d0*/  FFMA R21, R71, R0, R21 ;  /* 0x0000000047157223 */ /* 0x000fe20000000015 */
[----:B------:R-:W-:Y:S01]  /*a5e0*/  F2FP.BF16.F32.PACK_AB R12, R19, R18 ;  /* 0x00000012130c723e */ /* 0x000fe200000010ff */
[C---:B------:R-:W-:Y:S01]  /*a5f0*/  FFMA R22, R71.reuse, R3, R22 ;  /* 0x0000000347167223 */ /* 0x040fe20000000016 */
[C---:B------:R-:W-:Y:S01]  /*a600*/  SHF.L.U32 R0, R104.reuse, 0x10, RZ ;  /* 0x0000001068007819 */ /* 0x040fe200000006ff */
[----:B------:R-:W-:Y:S01]  /*a610*/  FFMA R23, R71, R4, R23 ;  /* 0x0000000447177223 */ /* 0x000fe20000000017 */
[----:B------:R-:W-:Y:S01]  /*a620*/  F2FP.BF16.F32.PACK_AB R13, R21, R20 ;  /* 0x00000014150d723e */ /* 0x000fe200000010ff */
[C---:B------:R-:W-:Y:S01]  /*a630*/  FFMA R24, R71.reuse, R5, R24 ;  /* 0x0000000547187223 */ /* 0x040fe20000000018 */
[----:B------:R-:W-:Y:S01]  /*a640*/  LOP3.LUT R4, R104, 0xffff0000, RZ, 0xc0, !PT ;  /* 0xffff000068047812 */ /* 0x000fe200078ec0ff */
[----:B------:R-:W-:Y:S01]  /*a650*/  FFMA R25, R71, R6, R25 ;  /* 0x0000000647197223 */ /* 0x000fe20000000019 */
[----:B------:R-:W-:Y:S01]  /*a660*/  F2FP.BF16.F32.PACK_AB R14, R23, R22 ;  /* 0x00000016170e723e */ /* 0x000fe200000010ff */
[----:B------:R1:W-:Y:S01]  /*a670*/  STS.128 [R162+0x8400], R8 ;  /* 0x00840008a2007388 */ /* 0x0003e20000000c00 */
[----:B------:R-:W-:Y:S01]  /*a680*/  SHF.L.U32 R3, R105, 0x10, RZ ;  /* 0x0000001069037819 */ /* 0x000fe200000006ff */
[----:B------:R-:W-:Y:S01]  /*a690*/  FFMA R26, R71, R0, R26 ;  /* 0x00000000471a7223 */ /* 0x000fe2000000001a */
[----:B------:R-:W-:Y:S01]  /*a6a0*/  F2FP.BF16.F32.PACK_AB R15, R25, R24 ;  /* 0x00000018190f723e */ /* 0x000fe200000010ff */
[----:B------:R-:W-:Y:S01]  /*a6b0*/  FFMA R27, R71, R4, R27 ;  /* 0x00000004471b7223 */ /* 0x000fe2000000001b */
[----:B------:R-:W-:Y:S01]  /*a6c0*/  LOP3.LUT R0, R105, 0xffff0000, RZ, 0xc0, !PT ;  /* 0xffff000069007812 */ /* 0x000fe200078ec0ff */
[C---:B------:R-:W-:Y:S01]  /*a6d0*/  FFMA R28, R71.reuse, R3, R28 ;  /* 0x00000003471c7223 */ /* 0x040fe2000000001c */
[C---:B------:R-:W-:Y:S01]  /*a6e0*/  SHF.L.U32 R3, R106.reuse, 0x10, RZ ;  /* 0x000000106a037819 */ /* 0x040fe200000006ff */
[----:B------:R2:W-:Y:S01]  /*a6f0*/  STS.128 [R161+0x8400], R12 ;  /* 0x0084000ca1007388 */ /* 0x0005e20000000c00 */
[----:B------:R-:W-:Y:S01]  /*a700*/  LOP3.LUT R4, R106, 0xffff0000, RZ, 0xc0, !PT ;  /* 0xffff00006a047812 */ /* 0x000fe200078ec0ff */
[----:B------:R-:W-:Y:S01]  /*a710*/  FFMA R29, R71, R0, R29 ;  /* 0x00000000471d7223 */ /* 0x000fe2000000001d */
[C---:B------:R-:W-:Y:S01]  /*a720*/  SHF.L.U32 R5, R107.reuse, 0x10, RZ ;  /* 0x000000106b057819 */ /* 0x040fe200000006ff */
[C---:B------:R-:W-:Y:S01]  /*a730*/  FMUL R31, R68.reuse, R41 ;  /* 0x00000029441f7220 */ /* 0x040fe20000400000 */
[----:B------:R-:W-:Y:S01]  /*a740*/  LOP3.LUT R6, R107, 0xffff0000, RZ, 0xc0, !PT ;  /* 0xffff00006b067812 */ /* 0x000fe200078ec0ff */
[----:B------:R-:W-:Y:S01]  /*a750*/  FMUL R32, R68, R42 ;  /* 0x0000002a44207220 */ /* 0x000fe20000400000 */
[----:B------:R-:W-:Y:S01]  /*a760*/  SHF.L.U32 R0, R112, 0x10, RZ ;  /* 0x0000001070007819 */ /* 0x000fe200000006ff */
[----:B------:R-:W-:Y:S01]  /*a770*/  FMUL R33, R68, R43 ;  /* 0x0000002b44217220 */ /* 0x000fe20000400000 */
[----:B------:R-:W-:Y:S01]  /*a780*/  LEA R16, R77, UR46, 0x3 ;  /* 0x0000002e4d107c11 */ /* 0x000fe2000f8e18ff */
[----:B------:R-:W-:Y:S01]  /*a790*/  FFMA R30, R71, R3, R30 ;  /* 0x00000003471e7223 */ /* 0x000fe2000000001e */
[----:B------:R-:W-:Y:S01]  /*a7a0*/  SHF.L.U32 R3, R113, 0x10, RZ ;  /* 0x0000001071037819 */ /* 0x000fe200000006ff */
[C---:B------:R-:W-:Y:S01]  /*a7b0*/  FFMA R31, R71.reuse, R4, R31 ;  /* 0x00000004471f7223 */ /* 0x040fe2000000001f */
[----:B------:R-:W-:Y:S01]  /*a7c0*/  LOP3.LUT R4, R112, 0xffff0000, RZ, 0xc0, !PT ;  /* 0xffff000070047812 */ /* 0x000fe200078ec0ff */
[----:B------:R-:W-:Y:S01]  /*a7d0*/  FFMA R32, R71, R5, R32 ;  /* 0x0000000547207223 */ /* 0x000fe20000000020 */
[----:B------:R-:W-:Y:S01]  /*a7e0*/  SHF.L.U32 R5, R115, 0x10, RZ ;  /* 0x0000001073057819 */ /* 0x000fe200000006ff */
[----:B------:R-:W-:Y:S01]  /*a7f0*/  FFMA R33, R71, R6, R33 ;  /* 0x0000000647217223 */ /* 0x000fe20000000021 */
[----:B------:R-:W-:Y:S01]  /*a800*/  LOP3.LUT R6, R131, 0xffff0000, RZ, 0xc0, !PT ;  /* 0xffff000083067812 */ /* 0x000fe200078ec0ff */
[----:B------:R-:W-:Y:S01]  /*a810*/  FFMA R34, R71, R0, R34 ;  /* 0x0000000047227223 */ /* 0x000fe20000000022 */
[----:B------:R-:W-:Y:S01]  /*a820*/  LOP3.LUT R0, R113, 0xffff0000, RZ, 0xc0, !PT ;  /* 0xffff000071007812 */ /* 0x000fe200078ec0ff */
[C---:B------:R-:W-:Y:S01]  /*a830*/  FFMA R35, R71.reuse, R4, R35 ;  /* 0x0000000447237223 */ /* 0x040fe20000000023 */
[----:B------:R-:W-:Y:S01]  /*a840*/  LOP3.LUT R4, R120, 0xffff0000, RZ, 0xc0, !PT ;  /* 0xffff000078047812 */ /* 0x000fe200078ec0ff */
[C---:B------:R-:W-:Y:S01]  /*a850*/  FFMA R36, R71.reuse, R3, R36 ;  /* 0x0000000347247223 */ /* 0x040fe20000000024 */
[C---:B------:R-:W-:Y:S01]  /*a860*/  SHF.L.U32 R3, R114.reuse, 0x10, RZ ;  /* 0x0000001072037819 */ /* 0x040fe200000006ff */
[----:B------:R-:W-:Y:S01]  /*a870*/  FFMA R37, R71, R0, R37 ;  /* 0x0000000047257223 */ /* 0x000fe20000000025 */
[----:B------:R-:W-:Y:S01]  /*a880*/  LOP3.LUT R0, R114, 0xffff0000, RZ, 0xc0, !PT ;  /* 0xffff000072007812 */ /* 0x000fe200078ec0ff */
[----:B------:R-:W-:Y:S01]  /*a890*/  FMUL R41, R68, R51 ;  /* 0x0000003344297220 */ /* 0x000fe20000400000 */
[----:B-1----:R-:W-:Y:S01]  /*a8a0*/  F2FP.BF16.F32.PACK_AB R8, R35, R34 ;  /* 0x000000222308723e */ /* 0x002fe200000010ff */
[C---:B------:R-:W-:Y:S01]  /*a8b0*/  FFMA R38, R71.reuse, R3, R38 ;  /* 0x0000000347267223 */ /* 0x040fe20000000026 */
[----:B------:R-:W-:Y:S01]  /*a8c0*/  SHF.L.U32 R3, R120, 0x10, RZ ;  /* 0x0000001078037819 */ /* 0x000fe200000006ff */
[----:B------:R-:W-:Y:S01]  /*a8d0*/  FFMA R39, R71, R0, R39 ;  /* 0x0000000047277223 */ /* 0x000fe20000000027 */
[----:B--2---:R-:W-:Y:S01]  /*a8e0*/  F2FP.BF16.F32.PACK_AB R12, R27, R26 ;  /* 0x0000001a1b0c723e */ /* 0x004fe200000010ff */
[----:B------:R-:W-:Y:S01]  /*a8f0*/  FFMA R40, R71, R5, R40 ;  /* 0x0000000547287223 */ /* 0x000fe20000000028 */
[----:B------:R-:W-:Y:S01]  /*a900*/  F2FP.BF16.F32.PACK_AB R13, R29, R28 ;  /* 0x0000001c1d0d723e */ /* 0x000fe200000010ff */
[C---:B------:R-:W-:Y:S01]  /*a910*/  FMUL R42, R68.reuse, R52 ;  /* 0x00000034442a7220 */ /* 0x040fe20000400000 */
[----:B------:R-:W-:Y:S01]  /*a920*/  F2FP.BF16.F32.PACK_AB R14, R31, R30 ;  /* 0x0000001e1f0e723e */ /* 0x000fe200000010ff */
[C---:B------:R-:W-:Y:S01]  /*a930*/  FMUL R43, R68.reuse, R53 ;  /* 0x00000035442b7220 */ /* 0x040fe20000400000 */
[----:B------:R-:W-:Y:S01]  /*a940*/  F2FP.BF16.F32.PACK_AB R15, R33, R32 ;  /* 0x00000020210f723e */ /* 0x000fe200000010ff */
[C---:B------:R-:W-:Y:S01]  /*a950*/  FMUL R51, R68.reuse, R61 ;  /* 0x0000003d44337220 */ /* 0x040fe20000400000 */
[----:B------:R-:W-:Y:S01]  /*a960*/  LOP3.LUT R0, R115, 0xffff0000, RZ, 0xc0, !PT ;  /* 0xffff000073007812 */ /* 0x000fe200078ec0ff */
[----:B------:R-:W-:Y:S01]  /*a970*/  FMUL R52, R68, R62 ;  /* 0x0000003e44347220 */ /* 0x000fe20000400000 */
[----:B------:R-:W-:Y:S01]  /*a980*/  SHF.L.U32 R5, R121, 0x10, RZ ;  /* 0x0000001079057819 */ /* 0x000fe200000006ff */
[----:B------:R1:W-:Y:S01]  /*a990*/  STS.128 [R147+0x8400], R12 ;  /* 0x0084000c93007388 */ /* 0x0003e20000000c00 */
[----:B------:R-:W-:Y:S01]  /*a9a0*/  F2FP.BF16.F32.PACK_AB R9, R37, R36 ;  /* 0x000000242509723e */ /* 0x000fe200000010ff */
[----:B------:R-:W-:Y:S01]  /*a9b0*/  FFMA R41, R71, R0, R41 ;  /* 0x0000000047297223 */ /* 0x000fe20000000029 */
[----:B------:R-:W-:Y:S01]  /*a9c0*/  LOP3.LUT R0, R121, 0xffff0000, RZ, 0xc0, !PT ;  /* 0xffff000079007812 */ /* 0x000fe200078ec0ff */
[C---:B------:R-:W-:Y:S01]  /*a9d0*/  FFMA R42, R71.reuse, R3, R42 ;  /* 0x00000003472a7223 */ /* 0x040fe2000000002a */
[C---:B------:R-:W-:Y:S01]  /*a9e0*/  SHF.L.U32 R3, R122.reuse, 0x10, RZ ;  /* 0x000000107a037819 */ /* 0x040fe200000006ff */
[----:B------:R-:W-:Y:S01]  /*a9f0*/  FFMA R43, R71, R4, R43 ;  /* 0x00000004472b7223 */ /* 0x000fe2000000002b */
[----:B------:R-:W-:Y:S01]  /*aa00*/  LOP3.LUT R4, R123, 0xffff0000, RZ, 0xc0, !PT ;  /* 0xffff00007b047812 */ /* 0x000fe200078ec0ff */
[----:B------:R-:W-:Y:S01]  /*aa10*/  FFMA R44, R71, R5, R44 ;  /* 0x00000005472c7223 */ /* 0x000fe2000000002c */
[----:B------:R-:W-:Y:S01]  /*aa20*/  SHF.L.U32 R5, R123, 0x10, RZ ;  /* 0x000000107b057819 */ /* 0x000fe200000006ff */
[C---:B------:R-:W-:Y:S01]  /*aa30*/  FFMA R45, R71.reuse, R0, R45 ;  /* 0x00000000472d7223 */ /* 0x040fe2000000002d */
[----:B------:R-:W-:Y:S01]  /*aa40*/  LOP3.LUT R0, R122, 0xffff0000, RZ, 0xc0, !PT ;  /* 0xffff00007a007812 */ /* 0x000fe200078ec0ff */
[----:B------:R-:W-:Y:S01]  /*aa50*/  FFMA R46, R71, R3, R46 ;  /* 0x00000003472e7223 */ /* 0x000fe2000000002e */
[----:B------:R-:W-:Y:S01]  /*aa60*/  SHF.L.U32 R3, R129, 0x10, RZ ;  /* 0x0000001081037819 */ /* 0x000fe200000006ff */
[----:B------:R-:W-:Y:S01]  /*aa70*/  FMUL R53, R68, R63 ;  /* 0x0000003f44357220 */ /* 0x000fe20000400000 */
        /* <DEDUP_REMOVED lines=8> */
[----:B------:R-:W-:Y:S01]  /*ab00*/  LOP3.LUT R0, R129, 0xffff0000, RZ, 0xc0, !PT ;  /* 0xffff000081007812 */ /* 0x000fe200078ec0ff */
[----:B------:R2:W-:Y:S01]  /*ab10*/  STS.128 [R160+0x8400], R8 ;  /* 0x00840008a0007388 */ /* 0x0005e20000000c00 */
[----:B------:R-:W-:Y:S01]  /*ab20*/  SHF.L.U32 R5, R131, 0x10, RZ ;  /* 0x0000001083057819 */ /* 0x000fe200000006ff */
[C---:B------:R-:W-:Y:S01]  /*ab30*/  FFMA R51, R71.reuse, R4, R51 ;  /* 0x0000000447337223 */ /* 0x040fe20000000033 */
[C---:B------:R-:W-:Y:S01]  /*ab40*/  LOP3.LUT R4, R130.reuse, 0xffff0000, RZ, 0xc0, !PT ;  /* 0xffff000082047812 */ /* 0x040fe200078ec0ff */
[C---:B------:R-:W-:Y:S01]  /*ab50*/  FFMA R52, R71.reuse, R3, R52 ;  /* 0x0000000347347223 */ /* 0x040fe20000000034 */
[----:B------:R-:W-:Y:S01]  /*ab60*/  SHF.L.U32 R3, R130, 0x10, RZ ;  /* 0x0000001082037819 */ /* 0x000fe200000006ff */
[----:B------:R-:W-:Y:S01]  /*ab70*/  FFMA R53, R71, R0, R53 ;  /* 0x0000000047357223 */ /* 0x000fe20000000035 */
[----:B-1----:R-:W-:Y:S02]  /*ab80*/  F2FP.BF16.F32.PACK_AB R12, R43, R42 ;  /* 0x0000002a2b0c723e */ /* 0x002fe400000010ff */
[----:B------:R-:W-:Y:S01]  /*ab90*/  F2FP.BF16.F32.PACK_AB R13, R45, R44 ;  /* 0x0000002c2d0d723e */ /* 0x000fe200000010ff */
[----:B------:R-:W-:Y:S01]  /*aba0*/  FFMA R54, R71, R3, R54 ;  /* 0x0000000347367223 */ /* 0x000fe20000000036 */
[----:B------:R-:W-:Y:S01]  /*abb0*/  F2FP.BF16.F32.PACK_AB R14, R47, R46 ;  /* 0x0000002e2f0e723e */ /* 0x000fe200000010ff */
[----:B------:R-:W-:Y:S01]  /*abc0*/  FFMA R55, R71, R4, R55 ;  /* 0x0000000447377223 */ /* 0x000fe20000000037 */
[----:B------:R-:W-:Y:S01]  /*abd0*/  F2FP.BF16.F32.PACK_AB R15, R49, R48 ;  /* 0x00000030310f723e */ /* 0x000fe200000010ff */
[C---:B------:R-:W-:Y:S01]  /*abe0*/  FFMA R56, R71.reuse, R5, R56 ;  /* 0x0000000547387223 */ /* 0x040fe20000000038 */
[----:B------:R-:W-:Y:S01]  /*abf0*/  FFMA R57, R71, R6, R57 ;  /* 0x0000000647397223 */ /* 0x000fe20000000039 */
[----:B------:R-:W-:Y:S02]  /*ac00*/  F2FP.BF16.F32.PACK_AB R4, R51, R50 ;  /* 0x000000323304723e */ /* 0x000fe400000010ff */
        /* <DEDUP_REMOVED lines=14> */
[----:B-1----:R-:W1:Y:S01]  /*acf0*/  FENCE.VIEW.ASYNC.S ;  /* 0x00000000000073c6 */ /* 0x002e620000000000 */
[----:B------:R-:W-:Y:S01]  /*ad00*/  @P6 PRMT R0, R165, 0x654, R0 ;  /* 0x00000654a5006816 */ /* 0x000fe20000000000 */
[----:B-1----:R-:W-:Y:S06]  /*ad10*/  BAR.SYNC.DEFER_BLOCKING 0x1, 0x80 ;  /* 0x0042000000007b1d */ /* 0x002fec0000010000 */
        /* <DEDUP_REMOVED lines=11> */
.L_x_135:
[----:B------:R-:W-:Y:S05]  /*add0*/  BSYNC.RECONVERGENT B0 ;  /* 0x0000000000007941 */ /* 0x000fea0003800200 */
.L_x_134:
[----:B------:R-:W-:Y:S01]  /*ade0*/  BAR.SYNC.DEFER_BLOCKING 0x1, 0x80 ;  /* 0x0042000000007b1d */ /* 0x000fe20000010000 */
[----:B------:R-:W-:Y:S02]  /*adf0*/  UIADD3 UR4, UPT, UPT, UR47, 0x1, URZ ;  /* 0x000000012f047890 */ /* 0x000fe4000fffe0ff */
[----:B------:R-:W-:Y:S02]  /*ae00*/  UISETP.NE.AND UP0, UPT, UR39, URZ, UPT ;  /* 0x000000ff2700728c */ /* 0x000fe4000bf05270 */
[----:B------:R-:W-:Y:S02]  /*ae10*/  UISETP.NE.AND UP1, UPT, UR4, 0x4, UPT ;  /* 0x000000040400788c */ /* 0x000fe4000bf25270 */
[----:B------:R-:W-:Y:S02]  /*ae20*/  USEL UR40, URZ, 0xc0, !UP0 ;  /* 0x000000c0ff287887 */ /* 0x000fe4000c000000 */
[----:B------:R-:W-:Y:S01]  /*ae30*/  USEL UR52, UR4, URZ, UP1 ;  /* 0x000000ff04347287 */ /* 0x000fe20008800000 */
[----:B------:R1:W-:Y:S01]  /*ae40*/  @P6 SYNCS.ARRIVE.TRANS64.RED.A1T0 RZ, [R0+URZ], RZ ;  /* 0x000000ff00ff69a7 */ /* 0x0003e200081004ff */
[----:B------:R-:W-:Y:S01]  /*ae50*/  BSSY B1, `(.L_x_136) ;  /* 0x000001f000017945 */ /* 0x000fe20003800000 */
[----:B------:R-:W3:Y:S02]  /*ae60*/  @P6 SYNCS.PHASECHK.TRANS64.TRYWAIT P0, [R16+URZ+0x40], R3 ;  /* 0x00004003100065a7 */ /* 0x000ee400080011ff */
[----:B---3--:R-:W-:Y:S01]  /*ae70*/  @P6 SEL R79, RZ, 0x1, !P0 ;  /* 0x00000001ff4f6807 */ /* 0x008fe20004000000 */
[----:B-1----:R-:W-:Y:S06]  /*ae80*/  @!P6 BRA `(.L_x_137) ;  /* 0x00000000006ce947 */ /* 0x002fec0003800000 */
[----:B------:R-:W-:Y:S01]  /*ae90*/  ISETP.NE.AND P1, PT, R93, RZ, PT ;  /* 0x000000ff5d00720c */ /* 0x000fe20003f25270 */
[----:B------:R-:W-:Y:S01]  /*aea0*/  BSSY B0, `(.L_x_138) ;  /* 0x000000b000007945 */ /* 0x000fe20003800000 */
[----:B------:R-:W-:Y:S11]  /*aeb0*/  ISETP.NE.AND P0, PT, R79, RZ, PT ;  /* 0x000000ff4f00720c */ /* 0x000ff60003f05270 */
[----:B------:R-:W-:Y:S05]  /*aec0*/  @P1 IMAD R77, R77, 0x4000, R164 ;  /* 0x000040004d4d1824 */ /* 0x000fea00078e02a4 */
[----:B------:R-:W-:Y:S04]  /*aed0*/  @P1 IADD3 R3, PT, PT, R77, UR46, RZ ;  /* 0x0000002e4d031c10 */ /* 0x000fe8000fffe0ff */
[----:B--2---:R-:W-:Y:S01]  /*aee0*/  @P1 IADD3 R7, PT, PT, R92, R3, RZ ;  /* 0x000000035c071210 */ /* 0x004fe20007ffe0ff */
[--C-:B------:R-:W-:Y:S02]  /*aef0*/  @P1 IMAD.IADD R5, R78, 0x1, R3.reuse ;  /* 0x000000014e051824 */ /* 0x100fe400078e0203 */
[----:B------:R-:W-:Y:S01]  /*af00*/  @P1 IMAD.IADD R0, R94, 0x1, R3 ;  /* 0x000000015e001824 */ /* 0x000fe200078e0203 */
[----:B------:R-:W-:Y:S06]  /*af10*/  @P0 BRA `(.L_x_139) ;  /* 0x00000000000c0947 */ /* 0x000fec0003800000 */
[----:B------:R-:W-:Y:S04]  /*af20*/  SHF.L.U32 R3, R149, 0x1f, RZ ;  /* 0x0000001f95037819 */ /* 0x000fe800000006ff */
[----:B------:R-:W1:Y:S02]  /*af30*/  SYNCS.PHASECHK.TRANS64.TRYWAIT P0, [R16+URZ+0x40], R3 ;  /* 0x00004003100075a7 */ /* 0x000e6400080011ff */
[----:B-1----:R-:W-:Y:S05]  /*af40*/  @!P0 BRA `(.L_x_140) ;  /* 0x0000002000888947 */ /* 0x002fea0003800000 */
.L_x_139:
[----:B------:R-:W-:Y:S05]  /*af50*/  BSYNC B0 ;  /* 0x0000000000007941 */ /* 0x000fea0003800000 */
.L_x_138:
[----:B------:R-:W-:Y:S11]  /*af60*/  ISETP.NE.AND P0, PT, R93, RZ, PT ;  /* 0x000000ff5d00720c */ /* 0x000ff60003f05270 */
[----:B------:R-:W-:Y:S02]  /*af70*/  @!UPT UIADD3 URZ, UPT, UPT, URZ, URZ, URZ ;  /* 0x000000fffffff290 */ /* 0x000fe4000fffe0ff */
[----:B------:R3:W4:Y:S01]  /*af80*/  @P0 LDS.128 R84, [R77+UR46+0x400] ;  /* 0x0004002e4d540984 */ /* 0x0007220008000c00 */
[----:B-1----:R-:W-:Y:S01]  /*af90*/  @P0 IMAD.IADD R3, R92, 0x1, R5 ;  /* 0x000000015c030824 */ /* 0x002fe200078e0205 */
[C---:B------:R-:W-:Y:S01]  /*afa0*/  @P0 IADD3 R6, PT, PT, R94.reuse, R5, RZ ;  /* 0x000000055e060210 */ /* 0x040fe20007ffe0ff */
[C---:B------:R-:W-:Y:S01]  /*afb0*/  @P0 IMAD.IADD R4, R94.reuse, 0x1, R7 ;  /* 0x000000015e040824 */ /* 0x040fe200078e0207 */
[----:B------:R3:W1:Y:S02]  /*afc0*/  @P0 LDS.128 R80, [R0+0x400] ;  /* 0x0004000000500984 */ /* 0x0006640000000c00 */
[----:B------:R-:W-:Y:S02]  /*afd0*/  @P0 IADD3 R94, PT, PT, R94, R3, RZ ;  /* 0x000000035e5e0210 */ /* 0x000fe40007ffe0ff */
[----:B------:R3:W2:Y:S04]  /*afe0*/  @P0 LDS.128 R88, [R7+0x400] ;  /* 0x0004000007580984 */ /* 0x0006a80000000c00 */
[----:B------:R3:W1:Y:S04]  /*aff0*/  @P0 LDS.128 R96, [R4+0x400] ;  /* 0x0004000004600984 */ /* 0x0006680000000c00 */
[----:B------:R3:W1:Y:S04]  /*b000*/  @P0 LDS.128 R104, [R5+0x400] ;  /* 0x0004000005680984 */ /* 0x0006680000000c00 */
[----:B------:R3:W1:Y:S04]  /*b010*/  @P0 LDS.128 R112, [R6+0x400] ;  /* 0x0004000006700984 */ /* 0x0006680000000c00 */
[----:B------:R3:W1:Y:S04]  /*b020*/  @P0 LDS.128 R120, [R3+0x400] ;  /* 0x0004000003780984 */ /* 0x0006680000000c00 */
[----:B------:R3:W1:Y:S02]  /*b030*/  @P0 LDS.128 R128, [R94+0x400] ;  /* 0x000400005e800984 */ /* 0x0006640000000c00 */
.L_x_137:
[----:B------:R-:W-:Y:S05]  /*b040*/  BSYNC B1 ;  /* 0x0000000000017941 */ /* 0x000fea0003800000 */
.L_x_136:
[----:B------:R-:W-:Y:S01]  /*b050*/  VIADD R16, R69, UR40 ;  /* 0x0000002845107c36 */ /* 0x000fe20008000000 */
[----:B------:R-:W-:Y:S04]  /*b060*/  BSSY.RECONVERGENT B6, `(.L_x_141) ;  /* 0x0000015000067945 */ /* 0x000fe80003800200 */
[----:B---3--:R-:W-:Y:S04]  /*b070*/  SHF.R.U32.HI R3, RZ, 0x15, R16 ;  /* 0x00000015ff037819 */ /* 0x008fe80000011610 */
[----:B------:R-:W-:Y:S11]  /*b080*/  LOP3.LUT P0, RZ, R3, 0x3, R140, 0x48, !PT ;  /* 0x0000000303ff7812 */ /* 0x000ff6000780488c */
[----:B------:R-:W-:Y:S02]  /*b090*/  @!UPT UIADD3 URZ, UPT, UPT, URZ, URZ, URZ ;  /* 0x000000fffffff290 */ /* 0x000fe4000fffe0ff */
[----:B------:R-:W-:Y:S05]  /*b0a0*/  @!P0 BRA `(.L_x_142) ;  /* 0x0000000000408947 */ /* 0x000fea0003800000 */
[----:B------:R-:W3:Y:S01]  /*b0b0*/  LDCU.64 UR8, c[0x4][0x70] ;  /* 0x01000e00ff0877ac */ /* 0x000ee20008000a00 */
[----:B--2---:R-:W-:Y:S01]  /*b0c0*/  MOV R15, 0x0 ;  /* 0x00000000000f7802 */ /* 0x004fe20000000f00 */
[----:B------:R-:W-:Y:S02]  /*b0d0*/  HFMA2 R12, -RZ, RZ, 0, 5.9604644775390625e-08 ;  /* 0x00000001ff0c7431 */ /* 0x000fe400000001ff */
[----:B------:R-:W-:Y:S02]  /*b0e0*/  IMAD.MOV.U32 R8, RZ, RZ, 0x192 ;  /* 0x00000192ff087424 */ /* 0x000fe400078e00ff */
[----:B------:R-:W-:Y:S01]  /*b0f0*/  IMAD.MOV.U32 R13, RZ, RZ, RZ ;  /* 0x000000ffff0d7224 */ /* 0x000fe200078e00ff */
[----:B------:R-:W2:Y:S01]  /*b100*/  LDCU.64 UR6, c[0x4][0x78] ;  /* 0x01000f00ff0677ac */ /* 0x000ea20008000a00 */
[----:B------:R-:W1:Y:S01]  /*b110*/  LDC.64 R14, c[0x4][R15] ;  /* 0x010000000f0e7b82 */ /* 0x000e620000000a00 */
[----:B------:R-:W5:Y:S01]  /*b120*/  LDCU.64 UR4, c[0x4][0x10] ;  /* 0x01000200ff0477ac */ /* 0x000f620008000a00 */
[----:B---3--:R-:W-:Y:S01]  /*b130*/  MOV R5, UR9 ;  /* 0x0000000900057c02 */ /* 0x008fe20008000f00 */
[----:B------:R-:W-:Y:S01]  /*b140*/  IMAD.U32 R4, RZ, RZ, UR8 ;  /* 0x00000008ff047e24 */ /* 0x000fe2000f8e00ff */
[----:B--2---:R-:W-:Y:S01]  /*b150*/  MOV R7, UR7 ;  /* 0x0000000700077c02 */ /* 0x004fe20008000f00 */
[----:B------:R-:W-:Y:S01]  /*b160*/  IMAD.U32 R6, RZ, RZ, UR6 ;  /* 0x00000006ff067e24 */ /* 0x000fe2000f8e00ff */
[----:B-----5:R-:W-:Y:S01]  /*b170*/  MOV R11, UR5 ;  /* 0x00000005000b7c02 */ /* 0x020fe20008000f00 */
[----:B------:R-:W-:Y:S02]  /*b180*/  IMAD.U32 R10, RZ, RZ, UR4 ;  /* 0x00000004ff0a7e24 */ /* 0x000fe4000f8e00ff */
[----:B------:R-:W-:Y:S07]  /*b190*/  LEPC R20, `(.L_x_142) ;  /* 0x000000001014794e */ /* 0x000fee0000000000 */
[----:B-1--4-:R-:W-:Y:S05]  /*b1a0*/  CALL.ABS.NOINC R14 ;  /* 0x000000000e007343 */ /* 0x012fea0003c00000 */
.L_x_142:
[----:B------:R-:W-:Y:S05]  /*b1b0*/  BSYNC.RECONVERGENT B6 ;  /* 0x0000000000067941 */ /* 0x000fea0003800200 */
.L_x_141:
[----:B----4-:R-:W-:Y:S01]  /*b1c0*/  SHF.L.U32 R69, R84, 0x10, RZ ;  /* 0x0000001054457819 */ /* 0x010fe200000006ff */
[----:B------:R-:W-:Y:S05]  /*b1d0*/  WARPSYNC.ALL ;  /* 0x0000000000007948 */ /* 0x000fea0003800000 */
[----:B------:R-:W-:Y:S01]  /*b1e0*/  R2UR UR4, R16 ;  /* 0x00000000100472ca */ /* 0x000fe200000e0000 */
[----:B------:R-:W-:Y:S01]  /*b1f0*/  BSSY.RECONVERGENT B0, `(.L_x_143) ;  /* 0x00000fc000007945 */ /* 0x000fe20003800200 */
[----:B------:R-:W-:Y:S02]  /*b200*/  LOP3.LUT R0, R84, 0xffff0000, RZ, 0xc0, !PT ;  /* 0xffff000054007812 */ /* 0x000fe400078ec0ff */
[C---:B------:R-:W-:Y:S02]  /*b210*/  SHF.L.U32 R3, R85.reuse, 0x10, RZ ;  /* 0x0000001055037819 */ /* 0x040fe400000006ff */
[----:B------:R-:W-:Y:S02]  /*b220*/  LOP3.LUT R70, R85, 0xffff0000, RZ, 0xc0, !PT ;  /* 0xffff000055467812 */ /* 0x000fe400078ec0ff */
[C---:B------:R-:W-:Y:S02]  /*b230*/  SHF.L.U32 R72, R86.reuse, 0x10, RZ ;  /* 0x0000001056487819 */ /* 0x040fe400000006ff */
[----:B------:R-:W-:Y:S02]  /*b240*/  LOP3.LUT R74, R86, 0xffff0000, RZ, 0xc0, !PT ;  /* 0xffff0000564a7812 */ /* 0x000fe400078ec0ff */
[C---:B------:R-:W-:Y:S01]  /*b250*/  SHF.L.U32 R73, R87.reuse, 0x10, RZ ;  /* 0x0000001057497819 */ /* 0x040fe200000006ff */
[----:B--2---:R-:W2:Y:S01]  /*b260*/  LDTM.x64 R4, tmem[UR4] ;  /* 0x00000004000479ee */ /* 0x004ea20008340000 */
[----:B------:R-:W-:Y:S02]  /*b270*/  LOP3.LUT R76, R87, 0xffff0000, RZ, 0xc0, !PT ;  /* 0xffff0000574c7812 */ /* 0x000fe400078ec0ff */
[C---:B-1----:R-:W-:Y:S02]  /*b280*/  SHF.L.U32 R75, R80.reuse, 0x10, RZ ;  /* 0x00000010504b7819 */ /* 0x042fe400000006ff */
[----:B------:R-:W-:Y:S02]  /*b290*/  LOP3.LUT R78, R80, 0xffff0000, RZ, 0xc0, !PT ;  /* 0xffff0000504e7812 */ /* 0x000fe400078ec0ff */
[C---:B------:R-:W-:Y:S02]  /*b2a0*/  SHF.L.U32 R77, R81.reuse, 0x10, RZ ;  /* 0x00000010514d7819 */ /* 0x040fe400000006ff */
[----:B------:R-:W-:Y:S02]  /*b2b0*/  LOP3.LUT R80, R81, 0xffff0000, RZ, 0xc0, !PT ;  /* 0xffff000051507812 */ /* 0x000fe400078ec0ff */
[C---:B------:R-:W-:Y:S02]  /*b2c0*/  SHF.L.U32 R79, R82.reuse, 0x10, RZ ;  /* 0x00000010524f7819 */ /* 0x040fe400000006ff */
[----:B------:R-:W-:Y:S02]  /*b2d0*/  LOP3.LUT R82, R82, 0xffff0000, RZ, 0xc0, !PT ;  /* 0xffff000052527812 */ /* 0x000fe400078ec0ff */
[C---:B------:R-:W-:Y:S02]  /*b2e0*/  SHF.L.U32 R81, R83.reuse, 0x10, RZ ;  /* 0x0000001053517819 */ /* 0x040fe400000006ff */
[----:B------:R-:W-:Y:S02]  /*b2f0*/  LOP3.LUT R84, R83, 0xffff0000, RZ, 0xc0, !PT ;  /* 0xffff000053547812 */ /* 0x000fe400078ec0ff */
[C---:B------:R-:W-:Y:S02]  /*b300*/  SHF.L.U32 R83, R88.reuse, 0x10, RZ ;  /* 0x0000001058537819 */ /* 0x040fe400000006ff */
[----:B------:R-:W-:Y:S02]  /*b310*/  LOP3.LUT R86, R88, 0xffff0000, RZ, 0xc0, !PT ;  /* 0xffff000058567812 */ /* 0x000fe400078ec0ff */
[C---:B------:R-:W-:Y:S01]  /*b320*/  SHF.L.U32 R85, R89.reuse, 0x10, RZ ;  /* 0x0000001059557819 */ /* 0x040fe200000006ff */
[C---:B--2---:R-:W-:Y:S01]  /*b330*/  FMUL R4, R68.reuse, R4 ;  /* 0x0000000444047220 */ /* 0x044fe20000400000 */
[----:B------:R-:W-:Y:S01]  /*b340*/  LOP3.LUT R88, R89, 0xffff0000, RZ, 0xc0, !PT ;  /* 0xffff000059587812 */ /* 0x000fe200078ec0ff */
[----:B------:R-:W-:Y:S01]  /*b350*/  FMUL R5, R68, R5 ;  /* 0x0000000544057220 */ /* 0x000fe20000400000 */
[C---:B------:R-:W-:Y:S01]  /*b360*/  SHF.L.U32 R87, R90.reuse, 0x10, RZ ;  /* 0x000000105a577819 */ /* 0x040fe200000006ff */
[C---:B------:R-:W-:Y:S01]  /*b370*/  FFMA R4, R71.reuse, R69, R4 ;  /* 0x0000004547047223 */ /* 0x040fe20000000004 */
[----:B------:R-:W-:Y:S01]  /*b380*/  LOP3.LUT R90, R90, 0xffff0000, RZ, 0xc0, !PT ;  /* 0xffff00005a5a7812 */ /* 0x000fe200078ec0ff */
[----:B------:R-:W-:Y:S01]  /*b390*/  FFMA R5, R71, R0, R5 ;  /* 0x0000000047057223 */ /* 0x000fe20000000005 */
[C---:B------:R-:W-:Y:S01]  /*b3a0*/  SHF.L.U32 R89, R91.reuse, 0x10, RZ ;  /* 0x000000105b597819 */ /* 0x040fe200000006ff */
[C---:B------:R-:W-:Y:S01]  /*b3b0*/  FMUL R6, R68.reuse, R6 ;  /* 0x0000000644067220 */ /* 0x040fe20000400000 */
[----:B------:R-:W-:Y:S01]  /*b3c0*/  LOP3.LUT R92, R91, 0xffff0000, RZ, 0xc0, !PT ;  /* 0xffff00005b5c7812 */ /* 0x000fe200078ec0ff */
[----:B------:R-:W-:Y:S01]  /*b3d0*/  FMUL R7, R68, R7 ;  /* 0x0000000744077220 */ /* 0x000fe20000400000 */
[----:B------:R-:W-:Y:S01]  /*b3e0*/  F2FP.BF16.F32.PACK_AB R4, R5, R4 ;  /* 0x000000040504723e */ /* 0x000fe200000010ff */
[C---:B------:R-:W-:Y:S01]  /*b3f0*/  FFMA R6, R71.reuse, R3, R6 ;  /* 0x0000000347067223 */ /* 0x040fe20000000006 */
[C---:B------:R-:W-:Y:S01]  /*b400*/  SHF.L.U32 R91, R96.reuse, 0x10, RZ ;  /* 0x00000010605b7819 */ /* 0x040fe200000006ff */
[----:B------:R-:W-:Y:S01]  /*b410*/  FFMA R7, R71, R70, R7 ;  /* 0x0000004647077223 */ /* 0x000fe20000000007 */
[----:B------:R-:W-:Y:S01]  /*b420*/  LOP3.LUT R94, R96, 0xffff0000, RZ, 0xc0, !PT ;  /* 0xffff0000605e7812 */ /* 0x000fe200078ec0ff */
[C---:B------:R-:W-:Y:S01]  /*b430*/  FMUL R8, R68.reuse, R8 ;  /* 0x0000000844087220 */ /* 0x040fe20000400000 */
[----:B------:R-:W-:Y:S01]  /*b440*/  SHF.L.U32 R93, R97, 0x10, RZ ;  /* 0x00000010615d7819 */ /* 0x000fe200000006ff */
[----:B------:R-:W-:Y:S01]  /*b450*/  FMUL R9, R68, R9 ;  /* 0x0000000944097220 */ /* 0x000fe20000400000 */
[----:B------:R-:W-:Y:S01]  /*b460*/  F2FP.BF16.F32.PACK_AB R5, R7, R6 ;  /* 0x000000060705723e */ /* 0x000fe200000010ff */
[----:B------:R-:W-:Y:S01]  /*b470*/  FFMA R8, R71, R72, R8 ;  /* 0x0000004847087223 */ /* 0x000fe20000000008 */
[----:B------:R-:W-:Y:S01]  /*b480*/  LOP3.LUT R96, R97, 0xffff0000, RZ, 0xc0, !PT ;  /* 0xffff000061607812 */ /* 0x000fe200078ec0ff */
[----:B------:R-:W-:Y:S01]  /*b490*/  FFMA R9, R71, R74, R9 ;  /* 0x0000004a47097223 */ /* 0x000fe20000000009 */
[----:B------:R-:W-:Y:S01]  /*b4a0*/  SHF.L.U32 R95, R98, 0x10, RZ ;  /* 0x00000010625f7819 */ /* 0x000fe200000006ff */
[----:B------:R-:W-:Y:S01]  /*b4b0*/  FMUL R10, R68, R10 ;  /* 0x0000000a440a7220 */ /* 0x000fe20000400000 */
[----:B------:R-:W-:Y:S01]  /*b4c0*/  LOP3.LUT R98, R98, 0xffff0000, RZ, 0xc0, !PT ;  /* 0xffff000062627812 */ /* 0x000fe200078ec0ff */
[C---:B------:R-:W-:Y:S01]  /*b4d0*/  FMUL R11, R68.reuse, R11 ;  /* 0x0000000b440b7220 */ /* 0x040fe20000400000 */
[----:B------:R-:W-:Y:S01]  /*b4e0*/  F2FP.BF16.F32.PACK_AB R6, R9, R8 ;  /* 0x000000080906723e */ /* 0x000fe200000010ff */
[----:B------:R-:W-:Y:S01]  /*b4f0*/  FFMA R10, R71, R73, R10 ;  /* 0x00000049470a7223 */ /* 0x000fe2000000000a */
[----:B------:R-:W-:Y:S01]  /*b500*/  SHF.L.U32 R97, R99, 0x10, RZ ;  /* 0x0000001063617819 */ /* 0x000fe200000006ff */
[----:B------:R-:W-:Y:S01]  /*b510*/  FFMA R11, R71, R76, R11 ;  /* 0x0000004c470b7223 */ /* 0x000fe2000000000b */
[----:B------:R-:W-:Y:S01]  /*b520*/  LOP3.LUT R100, R99, 0xffff0000, RZ, 0xc0, !PT ;  /* 0xffff000063647812 */ /* 0x000fe200078ec0ff */
[----:B------:R-:W-:Y:S01]  /*b530*/  FMUL R0, R68, R12 ;  /* 0x0000000c44007220 */ /* 0x000fe20000400000 */
[----:B------:R-:W-:Y:S01]  /*b540*/  SHF.L.U32 R99, R104, 0x10, RZ ;  /* 0x0000001068637819 */ /* 0x000fe200000006ff */
[C---:B------:R-:W-:Y:S01]  /*b550*/  FMUL R3, R68.reuse, R13 ;  /* 0x0000000d44037220 */ /* 0x040fe20000400000 */
[----:B------:R-:W-:Y:S01]  /*b560*/  F2FP.BF16.F32.PACK_AB R7, R11, R10 ;  /* 0x0000000a0b07723e */ /* 0x000fe200000010ff */
[----:B------:R-:W-:Y:S01]  /*b570*/  FMUL R14, R68, R14 ;  /* 0x0000000e440e7220 */ /* 0x000fe20000400000 */
[----:B------:R-:W-:Y:S01]  /*b580*/  LOP3.LUT R102, R104, 0xffff0000, RZ, 0xc0, !PT ;  /* 0xffff000068667812 */ /* 0x000fe200078ec0ff */
[C---:B------:R-:W-:Y:S01]  /*b590*/  FMUL R15, R68.reuse, R15 ;  /* 0x0000000f440f7220 */ /* 0x040fe20000400000 */
[----:B------:R-:W-:Y:S01]  /*b5a0*/  SHF.L.U32 R101, R105, 0x10, RZ ;  /* 0x0000001069657819 */ /* 0x000fe200000006ff */
[----:B------:R-:W-:Y:S01]  /*b5b0*/  FFMA R0, R71, R75, R0 ;  /* 0x0000004b47007223 */ /* 0x000fe20000000000 */
[----:B------:R-:W-:Y:S01]  /*b5c0*/  LOP3.LUT R104, R105, 0xffff0000, RZ, 0xc0, !PT ;  /* 0xffff000069687812 */ /* 0x000fe200078ec0ff */
[----:B------:R-:W-:Y:S01]  /*b5d0*/  FMUL R12, R68, R16 ;  /* 0x00000010440c7220 */ /* 0x000fe20000400000 */
[C---:B------:R-:W-:Y:S01]  /*b5e0*/  SHF.L.U32 R103, R106.reuse, 0x10, RZ ;  /* 0x000000106a677819 */ /* 0x040fe200000006ff */
[----:B------:R-:W-:Y:S01]  /*b5f0*/  FFMA R3, R71, R78, R3 ;  /* 0x0000004e47037223 */ /* 0x000fe20000000003 */
[----:B------:R-:W-:Y:S01]  /*b600*/  LOP3.LUT R106, R106, 0xffff0000, RZ, 0xc0, !PT ;  /* 0xffff00006a6a7812 */ /* 0x000fe200078ec0ff */
[C---:B------:R-:W-:Y:S01]  /*b610*/  FMUL R13, R68.reuse, R17 ;  /* 0x00000011440d7220 */ /* 0x040fe20000400000 */
[----:B------:R-:W-:Y:S01]  /*b620*/  SHF.L.U32 R105, R107, 0x10, RZ ;  /* 0x000000106b697819 */ /* 0x000fe200000006ff */
[----:B------:R-:W-:Y:S01]  /*b630*/  FFMA R14, R71, R77, R14 ;  /* 0x0000004d470e7223 */ /* 0x000fe2000000000e */
[----:B------:R-:W-:Y:S01]  /*b640*/  F2FP.BF16.F32.PACK_AB R8, R3, R0 ;  /* 0x000000000308723e */ /* 0x000fe200000010ff */
[----:B------:R-:W-:Y:S01]  /*b650*/  FMUL R18, R68, R18 ;  /* 0x0000001244127220 */ /* 0x000fe20000400000 */
[----:B------:R-:W-:Y:S01]  /*b660*/  LOP3.LUT R108, R107, 0xffff0000, RZ, 0xc0, !PT ;  /* 0xffff00006b6c7812 */ /* 0x000fe200078ec0ff */
[----:B------:R-:W-:Y:S01]  /*b670*/  FFMA R15, R71, R80, R15 ;  /* 0x00000050470f7223 */ /* 0x000fe2000000000f */
[----:B------:R-:W-:Y:S01]  /*b680*/  SHF.L.U32 R107, R112, 0x10, RZ ;  /* 0x00000010706b7819 */ /* 0x000fe200000006ff */
[----:B------:R-:W-:Y:S01]  /*b690*/  FMUL R19, R68, R19 ;  /* 0x0000001344137220 */ /* 0x000fe20000400000 */
[----:B------:R-:W-:Y:S01]  /*b6a0*/  LOP3.LUT R110, R112, 0xffff0000, RZ, 0xc0, !PT ;  /* 0xffff0000706e7812 */ /* 0x000fe200078ec0ff */
[----:B------:R1:W-:Y:S01]  /*b6b0*/  STS.128 [R164+UR46+0xc400], R4 ;  /* 0x00c40004a4007988 */ /* 0x0003e20008000c2e */
[----:B------:R-:W-:Y:S01]  /*b6c0*/  F2FP.BF16.F32.PACK_AB R9, R15, R14 ;  /* 0x0000000e0f09723e */ /* 0x000fe200000010ff */
[C---:B------:R-:W-:Y:S01]  /*b6d0*/  FFMA R12, R71.reuse, R79, R12 ;  /* 0x0000004f470c7223 */ /* 0x040fe2000000000c */
[C---:B------:R-:W-:Y:S01]  /*b6e0*/  FFMA R13, R71.reuse, R82, R13 ;  /* 0x00000052470d7223 */ /* 0x040fe2000000000d */
[----:B------:R-:W-:Y:S01]  /*b6f0*/  FFMA R18, R71, R81, R18 ;  /* 0x0000005147127223 */ /* 0x000fe20000000012 */
[----:B------:R-:W-:Y:S01]  /*b700*/  SHF.L.U32 R109, R113, 0x10, RZ ;  /* 0x00000010716d7819 */ /* 0x000fe200000006ff */
[----:B------:R-:W-:Y:S01]  /*b710*/  FFMA R19, R71, R84, R19 ;  /* 0x0000005447137223 */ /* 0x000fe20000000013 */
[C---:B------:R-:W-:Y:S01]  /*b720*/  FMUL R16, R68.reuse, R20 ;  /* 0x0000001444107220 */ /* 0x040fe20000400000 */
[----:B------:R-:W-:Y:S01]  /*b730*/  F2FP.BF16.F32.PACK_AB R10, R13, R12 ;  /* 0x0000000c0d0a723e */ /* 0x000fe200000010ff */
[C---:B------:R-:W-:Y:S01]  /*b740*/  FMUL R17, R68.reuse, R21 ;  /* 0x0000001544117220 */ /* 0x040fe20000400000 */
[C---:B------:R-:W-:Y:S01]  /*b750*/  FMUL R22, R68.reuse, R22 ;  /* 0x0000001644167220 */ /* 0x040fe20000400000 */
[----:B------:R-:W-:Y:S01]  /*b760*/  F2FP.BF16.F32.PACK_AB R11, R19, R18 ;  /* 0x00000012130b723e */ /* 0x000fe200000010ff */
[C---:B------:R-:W-:Y:S01]  /*b770*/  FFMA R16, R71.reuse, R83, R16 ;  /* 0x0000005347107223 */ /* 0x040fe20000000010 */
[----:B------:R-:W-:Y:S01]  /*b780*/  FFMA R17, R71, R86, R17 ;  /* 0x0000005647117223 */ /* 0x000fe20000000011 */
[----:B------:R-:W-:Y:S01]  /*b790*/  LOP3.LUT R112, R113, 0xffff0000, RZ, 0xc0, !PT ;  /* 0xffff000071707812 */ /* 0x000fe200078ec0ff */
[----:B------:R-:W-:Y:S01]  /*b7a0*/  FFMA R22, R71, R85, R22 ;  /* 0x0000005547167223 */ /* 0x000fe20000000016 */
[----:B------:R1:W-:Y:S01]  /*b7b0*/  STS.128 [R163+0xc400], R8 ;  /* 0x00c40008a3007388 */ /* 0x0003e20000000c00 */
[C---:B------:R-:W-:Y:S01]  /*b7c0*/  FMUL R23, R68.reuse, R23 ;  /* 0x0000001744177220 */ /* 0x040fe20000400000 */
[----:B------:R-:W-:Y:S01]  /*b7d0*/  F2FP.BF16.F32.PACK_AB R16, R17, R16 ;  /* 0x000000101110723e */ /* 0x000fe200000010ff */
[C---:B------:R-:W-:Y:S01]  /*b7e0*/  FMUL R20, R68.reuse, R24 ;  /* 0x0000001844147220 */ /* 0x040fe20000400000 */
[----:B------:R-:W-:Y:S01]  /*b7f0*/  FMUL R21, R68, R25 ;  /* 0x0000001944157220 */ /* 0x000fe20000400000 */
[C---:B------:R-:W-:Y:S01]  /*b800*/  SHF.L.U32 R111, R114.reuse, 0x10, RZ ;  /* 0x00000010726f7819 */ /* 0x040fe200000006ff */
[C---:B------:R-:W-:Y:S01]  /*b810*/  FFMA R23, R71.reuse, R88, R23 ;  /* 0x0000005847177223 */ /* 0x040fe20000000017 */
[C---:B------:R-:W-:Y:S01]  /*b820*/  FFMA R20, R71.reuse, R87, R20 ;  /* 0x0000005747147223 */ /* 0x040fe20000000014 */
[----:B------:R-:W-:Y:S01]  /*b830*/  LOP3.LUT R114, R114, 0xffff0000, RZ, 0xc0, !PT ;  /* 0xffff000072727812 */ /* 0x000fe200078ec0ff */
        /* <DEDUP_REMOVED lines=8> */
[----:B------:R-:W-:Y:S01]  /*b8c0*/  SHF.L.U32 R113, R115, 0x10, RZ ;  /* 0x0000001073717819 */ /* 0x000fe200000006ff */
[----:B------:R-:W-:Y:S01]  /*b8d0*/  FFMA R24, R71, R91, R24 ;  /* 0x0000005b47187223 */ /* 0x000fe20000000018 */
[C---:B------:R-:W-:Y:S01]  /*b8e0*/  FMUL R25, R68.reuse, R29 ;  /* 0x0000001d44197220 */ /* 0x040fe20000400000 */
[----:B------:R-:W-:Y:S01]  /*b8f0*/  LOP3.LUT R116, R115, 0xffff0000, RZ, 0xc0, !PT ;  /* 0xffff000073747812 */ /* 0x000fe200078ec0ff */
[C---:B------:R-:W-:Y:S01]  /*b900*/  FMUL R30, R68.reuse, R30 ;  /* 0x0000001e441e7220 */ /* 0x040fe20000400000 */
[----:B------:R-:W-:Y:S01]  /*b910*/  F2FP.BF16.F32.PACK_AB R19, R27, R26 ;  /* 0x0000001a1b13723e */ /* 0x000fe200000010ff */
[C---:B------:R-:W-:Y:S01]  /*b920*/  FFMA R25, R71.reuse, R94, R25 ;  /* 0x0000005e47197223 */ /* 0x040fe20000000019 */
[----:B------:R-:W-:Y:S01]  /*b930*/  FMUL R31, R68, R31 ;  /* 0x0000001f441f7220 */ /* 0x000fe20000400000 */
[----:B------:R-:W-:Y:S01]  /*b940*/  FFMA R30, R71, R93, R30 ;  /* 0x0000005d471e7223 */ /* 0x000fe2000000001e */
[----:B------:R-:W-:Y:S01]  /*b950*/  SHF.L.U32 R115, R120, 0x10, RZ ;  /* 0x0000001078737819 */ /* 0x000fe200000006ff */
[----:B------:R1:W-:Y:S01]  /*b960*/  STS.128 [R162+0xc400], R16 ;  /* 0x00c40010a2007388 */ /* 0x0003e20000000c00 */
[----:B------:R-:W-:Y:S01]  /*b970*/  F2FP.BF16.F32.PACK_AB R24, R25, R24 ;  /* 0x000000181918723e */ /* 0x000fe200000010ff */
[C---:B------:R-:W-:Y:S01]  /*b980*/  FFMA R31, R71.reuse, R96, R31 ;  /* 0x00000060471f7223 */ /* 0x040fe2000000001f */
[C---:B------:R-:W-:Y:S01]  /*b990*/  FMUL R28, R68.reuse, R32 ;  /* 0x00000020441c7220 */ /* 0x040fe20000400000 */
[C---:B------:R-:W-:Y:S01]  /*b9a0*/  FMUL R29, R68.reuse, R33 ;  /* 0x00000021441d7220 */ /* 0x040fe20000400000 */
[----:B------:R-:W-:Y:S01]  /*b9b0*/  FMUL R34, R68, R34 ;  /* 0x0000002244227220 */ /* 0x000fe20000400000 */
[----:B------:R-:W-:Y:S01]  /*b9c0*/  LOP3.LUT R118, R120, 0xffff0000, RZ, 0xc0, !PT ;  /* 0xffff000078767812 */ /* 0x000fe200078ec0ff */
[----:B------:R-:W-:Y:S01]  /*b9d0*/  FFMA R28, R71, R95, R28 ;  /* 0x0000005f471c7223 */ /* 0x000fe2000000001c */
[----:B------:R-:W-:Y:S01]  /*b9e0*/  F2FP.BF16.F32.PACK_AB R25, R31, R30 ;  /* 0x0000001e1f19723e */ /* 0x000fe200000010ff */
[C---:B------:R-:W-:Y:S01]  /*b9f0*/  FFMA R29, R71.reuse, R98, R29 ;  /* 0x00000062471d7223 */ /* 0x040fe2000000001d */
[----:B------:R-:W-:Y:S01]  /*ba00*/  FFMA R34, R71, R97, R34 ;  /* 0x0000006147227223 */ /* 0x000fe20000000022 */
[C---:B------:R-:W-:Y:S01]  /*ba10*/  FMUL R35, R68.reuse, R35 ;  /* 0x0000002344237220 */ /* 0x040fe20000400000 */
[----:B------:R-:W-:Y:S01]  /*ba20*/  SHF.L.U32 R117, R121, 0x10, RZ ;  /* 0x0000001079757819 */ /* 0x000fe200000006ff */
[C---:B------:R-:W-:Y:S01]  /*ba30*/  FMUL R32, R68.reuse, R36 ;  /* 0x0000002444207220 */ /* 0x040fe20000400000 */
[----:B------:R-:W-:Y:S01]  /*ba40*/  F2FP.BF16.F32.PACK_AB R26, R29, R28 ;  /* 0x0000001c1d1a723e */ /* 0x000fe200000010ff */
[C---:B------:R-:W-:Y:S01]  /*ba50*/  FFMA R35, R71.reuse, R100, R35 ;  /* 0x0000006447237223 */ /* 0x040fe20000000023 */
[C---:B------:R-:W-:Y:S01]  /*ba60*/  FMUL R33, R68.reuse, R37 ;  /* 0x0000002544217220 */ /* 0x040fe20000400000 */
[----:B------:R-:W-:Y:S01]  /*ba70*/  FFMA R32, R71, R99, R32 ;  /* 0x0000006347207223 */ /* 0x000fe20000000020 */
        /* <DEDUP_REMOVED lines=29> */
[C---:B------:R-:W-:Y:S01]  /*bc50*/  FMUL R47, R68.reuse, R47 ;  /* 0x0000002f442f7220 */ /* 0x040fe20000400000 */
[C---:B------:R-:W-:Y:S01]  /*bc60*/  FMUL R44, R68.reuse, R48 ;  /* 0x00000030442c7220 */ /* 0x040fe20000400000 */
[----:B------:R-:W-:Y:S01]  /*bc70*/  FMUL R45, R68, R49 ;  /* 0x00000031442d7220 */ /* 0x000fe20000400000 */
[----:B------:R1:W-:Y:S01]  /*bc80*/  STS.128 [R147+0xc400], R32 ;  /* 0x00c4002093007388 */ /* 0x0003e20000000c00 */
[C---:B------:R-:W-:Y:S01]  /*bc90*/  SHF.L.U32 R123, R128.reuse, 0x10, RZ ;  /* 0x00000010807b7819 */ /* 0x040fe200000006ff */
[----:B------:R-:W-:Y:S01]  /*bca0*/  FFMA R46, R71, R109, R46 ;  /* 0x0000006d472e7223 */ /* 0x000fe2000000002e */
[----:B------:R-:W-:Y:S01]  /*bcb0*/  F2FP.BF16.F32.PACK_AB R40, R41, R40 ;  /* 0x000000282928723e */ /* 0x000fe200000010ff */
[C---:B------:R-:W-:Y:S01]  /*bcc0*/  FFMA R47, R71.reuse, R112, R47 ;  /* 0x00000070472f7223 */ /* 0x040fe2000000002f */
[C---:B------:R-:W-:Y:S01]  /*bcd0*/  FFMA R44, R71.reuse, R111, R44 ;  /* 0x0000006f472c7223 */ /* 0x040fe2000000002c */
[----:B------:R-:W-:Y:S01]  /*bce0*/  LOP3.LUT R126, R128, 0xffff0000, RZ, 0xc0, !PT ;  /* 0xffff0000807e7812 */ /* 0x000fe200078ec0ff */
[C---:B------:R-:W-:Y:S01]  /*bcf0*/  FFMA R45, R71.reuse, R114, R45 ;  /* 0x00000072472d7223 */ /* 0x040fe2000000002d */
[C---:B------:R-:W-:Y:S01]  /*bd00*/  FMUL R50, R68.reuse, R50 ;  /* 0x0000003244327220 */ /* 0x040fe20000400000 */
[C---:B------:R-:W-:Y:S01]  /*bd10*/  FMUL R51, R68.reuse, R51 ;  /* 0x0000003344337220 */ /* 0x040fe20000400000 */
[C---:B------:R-:W-:Y:S01]  /*bd20*/  FMUL R48, R68.reuse, R52 ;  /* 0x0000003444307220 */ /* 0x040fe20000400000 */
[C---:B------:R-:W-:Y:S01]  /*bd30*/  FMUL R49, R68.reuse, R53 ;  /* 0x0000003544317220 */ /* 0x040fe20000400000 */
[C---:B------:R-:W-:Y:S01]  /*bd40*/  FFMA R50, R71.reuse, R113, R50 ;  /* 0x0000007147327223 */ /* 0x040fe20000000032 */
        /* <DEDUP_REMOVED lines=9> */
[----:B------:R-:W-:Y:S01]  /*bde0*/  FFMA R55, R71, R120, R55 ;  /* 0x0000007847377223 */ /* 0x000fe20000000037 */
[C---:B------:R-:W-:Y:S01]  /*bdf0*/  FMUL R59, R68.reuse, R59 ;  /* 0x0000003b443b7220 */ /* 0x040fe20000400000 */
[----:B------:R-:W-:Y:S01]  /*be00*/  F2FP.BF16.F32.PACK_AB R41, R47, R46 ;  /* 0x0000002e2f29723e */ /* 0x000fe200000010ff */
[----:B------:R-:W-:Y:S01]  /*be10*/  FFMA R52, R71, R119, R52 ;  /* 0x0000007747347223 */ /* 0x000fe20000000034 */
[----:B------:R-:W-:Y:S01]  /*be20*/  F2FP.BF16.F32.PACK_AB R42, R45, R44 ;  /* 0x0000002c2d2a723e */ /* 0x000fe200000010ff */
[C---:B------:R-:W-:Y:S01]  /*be30*/  FMUL R56, R68.reuse, R60 ;  /* 0x0000003c44387220 */ /* 0x040fe20000400000 */
[----:B------:R-:W-:Y:S01]  /*be40*/  F2FP.BF16.F32.PACK_AB R43, R51, R50 ;  /* 0x00000032332b723e */ /* 0x000fe200000010ff */
[----:B------:R-:W-:Y:S01]  /*be50*/  FFMA R53, R71, R122, R53 ;  /* 0x0000007a47357223 */ /* 0x000fe20000000035 */
[----:B------:R-:W-:Y:S01]  /*be60*/  SHF.L.U32 R125, R129, 0x10, RZ ;  /* 0x00000010817d7819 */ /* 0x000fe200000006ff */
[C---:B------:R-:W-:Y:S01]  /*be70*/  FMUL R57, R68.reuse, R61 ;  /* 0x0000003d44397220 */ /* 0x040fe20000400000 */
[----:B------:R-:W-:Y:S01]  /*be80*/  FFMA R58, R71, R121, R58 ;  /* 0x00000079473a7223 */ /* 0x000fe2000000003a */
[----:B------:R1:W-:Y:S01]  /*be90*/  STS.128 [R160+0xc400], R40 ;  /* 0x00c40028a0007388 */ /* 0x0003e20000000c00 */
[----:B------:R-:W-:Y:S01]  /*bea0*/  LOP3.LUT R128, R129, 0xffff0000, RZ, 0xc0, !PT ;  /* 0xffff000081807812 */ /* 0x000fe200078ec0ff */
[----:B------:R-:W-:Y:S01]  /*beb0*/  FMUL R62, R68, R62 ;  /* 0x0000003e443e7220 */ /* 0x000fe20000400000 */
[C---:B------:R-:W-:Y:S01]  /*bec0*/  FFMA R59, R71.reuse, R124, R59 ;  /* 0x0000007c473b7223 */ /* 0x040fe2000000003b */
[----:B------:R-:W-:Y:S01]  /*bed0*/  SHF.L.U32 R127, R130, 0x10, RZ ;  /* 0x00000010827f7819 */ /* 0x000fe200000006ff */
[----:B------:R-:W-:Y:S01]  /*bee0*/  FMUL R63, R68, R63 ;  /* 0x0000003f443f7220 */ /* 0x000fe20000400000 */
[C---:B------:R-:W-:Y:S01]  /*bef0*/  FFMA R56, R71.reuse, R123, R56 ;  /* 0x0000007b47387223 */ /* 0x040fe20000000038 */
[----:B------:R-:W-:Y:S01]  /*bf00*/  LOP3.LUT R130, R130, 0xffff0000, RZ, 0xc0, !PT ;  /* 0xffff000082827812 */ /* 0x000fe200078ec0ff */
[C---:B------:R-:W-:Y:S01]  /*bf10*/  FMUL R60, R68.reuse, R64 ;  /* 0x00000040443c7220 */ /* 0x040fe20000400000 */
[----:B------:R-:W-:Y:S01]  /*bf20*/  FFMA R57, R71, R126, R57 ;  /* 0x0000007e47397223 */ /* 0x000fe20000000039 */
[----:B------:R-:W-:Y:S01]  /*bf30*/  SHF.L.U32 R129, R131, 0x10, RZ ;  /* 0x0000001083817819 */ /* 0x000fe200000006ff */
[C---:B------:R-:W-:Y:S01]  /*bf40*/  FMUL R61, R68.reuse, R65 ;  /* 0x00000041443d7220 */ /* 0x040fe20000400000 */
[----:B------:R-:W-:Y:S01]  /*bf50*/  FFMA R62, R71, R125, R62 ;  /* 0x0000007d473e7223 */ /* 0x000fe2000000003e */
[----:B------:R-:W-:Y:S01]  /*bf60*/  LOP3.LUT R132, R131, 0xffff0000, RZ, 0xc0, !PT ;  /* 0xffff000083847812 */ /* 0x000fe200078ec0ff */
[C---:B------:R-:W-:Y:S01]  /*bf70*/  FMUL R66, R68.reuse, R66 ;  /* 0x0000004244427220 */ /* 0x040fe20000400000 */
[----:B------:R-:W-:Y:S01]  /*bf80*/  F2FP.BF16.F32.PACK_AB R48, R49, R48 ;  /* 0x000000303130723e */ /* 0x000fe200000010ff */
[----:B------:R-:W-:Y:S01]  /*bf90*/  FFMA R63, R71, R128, R63 ;  /* 0x00000080473f7223 */ /* 0x000fe2000000003f */
[----:B------:R-:W-:Y:S01]  /*bfa0*/  FMUL R67, R68, R67 ;  /* 0x0000004344437220 */ /* 0x000fe20000400000 */
        /* <DEDUP_REMOVED lines=12> */
[----:B------:R-:W-:Y:S03]  /*c070*/  ISETP.NE.AND P0, PT, R152, RZ, PT ;  /* 0x000000ff9800720c */ /* 0x000fe60003f05270 */
[----:B------:R1:W-:Y:S01]  /*c080*/  STS.128 [R158+0xc400], R56 ;  /* 0x00c400389e007388 */ /* 0x0003e20000000c00 */
[----:B------:R-:W-:Y:S01]  /*c090*/  @!PT LDS RZ, [RZ] ;  /* 0x00000000fffff984 */ /* 0x000fe20000000800 */
[----:B------:R-:W-:Y:S01]  /*c0a0*/  @!PT LDS RZ, [RZ] ;  /* 0x00000000fffff984 */ /* 0x000fe20000000800 */
[----:B------:R-:W-:Y:S01]  /*c0b0*/  @!PT LDS RZ, [RZ] ;  /* 0x00000000fffff984 */ /* 0x000fe20000000800 */
[----:B------:R-:W-:Y:S01]  /*c0c0*/  @!PT LDS RZ, [RZ] ;  /* 0x00000000fffff984 */ /* 0x000fe20000000800 */
[----:B------:R2:W-:Y:S07]  /*c0d0*/  MEMBAR.ALL.CTA ;  /* 0x0000000000007992 */ /* 0x0005ee0000008000 */
[----:B--2---:R-:W2:Y:S02]  /*c0e0*/  FENCE.VIEW.ASYNC.S ;  /* 0x00000000000073c6 */ /* 0x004ea40000000000 */
[----:B--2---:R-:W-:Y:S06]  /*c0f0*/  BAR.SYNC.DEFER_BLOCKING 0x1, 0x80 ;  /* 0x0042000000007b1d */ /* 0x004fec0000010000 */
[----:B------:R-:W-:Y:S05]  /*c100*/  @P0 BRA `(.L_x_144) ;  /* 0x0000000000280947 */ /* 0x000fea0003800000 */
[----:B------:R-:W2:Y:S01]  /*c110*/  LDCU.64 UR6, c[0x0][0x348] ;  /* 0x00006900ff0677ac */ /* 0x000ea20008000a00 */
[----:B------:R-:W-:Y:S02]  /*c120*/  UIADD3 UR9, UPT, UPT, UR53, UR40, URZ ;  /* 0x0000002835097290 */ /* 0x000fe4000fffe0ff */
[----:B------:R-:W-:Y:S01]  /*c130*/  UIADD3 UR8, UPT, UPT, UR46, 0xc400, URZ ;  /* 0x0000c4002e087890 */ /* 0x000fe2000fffe0ff */
[----:B------:R-:W-:Y:S01]  /*c140*/  UMOV UR10, UR50 ;  /* 0x00000032000a7c82 */ /* 0x000fe20008000000 */
[----:B------:R-:W-:Y:S01]  /*c150*/  UMOV UR11, UR36 ;  /* 0x00000024000b7c82 */ /* 0x000fe20008000000 */
[----:B--2---:R-:W-:Y:S04]  /*c160*/  UIADD3 UR4, UP0, UPT, UR6, 0xa80, URZ ;  /* 0x00000a8006047890 */ /* 0x004fe8000ff1e0ff */
[----:B------:R-:W-:Y:S09]  /*c170*/  UIADD3.X UR5, UPT, UPT, URZ, UR7, URZ, UP0, !UPT ;  /* 0x00000007ff057290 */ /* 0x000ff200087fe4ff */
[----:B------:R2:W-:Y:S01]  /*c180*/  UTMASTG.3D [UR8], [UR4] ;  /* 0x00000008040073b5 */ /* 0x0005e20008010000 */
[----:B------:R0:W-:Y:S01]  /*c190*/  UTMACMDFLUSH ;  /* 0x00000000000079b7 */ /* 0x0001e20000000000 */
[----:B--2---:R-:W-:Y:S04]  /*c1a0*/  DEPBAR.LE SB0, 0x1 ;  /* 0x000080400000791a */ /* 0x004fe80000000000 */
.L_x_144:
[----:B------:R-:W-:Y:S05]  /*c1b0*/  BSYNC.RECONVERGENT B0 ;  /* 0x0000000000007941 */ /* 0x000fea0003800200 */
.L_x_143:
[----:B------:R-:W-:Y:S01]  /*c1c0*/  BAR.SYNC.DEFER_BLOCKING 0x1, 0x80 ;  /* 0x0042000000007b1d */ /* 0x000fe20000010000 */
[----:B------:R-:W-:Y:S09]  /*c1d0*/  UISETP.NE.AND UP0, UPT, UR54, -0x4, UPT ;  /* 0xfffffffc3600788c */ /* 0x000ff2000bf05270 */
[----:B------:R-:W-:Y:S05]  /*c1e0*/  BRA.U !UP0, `(.L_x_145) ;  /* 0x0000000108247547 */ /* 0x000fea000b800000 */
[----:B------:R-:W-:Y:S01]  /*c1f0*/  ISETP.NE.AND P0, PT, R157, RZ, PT ;  /* 0x000000ff9d00720c */ /* 0x000fe20003f05270 */
[----:B------:R-:W-:Y:S01]  /*c200*/  IMAD.U32 R0, RZ, RZ, UR52 ;  /* 0x00000034ff007e24 */ /* 0x000fe2000f8e00ff */
[----:B------:R-:W-:Y:S04]  /*c210*/  UIADD3 UR4, UPT, UPT, UR52, 0x1, URZ ;  /* 0x0000000134047890 */ /* 0x000fe8000fffe0ff */
[----:B------:R-:W-:Y:S04]  /*c220*/  UISETP.NE.AND UP0, UPT, UR4, 0x4, UPT ;  /* 0x000000040400788c */ /* 0x000fe8000bf05270 */
[----:B------:R-:W-:Y:S03]  /*c230*/  USEL UR52, UR4, URZ, UP0 ;  /* 0x000000ff04347287 */ /* 0x000fe60008000000 */
[----:B------:R-:W-:Y:S05]  /*c240*/  @P0 LEA R0, R0, UR46, 0x3 ;  /* 0x0000002e00000c11 */ /* 0x000fea000f8e18ff */
[----:B------:R-:W-:Y:S05]  /*c250*/  @P0 VIADD R0, R0, 0x60 ;  /* 0x0000006000000836 */ /* 0x000fea0000000000 */
[----:B------:R-:W-:Y:S04]  /*c260*/  @P0 PRMT R0, R165, 0x654, R0 ;  /* 0x00000654a5000816 */ /* 0x000fe80000000000 */
[----:B------:R2:W-:Y:S03]  /*c270*/  @P0 SYNCS.ARRIVE.TRANS64.RED.A1T0 RZ, [R0+URZ], RZ ;  /* 0x000000ff00ff09a7 */ /* 0x0005e600081004ff */
.L_x_145:
[----:B------:R-:W-:Y:S01]  /*c280*/  R2UR UR6, R156 ;  /* 0x000000009c0672ca */ /* 0x000fe200000e0000 */
[----:B------:R-:W-:Y:S01]  /*c290*/  UIADD3 UR54, UPT, UPT, UR54, 0x4, URZ ;  /* 0x0000000436367890 */ /* 0x000fe2000fffe0ff */
[----:B------:R-:W-:Y:S01]  /*c2a0*/  R2UR UR5, R141 ;  /* 0x000000008d0572ca */ /* 0x000fe200000e0000 */
[----:B------:R-:W-:Y:S01]  /*c2b0*/  ULOP3.LUT UR39, UR39, 0x1, URZ, 0x3c, !UPT ;  /* 0x0000000127277892 */ /* 0x000fe2000f8e3cff */
[----:B------:R-:W-:Y:S01]  /*c2c0*/  R2UR UR4, R142 ;  /* 0x000000008e0472ca */ /* 0x000fe200000e0000 */
[----:B------:R-:W-:Y:S01]  /*c2d0*/  UMOV UR36, UR63 ;  /* 0x0000003f00247c82 */ /* 0x000fe20008000000 */
[C---:B------:R-:W-:Y:S04]  /*c2e0*/  ISETP.NE.AND P0, PT, R146.reuse, 0x2, PT ;  /* 0x000000029200780c */ /* 0x040fe80003f05270 */
[----:B------:R-:W-:Y:S02]  /*c2f0*/  SEL R3, RZ, 0x1, P0 ;  /* 0x00000001ff037807 */ /* 0x000fe40000000000 */
[----:B------:R-:W-:Y:S01]  /*c300*/  SEL R146, R146, RZ, P0 ;  /* 0x000000ff92927207 */ /* 0x000fe20000000000 */
[----:B------:R-:W-:Y:S01]  /*c310*/  UISETP.NE.AND UP0, UPT, UR6, URZ, UPT ;  /* 0x000000ff0600728c */ /* 0x000fe2000bf05270 */
[----:B------:R-:W-:Y:S01]  /*c320*/  LOP3.LUT R148, R148, R3, RZ, 0x3c, !PT ;  /* 0x0000000394947212 */ /* 0x000fe200078e3cff */
[----:B------:R-:W-:Y:S02]  /*c330*/  UIADD3 UR20, UPT, UPT, UR37, UR5, URZ ;  /* 0x0000000525147290 */ /* 0x000fe4000fffe0ff */
[----:B------:R-:W-:Y:S05]  /*c340*/  UIADD3 UR28, UPT, UPT, UR38, UR4, URZ ;  /* 0x00000004261c7290 */ /* 0x000fea000fffe0ff */
[----:B------:R-:W-:Y:S07]  /*c350*/  BRA.U UP0, `(.L_x_146) ;  /* 0xffffff9d00887547 */ /* 0x000fee000b83ffff */
[----:B------:R-:W3:Y:S01]  /*c360*/  S2UR UR4, SR_CgaCtaId ;  /* 0x00000000000479c3 */ /* 0x000ee20000008800 */
[----:B------:R-:W-:-:S13]  /*c370*/  R2UR UR5, R143 ;  /* 0x000000008f0572ca */ /* 0x000fda00000e0000 */
[----:B------:R-:W-:Y:S02]  /*c380*/  UISETP.NE.AND UP0, UPT, UR5, URZ, UPT ;  /* 0x000000ff0500728c */ /* 0x000fe4000bf05270 */
[----:B---3--:R-:W-:Y:S02]  /*c390*/  ULOP3.LUT UR5, UR4, 0x1, URZ, 0x3c, !UPT ;  /* 0x0000000104057892 */ /* 0x008fe4000f8e3cff */
[----:B------:R-:W-:-:S04]  /*c3a0*/  UIADD3 UR4, UPT, UPT, UR46, 0xe0, URZ ;  /* 0x000000e02e047890 */ /* 0x000fc8000fffe0ff */
[----:B------:R-:W-:-:S09]  /*c3b0*/  UPRMT UR4, UR5, 0x654, UR4 ;  /* 0x0000065405047896 */ /* 0x000fd20008000004 */
[----:B------:R-:W-:Y:S01]  /*c3c0*/  SYNCS.ARRIVE.TRANS64.RED.A1T0 RZ, [UR4], RZ ;  /* 0x000000ffffff79a7 */ /* 0x000fe20008100404 */
[----:B------:R-:W-:Y:S01]  /*c3d0*/  SYNCS.ARRIVE.TRANS64.A1T0 RZ, [UR46+0xe0], RZ ;  /* 0x0000e0ffffff79a7 */ /* 0x000fe2000810002e */
[----:B------:R-:W-:Y:S05]  /*c3e0*/  BRA.U !UP0, `(.L_x_147) ;  /* 0x0000000108487547 */ /* 0x000fea000b800000 */
[----:B------:R-:W3:Y:S02]  /*c3f0*/  LDCU.64 UR4, c[0x0][0xc90] ;  /* 0x00019200ff0477ac */ /* 0x000ee40008000a00 */
[----:B---3--:R-:W-:-:S04]  /*c400*/  UISETP.NE.U32.AND UP0, UPT, UR4, URZ, UPT ;  /* 0x000000ff0400728c */ /* 0x008fc8000bf05070 */
[----:B------:R-:W-:-:S09]  /*c410*/  UISETP.NE.AND.EX UP0, UPT, UR5, URZ, UPT, UP0 ;  /* 0x000000ff0500728c */ /* 0x000fd2000bf05300 */
[----:B------:R-:W-:Y:S05]  /*c420*/  BRA.U UP0, `(.L_x_148) ;  /* 0x00000001000c7547 */ /* 0x000fea000b800000 */
[----:B------:R-:W-:-:S13]  /*c430*/  FSETP.NEU.AND P0, PT, R71, RZ, PT ;  /* 0x000000ff4700720b */ /* 0x000fda0003f0d000 */
[----:B------:R-:W-:Y:S05]  /*c440*/  @!P0 EXIT ;  /* 0x000000000000894d */ /* 0x000fea0003800000 */
[----:B------:R-:W-:Y:S05]  /*c450*/  BRA `(.L_x_147) ;  /* 0x00000000002c7947 */ /* 0x000fea0003800000 */
.L_x_148:
[----:B------:R-:W-:Y:S01]  /*c460*/  ISETP.NE.AND P0, PT, R145, RZ, PT ;  /* 0x000000ff9100720c */ /* 0x000fe20003f05270 */
[----:B------:R-:W-:-:S12]  /*c470*/  BSSY.RECONVERGENT B0, `(.L_x_147) ;  /* 0x0000009000007945 */ /* 0x000fd80003800200 */
[----:B------:R-:W-:Y:S05]  /*c480*/  @P0 BRA `(.L_x_149) ;  /* 0x0000000000140947 */ /* 0x000fea0003800000 */
[----:B------:R-:W3:Y:S02]  /*c490*/  LDCU.64 UR4, c[0x0][0xc88] ;  /* 0x00019100ff0477ac */ /* 0x000ee40008000a00 */
[----:B---3--:R-:W-:-:S04]  /*c4a0*/  ISETP.NE.U32.AND P0, PT, RZ, UR4, PT ;  /* 0x00000004ff007c0c */ /* 0x008fc8000bf05070 */
[----:B------:R-:W-:-:S13]  /*c4b0*/  ISETP.NE.AND.EX P0, PT, RZ, UR5, PT, P0 ;  /* 0x00000005ff007c0c */ /* 0x000fda000bf05300 */
[----:B------:R-:W-:Y:S05]  /*c4c0*/  @!P0 EXIT ;  /* 0x000000000000894d */ /* 0x000fea0003800000 */
[----:B------:R-:W-:Y:S05]  /*c4d0*/  BRA `(.L_x_150) ;  /* 0x0000000000087947 */ /* 0x000fea0003800000 */
.L_x_149:
[----:B------:R-:W-:-:S13]  /*c4e0*/  FSETP.NEU.AND P0, PT, R71, RZ, PT ;  /* 0x000000ff4700720b */ /* 0x000fda0003f0d000 */
[----:B------:R-:W-:Y:S05]  /*c4f0*/  @!P0 EXIT ;  /* 0x000000000000894d */ /* 0x000fea0003800000 */
.L_x_150:
[----:B------:R-:W-:Y:S05]  /*c500*/  BSYNC.RECONVERGENT B0 ;  /* 0x0000000000007941 */ /* 0x000fea0003800200 */
.L_x_147:
[----:B------:R-:W3:Y:S01]  /*c510*/  S2UR UR5, SR_CgaCtaId ;  /* 0x00000000000579c3 */ /* 0x000ee20000008800 */
[----:B------:R-:W-:Y:S01]  /*c520*/  ULEA UR4, UR52, UR46, 0x3 ;  /* 0x0000002e34047291 */ /* 0x000fe2000f8e18ff */
[----:B------:R-:W-:-:S04]  /*c530*/  DEPBAR.LE SB0, 0x0 ;  /* 0x000080000000791a */ /* 0x000fc80000000000 */
[----:B------:R-:W-:-:S04]  /*c540*/  UIADD3 UR4, UPT, UPT, UR4, 0x60, URZ ;  /* 0x0000006004047890 */ /* 0x000fc8000fffe0ff */
[----:B---3--:R-:W-:-:S09]  /*c550*/  UPRMT UR4, UR5, 0x654, UR4 ;  /* 0x0000065405047896 */ /* 0x008fd20008000004 */
[----:B------:R-:W-:Y:S01]  /*c560*/  SYNCS.ARRIVE.TRANS64.RED.A1T0 RZ, [UR4], RZ ;  /* 0x000000ffffff79a7 */ /* 0x000fe20008100404 */
[----:B------:R-:W-:Y:S05]  /*c570*/  EXIT ;  /* 0x000000000000794d */ /* 0x000fea0003800000 */
.L_x_24:
[----:B-1----:R1:W2:Y:S02]  /*c580*/  SYNCS.PHASECHK.TRANS64.TRYWAIT P0, [R0+URZ+0xd0], R3 ;  /* 0x0000d003000075a7 */ /* 0x0022a400080011ff */
[----:B--2---:R-:W-:Y:S05]  /*c590*/  @!P0 NANOSLEEP.SYNCS 0x989680 ;  /* 0x009896800000895d */ /* 0x004fea0003900000 */
[----:B------:R-:W2:Y:S02]  /*c5a0*/  @!P0 SYNCS.PHASECHK.TRANS64 P0, [R0+URZ+0xd0], R3 ;  /* 0x0000d003000085a7 */ /* 0x000ea400080010ff */
[----:B--2---:R-:W-:Y:S05]  /*c5b0*/  @!P0 BRA `(.L_x_24) ;  /* 0xfffffffc00f08947 */ /* 0x004fea000383ffff */
[----:B------:R-:W-:Y:S05]  /*c5c0*/  BRA `(.L_x_151) ;  /* 0xffffff5400007947 */ /* 0x000fea000383ffff */
.L_x_27:
[----:B-1----:R-:W-:-:S07]  /*c5d0*/  MOV R0, UR5 ;  /* 0x0000000500007c02 */ /* 0x002fce0008000f00 */
.L_x_152:
[----:B-1----:R1:W2:Y:S02]  /*c5e0*/  SYNCS.PHASECHK.TRANS64.TRYWAIT P0, [R0+URZ+0x20], R3 ;  /* 0x00002003000075a7 */ /* 0x0022a400080011ff */
[----:B--2---:R-:W-:Y:S05]  /*c5f0*/  @!P0 NANOSLEEP.SYNCS 0x989680 ;  /* 0x009896800000895d */ /* 0x004fea0003900000 */
[----:B------:R-:W2:Y:S02]  /*c600*/  @!P0 SYNCS.PHASECHK.TRANS64 P0, [R0+URZ+0x20], R3 ;  /* 0x00002003000085a7 */ /* 0x000ea400080010ff */
[----:B--2---:R-:W-:Y:S05]  /*c610*/  @!P0 BRA `(.L_x_152) ;  /* 0xfffffffc00f08947 */ /* 0x004fea000383ffff */
[----:B------:R-:W-:Y:S05]  /*c620*/  BRA `(.L_x_26) ;  /* 0xffffff5400607947 */ /* 0x000fea000383ffff */
.L_x_36:
[----:B-1----:R-:W-:-:S07]  /*c630*/  MOV R0, UR6 ;  /* 0x0000000600007c02 */ /* 0x002fce0008000f00 */
.L_x_153:
[----:B-1----:R1:W2:Y:S02]  /*c640*/  SYNCS.PHASECHK.TRANS64.TRYWAIT P0, [R0+URZ+0x20], R3 ;  /* 0x00002003000075a7 */ /* 0x0022a400080011ff */
[----:B--2---:R-:W-:Y:S05]  /*c650*/  @!P0 NANOSLEEP.SYNCS 0x989680 ;  /* 0x009896800000895d */ /* 0x004fea0003900000 */
[----:B------:R-:W2:Y:S02]  /*c660*/  @!P0 SYNCS.PHASECHK.TRANS64 P0, [R0+URZ+0x20], R3 ;  /* 0x00002003000085a7 */ /* 0x000ea400080010ff */
[----:B--2---:R-:W-:Y:S05]  /*c670*/  @!P0 BRA `(.L_x_153) ;  /* 0xfffffffc00f08947 */ /* 0x004fea000383ffff */
[----:B------:R-:W-:Y:S05]  /*c680*/  BRA `(.L_x_35) ;  /* 0xffffff5800787947 */ /* 0x000fea000383ffff */
.L_x_43:
[----:B-1----:R1:W4:Y:S02]  /*c690*/  SYNCS.PHASECHK.TRANS64.TRYWAIT P0, [R3+URZ+0x90], R0 ;  /* 0x00009000030075a7 */ /* 0x00232400080011ff */
[----:B----4-:R-:W-:Y:S05]  /*c6a0*/  @!P0 NANOSLEEP.SYNCS 0x989680 ;  /* 0x009896800000895d */ /* 0x010fea0003900000 */
[----:B------:R-:W4:Y:S02]  /*c6b0*/  @!P0 SYNCS.PHASECHK.TRANS64 P0, [R3+URZ+0x90], R0 ;  /* 0x00009000030085a7 */ /* 0x000f2400080010ff */
[----:B----4-:R-:W-:Y:S05]  /*c6c0*/  @!P0 BRA `(.L_x_43) ;  /* 0xfffffffc00f08947 */ /* 0x010fea000383ffff */
[----:B------:R-:W-:Y:S05]  /*c6d0*/  BRA `(.L_x_154) ;  /* 0xffffff5c006c7947 */ /* 0x000fea000383ffff */
.L_x_47:
[----:B-1----:R-:W-:-:S07]  /*c6e0*/  MOV R0, UR4 ;  /* 0x0000000400007c02 */ /* 0x002fce0008000f00 */
.L_x_155:
[----:B-1----:R1:W2:Y:S02]  /*c6f0*/  SYNCS.PHASECHK.TRANS64.TRYWAIT P0, [R0+URZ], R3 ;  /* 0x00000003000075a7 */ /* 0x0022a400080011ff */
[----:B--2---:R-:W-:Y:S05]  /*c700*/  @!P0 NANOSLEEP.SYNCS 0x989680 ;  /* 0x009896800000895d */ /* 0x004fea0003900000 */
[----:B------:R-:W2:Y:S02]  /*c710*/  @!P0 SYNCS.PHASECHK.TRANS64 P0, [R0+URZ], R3 ;  /* 0x00000003000085a7 */ /* 0x000ea400080010ff */
[----:B--2---:R-:W-:Y:S05]  /*c720*/  @!P0 BRA `(.L_x_155) ;  /* 0xfffffffc00f08947 */ /* 0x004fea000383ffff */
[----:B------:R-:W-:Y:S05]  /*c730*/  BRA `(.L_x_156) ;  /* 0xffffff6400187947 */ /* 0x000fea000383ffff */
.L_x_48:
[----:B------:R-:W-:-:S07]  /*c740*/  MOV R0, UR5 ;  /* 0x0000000500007c02 */ /* 0x000fce0008000f00 */
.L_x_157:
[----:B-1----:R1:W2:Y:S02]  /*c750*/  SYNCS.PHASECHK.TRANS64.TRYWAIT P0, [R0+URZ], R3 ;  /* 0x00000003000075a7 */ /* 0x0022a400080011ff */
[----:B--2---:R-:W-:Y:S05]  /*c760*/  @!P0 NANOSLEEP.SYNCS 0x989680 ;  /* 0x009896800000895d */ /* 0x004fea0003900000 */
[----:B------:R-:W2:Y:S02]  /*c770*/  @!P0 SYNCS.PHASECHK.TRANS64 P0, [R0+URZ], R3 ;  /* 0x00000003000085a7 */ /* 0x000ea400080010ff */
[----:B--2---:R-:W-:Y:S05]  /*c780*/  @!P0 BRA `(.L_x_157) ;  /* 0xfffffffc00f08947 */ /* 0x004fea000383ffff */
[----:B------:R-:W-:Y:S05]  /*c790*/  BRA `(.L_x_158) ;  /* 0xffffff6400247947 */ /* 0x000fea000383ffff */
.L_x_49:
[----:B------:R-:W-:-:S07]  /*c7a0*/  MOV R0, UR5 ;  /* 0x0000000500007c02 */ /* 0x000fce0008000f00 */
.L_x_159:
[----:B-1----:R1:W2:Y:S02]  /*c7b0*/  SYNCS.PHASECHK.TRANS64.TRYWAIT P0, [R0+URZ], R3 ;  /* 0x00000003000075a7 */ /* 0x0022a400080011ff */
[----:B--2---:R-:W-:Y:S05]  /*c7c0*/  @!P0 NANOSLEEP.SYNCS 0x989680 ;  /* 0x009896800000895d */ /* 0x004fea0003900000 */
[----:B------:R-:W2:Y:S02]  /*c7d0*/  @!P0 SYNCS.PHASECHK.TRANS64 P0, [R0+URZ], R3 ;  /* 0x00000003000085a7 */ /* 0x000ea400080010ff */
[----:B--2---:R-:W-:Y:S05]  /*c7e0*/  @!P0 BRA `(.L_x_159) ;  /* 0xfffffffc00f08947 */ /* 0x004fea000383ffff */
[----:B------:R-:W-:Y:S05]  /*c7f0*/  BRA `(.L_x_160) ;  /* 0xffffff6400307947 */ /* 0x000fea000383ffff */
.L_x_52:
[----:B-1----:R1:W2:Y:S02]  /*c800*/  SYNCS.PHASECHK.TRANS64.TRYWAIT P0, [R0+URZ+0xc0], R5 ;  /* 0x0000c005000075a7 */ /* 0x0022a400080011ff */
[----:B--2---:R-:W-:Y:S05]  /*c810*/  @!P0 NANOSLEEP.SYNCS 0x989680 ;  /* 0x009896800000895d */ /* 0x004fea0003900000 */
[----:B------:R-:W2:Y:S02]  /*c820*/  @!P0 SYNCS.PHASECHK.TRANS64 P0, [R0+URZ+0xc0], R5 ;  /* 0x0000c005000085a7 */ /* 0x000ea400080010ff */
[----:B--2---:R-:W-:Y:S05]  /*c830*/  @!P0 BRA `(.L_x_52) ;  /* 0xfffffffc00f08947 */ /* 0x004fea000383ffff */
[----:B------:R-:W-:Y:S05]  /*c840*/  BRA `(.L_x_161) ;  /* 0xffffff6400947947 */ /* 0x000fea000383ffff */
.L_x_53:
[----:B------:R-:W-:-:S07]  /*c850*/  MOV R0, UR4 ;  /* 0x0000000400007c02 */ /* 0x000fce0008000f00 */
.L_x_162:
[----:B-1----:R1:W2:Y:S02]  /*c860*/  SYNCS.PHASECHK.TRANS64.TRYWAIT P0, [R0+URZ+0xa0], R7 ;  /* 0x0000a007000075a7 */ /* 0x0022a400080011ff */
[----:B--2---:R-:W-:Y:S05]  /*c870*/  @!P0 NANOSLEEP.SYNCS 0x989680 ;  /* 0x009896800000895d */ /* 0x004fea0003900000 */
[----:B------:R-:W2:Y:S02]  /*c880*/  @!P0 SYNCS.PHASECHK.TRANS64 P0, [R0+URZ+0xa0], R7 ;  /* 0x0000a007000085a7 */ /* 0x000ea400080010ff */
[----:B--2---:R-:W-:Y:S05]  /*c890*/  @!P0 BRA `(.L_x_162) ;  /* 0xfffffffc00f08947 */ /* 0x004fea000383ffff */
[----:B------:R-:W-:Y:S05]  /*c8a0*/  BRA `(.L_x_163) ;  /* 0xffffff6400a47947 */ /* 0x000fea000383ffff */
.L_x_54:
[----:B-1----:R1:W2:Y:S02]  /*c8b0*/  SYNCS.PHASECHK.TRANS64.TRYWAIT P1, [R0+URZ+0x90], R5 ;  /* 0x00009005000075a7 */ /* 0x0022a400080211ff */
[----:B--2---:R-:W-:Y:S05]  /*c8c0*/  @!P1 NANOSLEEP.SYNCS 0x989680 ;  /* 0x009896800000995d */ /* 0x004fea0003900000 */
[----:B------:R-:W2:Y:S02]  /*c8d0*/  @!P1 SYNCS.PHASECHK.TRANS64 P1, [R0+URZ+0x90], R5 ;  /* 0x00009005000095a7 */ /* 0x000ea400080210ff */
[----:B--2---:R-:W-:Y:S05]  /*c8e0*/  @!P1 BRA `(.L_x_54) ;  /* 0xfffffffc00f09947 */ /* 0x004fea000383ffff */
[----:B------:R-:W-:Y:S05]  /*c8f0*/  BRA `(.L_x_164) ;  /* 0xffffff6400d47947 */ /* 0x000fea000383ffff */
.L_x_57:
[----:B------:R-:W-:-:S07]  /*c900*/  MOV R0, UR4 ;  /* 0x0000000400007c02 */ /* 0x000fce0008000f00 */
.L_x_165:
[----:B-1----:R1:W2:Y:S02]  /*c910*/  SYNCS.PHASECHK.TRANS64.TRYWAIT P0, [R0+URZ+0xa0], R3 ;  /* 0x0000a003000075a7 */ /* 0x0022a400080011ff */
[----:B--2---:R-:W-:Y:S05]  /*c920*/  @!P0 NANOSLEEP.SYNCS 0x989680 ;  /* 0x009896800000895d */ /* 0x004fea0003900000 */
[----:B------:R-:W2:Y:S02]  /*c930*/  @!P0 SYNCS.PHASECHK.TRANS64 P0, [R0+URZ+0xa0], R3 ;  /* 0x0000a003000085a7 */ /* 0x000ea400080010ff */
[----:B--2---:R-:W-:Y:S05]  /*c940*/  @!P0 BRA `(.L_x_165) ;  /* 0xfffffffc00f08947 */ /* 0x004fea000383ffff */
[----:B------:R-:W-:Y:S05]  /*c950*/  BRA `(.L_x_56) ;  /* 0xffffff6800287947 */ /* 0x000fea000383ffff */
.L_x_66:
[----:B-1----:R-:W-:-:S04]  /*c960*/  MOV R5, UR5 ;  /* 0x0000000500057c02 */ /* 0x002fc80008000f00 */
[----:B------:R1:W2:Y:S03]  /*c970*/  SYNCS.PHASECHK.TRANS64.TRYWAIT P0, [R5+URZ+0x8], R6 ;  /* 0x00000806050075a7 */ /* 0x0002a600080011ff */
[----:B--2---:R-:W-:Y:S05]  /*c980*/  @!P0 NANOSLEEP.SYNCS 0x989680 ;  /* 0x009896800000895d */ /* 0x004fea0003900000 */
[----:B------:R-:W2:Y:S02]  /*c990*/  @!P0 SYNCS.PHASECHK.TRANS64 P0, [R5+URZ+0x8], R6 ;  /* 0x00000806050085a7 */ /* 0x000ea400080010ff */
[----:B--2---:R-:W-:Y:S05]  /*c9a0*/  @!P0 BRA `(.L_x_66) ;  /* 0xfffffffc00ec8947 */ /* 0x004fea000383ffff */
[----:B------:R-:W-:Y:S05]  /*c9b0*/  BRA `(.L_x_65) ;  /* 0xffffff6800e87947 */ /* 0x000fea000383ffff */
.L_x_68:
[----:B------:R-:W-:Y:S01]  /*c9c0*/  BSSY B0, `(.L_x_166) ;  /* 0x0000006000007945 */ /* 0x000fe20003800000 */
[----:B------:R-:W-:-:S07]  /*c9d0*/  MOV R15, 0xffffffff ;  /* 0xffffffff000f7802 */ /* 0x000fce0000000f00 */
[----:B-1---5:R-:W-:Y:S05]  /*c9e0*/  WARPSYNC.COLLECTIVE R15, `(.L_x_167) ;  /* 0x000000000f0c7348 */ /* 0x022fea0003c00000 */
[----:B------:R-:W-:Y:S02]  /*c9f0*/  ELECT P6, UR79, PT ;  /* 0x00000000004f782f */ /* 0x000fe400038c0000 */
[----:B------:R-:W-:Y:S01]  /*ca00*/  MOV R14, UR79 ;  /* 0x0000004f000e7c02 */ /* 0x000fe20008000f00 */
[----:B-1---5:R-:W-:Y:S10]  /*ca10*/  ENDCOLLECTIVE ;  /* 0x000000000000791b */ /* 0x022ff40003800000 */
.L_x_167:
[----:B------:R-:W-:Y:S05]  /*ca20*/  BSYNC B0 ;  /* 0x0000000000007941 */ /* 0x000fea0003800000 */
.L_x_166:
[----:B------:R-:W-:Y:S05]  /*ca30*/  BRA `(.L_x_168) ;  /* 0xffffff6c00187947 */ /* 0x000fea000383ffff */
.L_x_70:
[----:B-1----:R-:W-:-:S04]  /*ca40*/  MOV R3, UR5 ;  /* 0x0000000500037c02 */ /* 0x002fc80008000f00 */
[----:B------:R1:W2:Y:S03]  /*ca50*/  SYNCS.PHASECHK.TRANS64.TRYWAIT P0, [R3+URZ+0x8], R4 ;  /* 0x00000804030075a7 */ /* 0x0002a600080011ff */
[----:B--2---:R-:W-:Y:S05]  /*ca60*/  @!P0 NANOSLEEP.SYNCS 0x989680 ;  /* 0x009896800000895d */ /* 0x004fea0003900000 */
[----:B------:R-:W2:Y:S02]  /*ca70*/  @!P0 SYNCS.PHASECHK.TRANS64 P0, [R3+URZ+0x8], R4 ;  /* 0x00000804030085a7 */ /* 0x000ea400080010ff */
[----:B--2---:R-:W-:Y:S05]  /*ca80*/  @!P0 BRA `(.L_x_70) ;  /* 0xfffffffc00ec8947 */ /* 0x004fea000383ffff */
[----:B------:R-:W-:Y:S05]  /*ca90*/  BRA `(.L_x_69) ;  /* 0xffffff6c001c7947 */ /* 0x000fea000383ffff */
.L_x_71:
[----:B-1----:R1:W2:Y:S02]  /*caa0*/  SYNCS.PHASECHK.TRANS64.TRYWAIT P0, [R0+URZ+0x90], R5 ;  /* 0x00009005000075a7 */ /* 0x0022a400080011ff */
[----:B--2---:R-:W-:Y:S05]  /*cab0*/  @!P0 NANOSLEEP.SYNCS 0x989680 ;  /* 0x009896800000895d */ /* 0x004fea0003900000 */
[----:B------:R-:W2:Y:S02]  /*cac0*/  @!P0 SYNCS.PHASECHK.TRANS64 P0, [R0+URZ+0x90], R5 ;  /* 0x00009005000085a7 */ /* 0x000ea400080010ff */
[----:B--2---:R-:W-:Y:S05]  /*cad0*/  @!P0 BRA `(.L_x_71) ;  /* 0xfffffffc00f08947 */ /* 0x004fea000383ffff */
[----:B------:R-:W-:Y:S05]  /*cae0*/  BRA `(.L_x_169) ;  /* 0xffffff7000b87947 */ /* 0x000fea000383ffff */
.L_x_75:
[----:B------:R-:W-:-:S07]  /*caf0*/  MOV R0, UR18 ;  /* 0x0000001200007c02 */ /* 0x000fce0008000f00 */
.L_x_170:
[----:B-1----:R1:W2:Y:S02]  /*cb00*/  SYNCS.PHASECHK.TRANS64.TRYWAIT P0, [R0+URZ], R5 ;  /* 0x00000005000075a7 */ /* 0x0022a400080011ff */
[----:B--2---:R-:W-:Y:S05]  /*cb10*/  @!P0 NANOSLEEP.SYNCS 0x989680 ;  /* 0x009896800000895d */ /* 0x004fea0003900000 */
[----:B------:R-:W2:Y:S02]  /*cb20*/  @!P0 SYNCS.PHASECHK.TRANS64 P0, [R0+URZ], R5 ;  /* 0x00000005000085a7 */ /* 0x000ea400080010ff */
[----:B--2---:R-:W-:Y:S05]  /*cb30*/  @!P0 BRA `(.L_x_170) ;  /* 0xfffffffc00f08947 */ /* 0x004fea000383ffff */
[----:B------:R-:W-:Y:S05]  /*cb40*/  BRA `(.L_x_74) ;  /* 0xffffff7400107947 */ /* 0x000fea000383ffff */
.L_x_76:
[----:B------:R-:W-:-:S07]  /*cb50*/  MOV R0, UR38 ;  /* 0x0000002600007c02 */ /* 0x000fce0008000f00 */
.L_x_171:
[----:B-1----:R1:W2:Y:S02]  /*cb60*/  SYNCS.PHASECHK.TRANS64.TRYWAIT P0, [R0+URZ+0xb8], R5 ;  /* 0x0000b805000075a7 */ /* 0x0022a400080011ff */
[----:B--2---:R-:W-:Y:S05]  /*cb70*/  @!P0 NANOSLEEP.SYNCS 0x989680 ;  /* 0x009896800000895d */ /* 0x004fea0003900000 */
[----:B------:R-:W2:Y:S02]  /*cb80*/  @!P0 SYNCS.PHASECHK.TRANS64 P0, [R0+URZ+0xb8], R5 ;  /* 0x0000b805000085a7 */ /* 0x000ea400080010ff */
[----:B--2---:R-:W-:Y:S05]  /*cb90*/  @!P0 BRA `(.L_x_171) ;  /* 0xfffffffc00f08947 */ /* 0x004fea000383ffff */
[----:B------:R-:W-:Y:S05]  /*cba0*/  BRA `(.L_x_172) ;  /* 0xffffff7400847947 */ /* 0x000fea000383ffff */
.L_x_79:
[----:B------:R-:W-:Y:S07]  /*cbb0*/  MOV R0, UR7 ;  /* 0x0000000700007c02 */ /* 0x000fee0008000f00 */
.L_x_173:
[----:B-1----:R1:W2:Y:S02]  /*cbc0*/  SYNCS.PHASECHK.TRANS64.TRYWAIT P0, [R0+URZ], R5 ;  /* 0x00000005000075a7 */ /* 0x0022a400080011ff */
[----:B--2---:R-:W-:Y:S05]  /*cbd0*/  @!P0 NANOSLEEP.SYNCS 0x989680 ;  /* 0x009896800000895d */ /* 0x004fea0003900000 */
[----:B------:R-:W2:Y:S02]  /*cbe0*/  @!P0 SYNCS.PHASECHK.TRANS64 P0, [R0+URZ], R5 ;  /* 0x00000005000085a7 */ /* 0x000ea400080010ff */
[----:B--2---:R-:W-:Y:S05]  /*cbf0*/  @!P0 BRA `(.L_x_173) ;  /* 0xfffffffc00f08947 */ /* 0x004fea000383ffff */
[----:B------:R-:W-:Y:S05]  /*cc00*/  BRA `(.L_x_78) ;  /* 0xffffff7400fc7947 */ /* 0x000fea000383ffff */
.L_x_82:
[----:B------:R-:W-:-:S07]  /*cc10*/  MOV R0, UR38 ;  /* 0x0000002600007c02 */ /* 0x000fce0008000f00 */
.L_x_174:
[----:B-1----:R1:W3:Y:S02]  /*cc20*/  SYNCS.PHASECHK.TRANS64.TRYWAIT P0, [R0+URZ+0xe0], R3 ;  /* 0x0000e003000075a7 */ /* 0x0022e400080011ff */
[----:B---3--:R-:W-:Y:S05]  /*cc30*/  @!P0 NANOSLEEP.SYNCS 0x989680 ;  /* 0x009896800000895d */ /* 0x008fea0003900000 */
[----:B------:R-:W3:Y:S02]  /*cc40*/  @!P0 SYNCS.PHASECHK.TRANS64 P0, [R0+URZ+0xe0], R3 ;  /* 0x0000e003000085a7 */ /* 0x000ee400080010ff */
[----:B---3--:R-:W-:Y:S05]  /*cc50*/  @!P0 BRA `(.L_x_174) ;  /* 0xfffffffc00f08947 */ /* 0x008fea000383ffff */
[----:B------:R-:W-:Y:S05]  /*cc60*/  BRA `(.L_x_175) ;  /* 0xffffff7c00247947 */ /* 0x000fea000383ffff */
.L_x_87:
[----:B-1----:R1:W3:Y:S02]  /*cc70*/  SYNCS.PHASECHK.TRANS64.TRYWAIT P0, [R8+URZ+0x90], R5 ;  /* 0x00009005080075a7 */ /* 0x0022e400080011ff */
[----:B---3--:R-:W-:Y:S05]  /*cc80*/  @!P0 NANOSLEEP.SYNCS 0x989680 ;  /* 0x009896800000895d */ /* 0x008fea0003900000 */
[----:B------:R-:W3:Y:S02]  /*cc90*/  @!P0 SYNCS.PHASECHK.TRANS64 P0, [R8+URZ+0x90], R5 ;  /* 0x00009005080085a7 */ /* 0x000ee400080010ff */
[----:B---3--:R-:W-:Y:S05]  /*cca0*/  @!P0 BRA `(.L_x_87) ;  /* 0xfffffffc00f08947 */ /* 0x008fea000383ffff */
[----:B------:R-:W-:Y:S05]  /*ccb0*/  BRA `(.L_x_176) ;  /* 0xffffff8000687947 */ /* 0x000fea000383ffff */
.L_x_90:
[----:B------:R-:W-:Y:S07]  /*ccc0*/  MOV R0, UR21 ;  /* 0x0000001500007c02 */ /* 0x000fee0008000f00 */
.L_x_177:
[----:B-1----:R1:W3:Y:S02]  /*ccd0*/  SYNCS.PHASECHK.TRANS64.TRYWAIT P1, [R0+URZ+0x88], R5 ;  /* 0x00008805000075a7 */ /* 0x0022e400080211ff */
[----:B---3--:R-:W-:Y:S05]  /*cce0*/  @!P1 NANOSLEEP.SYNCS 0x989680 ;  /* 0x009896800000995d */ /* 0x008fea0003900000 */
[----:B------:R-:W3:Y:S02]  /*ccf0*/  @!P1 SYNCS.PHASECHK.TRANS64 P1, [R0+URZ+0x88], R5 ;  /* 0x00008805000095a7 */ /* 0x000ee400080210ff */
[----:B---3--:R-:W-:Y:S05]  /*cd00*/  @!P1 BRA `(.L_x_177) ;  /* 0xfffffffc00f09947 */ /* 0x008fea000383ffff */
[----:B------:R-:W-:Y:S05]  /*cd10*/  BRA `(.L_x_89) ;  /* 0xffffff8400e47947 */ /* 0x000fea000383ffff */
.L_x_93:
[----:B-1----:R-:W-:Y:S07]  /*cd20*/  MOV R5, UR21 ;  /* 0x0000001500057c02 */ /* 0x002fee0008000f00 */
.L_x_178:
[----:B-1----:R1:W3:Y:S02]  /*cd30*/  SYNCS.PHASECHK.TRANS64.TRYWAIT P0, [R5+URZ+0x60], R4 ;  /* 0x00006004050075a7 */ /* 0x0022e400080011ff */
[----:B---3--:R-:W-:Y:S05]  /*cd40*/  @!P0 NANOSLEEP.SYNCS 0x989680 ;  /* 0x009896800000895d */ /* 0x008fea0003900000 */
[----:B------:R-:W3:Y:S02]  /*cd50*/  @!P0 SYNCS.PHASECHK.TRANS64 P0, [R5+URZ+0x60], R4 ;  /* 0x00006004050085a7 */ /* 0x000ee400080010ff */
[----:B---3--:R-:W-:Y:S05]  /*cd60*/  @!P0 BRA `(.L_x_178) ;  /* 0xfffffffc00f08947 */ /* 0x008fea000383ffff */
[----:B------:R-:W-:Y:S05]  /*cd70*/  BRA `(.L_x_179) ;  /* 0xffffff88003c7947 */ /* 0x000fea000383ffff */
.L_x_94:
[----:B------:R-:W-:Y:S07]  /*cd80*/  MOV R5, UR21 ;  /* 0x0000001500057c02 */ /* 0x000fee0008000f00 */
.L_x_180:
[----:B-1----:R1:W3:Y:S02]  /*cd90*/  SYNCS.PHASECHK.TRANS64.TRYWAIT P0, [R5+URZ+0x68], R4 ;  /* 0x00006804050075a7 */ /* 0x0022e400080011ff */
[----:B---3--:R-:W-:Y:S05]  /*cda0*/  @!P0 NANOSLEEP.SYNCS 0x989680 ;  /* 0x009896800000895d */ /* 0x008fea0003900000 */
[----:B------:R-:W3:Y:S02]  /*cdb0*/  @!P0 SYNCS.PHASECHK.TRANS64 P0, [R5+URZ+0x68], R4 ;  /* 0x00006804050085a7 */ /* 0x000ee400080010ff */
[----:B---3--:R-:W-:Y:S05]  /*cdc0*/  @!P0 BRA `(.L_x_180) ;  /* 0xfffffffc00f08947 */ /* 0x008fea000383ffff */
[----:B------:R-:W-:Y:S05]  /*cdd0*/  BRA `(.L_x_181) ;  /* 0xffffff8800907947 */ /* 0x000fea000383ffff */
.L_x_95:
[----:B-1----:R-:W-:Y:S07]  /*cde0*/  MOV R5, UR21 ;  /* 0x0000001500057c02 */ /* 0x002fee0008000f00 */
.L_x_182:
[----:B-1----:R1:W3:Y:S02]  /*cdf0*/  SYNCS.PHASECHK.TRANS64.TRYWAIT P0, [R5+URZ+0x70], R4 ;  /* 0x00007004050075a7 */ /* 0x0022e400080011ff */
[----:B---3--:R-:W-:Y:S05]  /*ce00*/  @!P0 NANOSLEEP.SYNCS 0x989680 ;  /* 0x009896800000895d */ /* 0x008fea0003900000 */
[----:B------:R-:W3:Y:S02]  /*ce10*/  @!P0 SYNCS.PHASECHK.TRANS64 P0, [R5+URZ+0x70], R4 ;  /* 0x00007004050085a7 */ /* 0x000ee400080010ff */
[----:B---3--:R-:W-:Y:S05]  /*ce20*/  @!P0 BRA `(.L_x_182) ;  /* 0xfffffffc00f08947 */ /* 0x008fea000383ffff */
[----:B------:R-:W-:Y:S05]  /*ce30*/  BRA `(.L_x_183) ;  /* 0xffffff8800d87947 */ /* 0x000fea000383ffff */
.L_x_96:
[----:B-1----:R-:W-:Y:S07]  /*ce40*/  MOV R5, UR21 ;  /* 0x0000001500057c02 */ /* 0x002fee0008000f00 */
.L_x_184:
[----:B-1----:R1:W3:Y:S02]  /*ce50*/  SYNCS.PHASECHK.TRANS64.TRYWAIT P0, [R5+URZ+0x78], R4 ;  /* 0x00007804050075a7 */ /* 0x0022e400080011ff */
[----:B---3--:R-:W-:Y:S05]  /*ce60*/  @!P0 NANOSLEEP.SYNCS 0x989680 ;  /* 0x009896800000895d */ /* 0x008fea0003900000 */
[----:B------:R-:W3:Y:S02]  /*ce70*/  @!P0 SYNCS.PHASECHK.TRANS64 P0, [R5+URZ+0x78], R4 ;  /* 0x00007804050085a7 */ /* 0x000ee400080010ff */
[----:B---3--:R-:W-:Y:S05]  /*ce80*/  @!P0 BRA `(.L_x_184) ;  /* 0xfffffffc00f08947 */ /* 0x008fea000383ffff */
[----:B------:R-:W-:Y:S05]  /*ce90*/  BRA `(.L_x_185) ;  /* 0xffffff8c00207947 */ /* 0x000fea000383ffff */
.L_x_98:
[----:B------:R-:W-:-:S07]  /*cea0*/  MOV R0, UR21 ;  /* 0x0000001500007c02 */ /* 0x000fce0008000f00 */
.L_x_186:
[----:B-1----:R1:W3:Y:S02]  /*ceb0*/  SYNCS.PHASECHK.TRANS64.TRYWAIT P0, [R0+URZ+0x60], R3 ;  /* 0x00006003000075a7 */ /* 0x0022e400080011ff */
[----:B---3--:R-:W-:Y:S05]  /*cec0*/  @!P0 NANOSLEEP.SYNCS 0x989680 ;  /* 0x009896800000895d */ /* 0x008fea0003900000 */
[----:B------:R-:W3:Y:S02]  /*ced0*/  @!P0 SYNCS.PHASECHK.TRANS64 P0, [R0+URZ+0x60], R3 ;  /* 0x00006003000085a7 */ /* 0x000ee400080010ff */
[----:B---3--:R-:W-:Y:S05]  /*cee0*/  @!P0 BRA `(.L_x_186) ;  /* 0xfffffffc00f08947 */ /* 0x008fea000383ffff */
[----:B------:R-:W-:Y:S05]  /*cef0*/  BRA `(.L_x_187) ;  /* 0xffffff8c00b47947 */ /* 0x000fea000383ffff */
.L_x_99:
[----:B-1----:R-:W-:-:S07]  /*cf00*/  MOV R0, UR21 ;  /* 0x0000001500007c02 */ /* 0x002fce0008000f00 */
.L_x_188:
[----:B-1----:R1:W3:Y:S02]  /*cf10*/  SYNCS.PHASECHK.TRANS64.TRYWAIT P0, [R0+URZ+0x68], R3 ;  /* 0x00006803000075a7 */ /* 0x0022e400080011ff */
[----:B---3--:R-:W-:Y:S05]  /*cf20*/  @!P0 NANOSLEEP.SYNCS 0x989680 ;  /* 0x009896800000895d */ /* 0x008fea0003900000 */
[----:B------:R-:W3:Y:S02]  /*cf30*/  @!P0 SYNCS.PHASECHK.TRANS64 P0, [R0+URZ+0x68], R3 ;  /* 0x00006803000085a7 */ /* 0x000ee400080010ff */
[----:B---3--:R-:W-:Y:S05]  /*cf40*/  @!P0 BRA `(.L_x_188) ;  /* 0xfffffffc00f08947 */ /* 0x008fea000383ffff */
[----:B------:R-:W-:Y:S05]  /*cf50*/  BRA `(.L_x_189) ;  /* 0xffffff8c00a47947 */ /* 0x000fea000383ffff */
.L_x_100:
[----:B-1----:R-:W-:-:S07]  /*cf60*/  MOV R0, UR21 ;  /* 0x0000001500007c02 */ /* 0x002fce0008000f00 */
.L_x_190:
[----:B-1----:R1:W3:Y:S02]  /*cf70*/  SYNCS.PHASECHK.TRANS64.TRYWAIT P0, [R0+URZ+0x70], R3 ;  /* 0x00007003000075a7 */ /* 0x0022e400080011ff */
[----:B---3--:R-:W-:Y:S05]  /*cf80*/  @!P0 NANOSLEEP.SYNCS 0x989680 ;  /* 0x009896800000895d */ /* 0x008fea0003900000 */
[----:B------:R-:W3:Y:S02]  /*cf90*/  @!P0 SYNCS.PHASECHK.TRANS64 P0, [R0+URZ+0x70], R3 ;  /* 0x00007003000085a7 */ /* 0x000ee400080010ff */
[----:B---3--:R-:W-:Y:S05]  /*cfa0*/  @!P0 BRA `(.L_x_190) ;  /* 0xfffffffc00f08947 */ /* 0x008fea000383ffff */
[----:B------:R-:W-:Y:S05]  /*cfb0*/  BRA `(.L_x_191) ;  /* 0xffffff8c00947947 */ /* 0x000fea000383ffff */
.L_x_102:
[----:B--2---:R2:W3:Y:S02]  /*cfc0*/  SYNCS.PHASECHK.TRANS64.TRYWAIT P0, [R8+URZ+0x90], R3 ;  /* 0x00009003080075a7 */ /* 0x0044e400080011ff */
[----:B---3--:R-:W-:Y:S05]  /*cfd0*/  @!P0 NANOSLEEP.SYNCS 0x989680 ;  /* 0x009896800000895d */ /* 0x008fea0003900000 */
[----:B------:R-:W3:Y:S02]  /*cfe0*/  @!P0 SYNCS.PHASECHK.TRANS64 P0, [R8+URZ+0x90], R3 ;  /* 0x00009003080085a7 */ /* 0x000ee400080010ff */
[----:B---3--:R-:W-:Y:S05]  /*cff0*/  @!P0 BRA `(.L_x_102) ;  /* 0xfffffffc00f08947 */ /* 0x008fea000383ffff */
[----:B------:R-:W-:Y:S05]  /*d000*/  BRA `(.L_x_192) ;  /* 0xffffff9000707947 */ /* 0x000fea000383ffff */
.L_x_113:
[----:B-1----:R-:W-:Y:S04]  /*d010*/  MOV R3, UR46 ;  /* 0x0000002e00037c02 */ /* 0x002fe80008000f00 */
[----:B------:R1:W2:Y:S03]  /*d020*/  SYNCS.PHASECHK.TRANS64.TRYWAIT P0, [R3+URZ+0x40], R4 ;  /* 0x00004004030075a7 */ /* 0x0002a600080011ff */
[----:B--2---:R-:W-:Y:S05]  /*d030*/  @!P0 NANOSLEEP.SYNCS 0x989680 ;  /* 0x009896800000895d */ /* 0x004fea0003900000 */
[----:B------:R-:W2:Y:S02]  /*d040*/  @!P0 SYNCS.PHASECHK.TRANS64 P0, [R3+URZ+0x40], R4 ;  /* 0x00004004030085a7 */ /* 0x000ea400080010ff */
[----:B--2---:R-:W-:Y:S05]  /*d050*/  @!P0 BRA `(.L_x_113) ;  /* 0xfffffffc00ec8947 */ /* 0x004fea000383ffff */
[----:B------:R-:W-:Y:S05]  /*d060*/  BRA `(.L_x_112) ;  /* 0xffffffa000607947 */ /* 0x000fea000383ffff */
.L_x_115:
[----:B-1----:R-:W-:Y:S04]  /*d070*/  MOV R3, UR46 ;  /* 0x0000002e00037c02 */ /* 0x002fe80008000f00 */
[----:B------:R1:W4:Y:S03]  /*d080*/  SYNCS.PHASECHK.TRANS64.TRYWAIT P1, [R3+URZ+0xb0], R0 ;  /* 0x0000b000030075a7 */ /* 0x00032600080211ff */
[----:B----4-:R-:W-:Y:S05]  /*d090*/  @!P1 NANOSLEEP.SYNCS 0x989680 ;  /* 0x009896800000995d */ /* 0x010fea0003900000 */
[----:B------:R-:W4:Y:S02]  /*d0a0*/  @!P1 SYNCS.PHASECHK.TRANS64 P1, [R3+URZ+0xb0], R0 ;  /* 0x0000b000030095a7 */ /* 0x000f2400080210ff */
[----:B----4-:R-:W-:Y:S05]  /*d0b0*/  @!P1 BRA `(.L_x_115) ;  /* 0xfffffffc00ec9947 */ /* 0x010fea000383ffff */
[----:B------:R-:W-:Y:S05]  /*d0c0*/  BRA `(.L_x_114) ;  /* 0xffffffa000987947 */ /* 0x000fea000383ffff */
.L_x_124:
[----:B---3--:R3:W4:Y:S02]  /*d0d0*/  SYNCS.PHASECHK.TRANS64.TRYWAIT P0, [R3+URZ+0x40], R0 ;  /* 0x00004000030075a7 */ /* 0x00872400080011ff */
[----:B----4-:R-:W-:Y:S05]  /*d0e0*/  @!P0 NANOSLEEP.SYNCS 0x989680 ;  /* 0x009896800000895d */ /* 0x010fea0003900000 */
[----:B------:R-:W4:Y:S02]  /*d0f0*/  @!P0 SYNCS.PHASECHK.TRANS64 P0, [R3+URZ+0x40], R0 ;  /* 0x00004000030085a7 */ /* 0x000f2400080010ff */
[----:B----4-:R-:W-:Y:S05]  /*d100*/  @!P0 BRA `(.L_x_124) ;  /* 0xfffffffc00f08947 */ /* 0x010fea000383ffff */
[----:B------:R-:W-:Y:S05]  /*d110*/  BRA `(.L_x_123) ;  /* 0xffffffb400647947 */ /* 0x000fea000383ffff */
.L_x_132:
[----:B-1----:R1:W4:Y:S02]  /*d120*/  SYNCS.PHASECHK.TRANS64.TRYWAIT P0, [R95+URZ+0x40], R6 ;  /* 0x000040065f0075a7 */ /* 0x00232400080011ff */
[----:B----4-:R-:W-:Y:S05]  /*d130*/  @!P0 NANOSLEEP.SYNCS 0x989680 ;  /* 0x009896800000895d */ /* 0x010fea0003900000 */
[----:B------:R-:W4:Y:S02]  /*d140*/  @!P0 SYNCS.PHASECHK.TRANS64 P0, [R95+URZ+0x40], R6 ;  /* 0x000040065f0085a7 */ /* 0x000f2400080010ff */
[----:B----4-:R-:W-:Y:S05]  /*d150*/  @!P0 BRA `(.L_x_132) ;  /* 0xfffffffc00f08947 */ /* 0x010fea000383ffff */
[----:B------:R-:W-:Y:S05]  /*d160*/  BRA `(.L_x_131) ;  /* 0xffffffc800687947 */ /* 0x000fea000383ffff */
.L_x_140:
[----:B-1----:R1:W2:Y:S02]  /*d170*/  SYNCS.PHASECHK.TRANS64.TRYWAIT P0, [R16+URZ+0x40], R3 ;  /* 0x00004003100075a7 */ /* 0x0022a400080011ff */
[----:B--2---:R-:W-:Y:S05]  /*d180*/  @!P0 NANOSLEEP.SYNCS 0x989680 ;  /* 0x009896800000895d */ /* 0x004fea0003900000 */
[----:B------:R-:W2:Y:S02]  /*d190*/  @!P0 SYNCS.PHASECHK.TRANS64 P0, [R16+URZ+0x40], R3 ;  /* 0x00004003100085a7 */ /* 0x000ea400080010ff */
[----:B--2---:R-:W-:Y:S05]  /*d1a0*/  @!P0 BRA `(.L_x_140) ;  /* 0xfffffffc00f08947 */ /* 0x004fea000383ffff */
[----:B------:R-:W-:Y:S05]  /*d1b0*/  BRA `(.L_x_139) ;  /* 0xffffffdc00647947 */ /* 0x000fea000383ffff */
        .weak           $__internal_0_$__cuda_sm10x_tcgen05_guardrail_trap_col_being_dealloced_not_returned_by_alloc
        .type           $__internal_0_$__cuda_sm10x_tcgen05_guardrail_trap_col_being_dealloced_not_returned_by_alloc,@function
        .size           $__internal_0_$__cuda_sm10x_tcgen05_guardrail_trap_col_being_dealloced_not_returned_by_alloc,($__internal_1_$__cuda_sm10x_tcgen05_guardrail_trap_phase_invalid_during_alloc - $__internal_0_$__cuda_sm10x_tcgen05_guardrail_trap_col_being_dealloced_not_returned_by_alloc)
$__internal_0_$__cuda_sm10x_tcgen05_guardrail_trap_col_being_dealloced_not_returned_by_alloc:
[----:B------:R-:W-:Y:S05]  /*d1c0*/  BPT.TRAP 0x1 ;  /* 0x000000040000795c */ /* 0x000fea0000300000 */
[----:B------:R-:W-:-:S04]  /*d1d0*/  HFMA2 R3, -RZ, RZ, 0, 0 ;  /* 0x00000000ff037431 */ /* 0x000fc800000001ff */
[----:B------:R-:W-:Y:S05]  /*d1e0*/  RET.REL.NODEC R2 `(_ZN7cutlass13device_kernelINS_4gemm6kernel13GemmUniversalIN4cute5tupleIJiiiiEEENS1_10collective13CollectiveMmaINS1_46MainloopSm100TmaUmmaWarpSpecializedBlockScaledILi4ELi2ELi1ENS5_IJNS4_1CILi2EEENSA_ILi1EEESC_EEEEENS5_IJNSA_ILi256EEESF_SF_EEENS5_IJNS_12float_e2m1_tENS_13float_ue8m0_tEEEENS5_IJNS5_IJlSC_lEEENS4_6LayoutINS5_IJNS5_IJNS5_IJNSA_ILi32EEENSA_ILi4EEEEEEiEEESP_NS5_IJSC_iEEEEEENS5_IJNS5_IJNS5_IJNSA_ILi16EEESN_EEEiEEENS5_IJNS5_IJNSA_ILi0EEESC_EEENSA_ILi512EEEEEENS5_IJSV_iEEEEEEEEEEESJ_S12_NS4_8TiledMMAINS4_8MMA_AtomIJNS4_23SM100_MMA_MXF4_2x1SM_SSISH_SH_fSI_Li256ELi256ELi32ELNS4_4UMMA5MajorE0ELS17_0ELNS16_7ScaleInE0ELS18_0EEEEEENSL_INS5_IJSC_SC_SC_EEENS5_IJSV_SV_SV_EEEEENS5_IJNS4_10UnderscoreES1E_S1E_EEEEENS5_IJNS4_18SM100_TMA_2SM_LOADES1H_EEENS5_IJNS4_14ComposedLayoutINS4_7SwizzleILi3ELi4ELi3EEENS4_18smem_ptr_flag_bitsILi4EEENSL_INS5_IJNSA_ILi8EEESF_EEENS5_IJSF_SC_EEEEEEENSL_INS5_IJNS5_IJNS5_IJSO_SC_EEENS5_IJSM_SB_EEEEEESC_NS5_IJSB_SB_EEEEEENS5_IJNS5_IJNS5_IJST_SX_EEESW_EEESV_NS5_IJSB_SX_EEEEEEEEEEEvNS4_8identityENS5_IJS1H_NS4_28SM100_TMA_2SM_LOAD_MULTICASTEEEENS5_IJS1S_NSL_INS5_IJNS5_IJNS5_IJSO_SB_EEES1U_EEESC_S1W_EEENS5_IJS1Z_SV_NS5_IJSB_NSA_ILi1024EEEEEEEEEEEEEEvS24_EENS_8epilogue10collective18CollectiveEpilogueINS2G_23Sm100TmaWarpSpecializedILi4ELi2ELi64ELb1ELb0EEEJNS5_IJNSA_ILi128EEESF_SF_EEENS5_IJNSL_IS2L_SC_EENSL_INSA_ILi64EEESC_EEEEENS_10bfloat16_tESK_S2R_SK_NS2G_6fusion15FusionCallbacksIS2K_NS2S_17LinearCombinationIS2R_fS2R_fLNS_15FloatRoundStyleE2EEES2M_S2Q_JEEENS4_5SM1004TMEM4LOAD26SM100_TMEM_LOAD_32dp32b64xENS4_13SM90_TMA_LOADENS1J_IS1L_NS1M_ILi16EEENSL_INS5_IJS1O_S2O_EEENS5_IJS2O_SC_EEEEEEENS4_39AutoVectorizingCopyWithAssumedAlignmentILi128EEENS4_14SM90_TMA_STOREES37_S39_S39_EEEvvEEEEvNT_6ParamsE) ;  /* 0xffffff2c02847950 */ /* 0x000fea0003c3ffff */
        .weak           $__internal_1_$__cuda_sm10x_tcgen05_guardrail_trap_phase_invalid_during_alloc
        .type           $__internal_1_$__cuda_sm10x_tcgen05_guardrail_trap_phase_invalid_during_alloc,@function
        .size           $__internal_1_$__cuda_sm10x_tcgen05_guardrail_trap_phase_invalid_during_alloc,($__internal_2_$__cuda_sm10x_tcgen05_guardrail_trap_unallocated_columns_being_dealloced - $__internal_1_$__cuda_sm10x_tcgen05_guardrail_trap_phase_invalid_during_alloc)
$__internal_1_$__cuda_sm10x_tcgen05_guardrail_trap_phase_invalid_during_alloc:
[----:B------:R-:W-:Y:S05]  /*d1f0*/  BPT.TRAP 0x1 ;  /* 0x000000040000795c */ /* 0x000fea0000300000 */
[----:B------:R-:W-:-:S04]  /*d200*/  MOV R5, 0x0 ;  /* 0x0000000000057802 */ /* 0x000fc80000000f00 */
[----:B------:R-:W-:Y:S05]  /*d210*/  RET.REL.NODEC R4 `(_ZN7cutlass13device_kernelINS_4gemm6kernel13GemmUniversalIN4cute5tupleIJiiiiEEENS1_10collective13CollectiveMmaINS1_46MainloopSm100TmaUmmaWarpSpecializedBlockScaledILi4ELi2ELi1ENS5_IJNS4_1CILi2EEENSA_ILi1EEESC_EEEEENS5_IJNSA_ILi256EEESF_SF_EEENS5_IJNS_12float_e2m1_tENS_13float_ue8m0_tEEEENS5_IJNS5_IJlSC_lEEENS4_6LayoutINS5_IJNS5_IJNS5_IJNSA_ILi32EEENSA_ILi4EEEEEEiEEESP_NS5_IJSC_iEEEEEENS5_IJNS5_IJNS5_IJNSA_ILi16EEESN_EEEiEEENS5_IJNS5_IJNSA_ILi0EEESC_EEENSA_ILi512EEEEEENS5_IJSV_iEEEEEEEEEEESJ_S12_NS4_8TiledMMAINS4_8MMA_AtomIJNS4_23SM100_MMA_MXF4_2x1SM_SSISH_SH_fSI_Li256ELi256ELi32ELNS4_4UMMA5MajorE0ELS17_0ELNS16_7ScaleInE0ELS18_0EEEEEENSL_INS5_IJSC_SC_SC_EEENS5_IJSV_SV_SV_EEEEENS5_IJNS4_10UnderscoreES1E_S1E_EEEEENS5_IJNS4_18SM100_TMA_2SM_LOADES1H_EEENS5_IJNS4_14ComposedLayoutINS4_7SwizzleILi3ELi4ELi3EEENS4_18smem_ptr_flag_bitsILi4EEENSL_INS5_IJNSA_ILi8EEESF_EEENS5_IJSF_SC_EEEEEEENSL_INS5_IJNS5_IJNS5_IJSO_SC_EEENS5_IJSM_SB_EEEEEESC_NS5_IJSB_SB_EEEEEENS5_IJNS5_IJNS5_IJST_SX_EEESW_EEESV_NS5_IJSB_SX_EEEEEEEEEEEvNS4_8identityENS5_IJS1H_NS4_28SM100_TMA_2SM_LOAD_MULTICASTEEEENS5_IJS1S_NSL_INS5_IJNS5_IJNS5_IJSO_SB_EEES1U_EEESC_S1W_EEENS5_IJS1Z_SV_NS5_IJSB_NSA_ILi1024EEEEEEEEEEEEEEvS24_EENS_8epilogue10collective18CollectiveEpilogueINS2G_23Sm100TmaWarpSpecializedILi4ELi2ELi64ELb1ELb0EEEJNS5_IJNSA_ILi128EEESF_SF_EEENS5_IJNSL_IS2L_SC_EENSL_INSA_ILi64EEESC_EEEEENS_10bfloat16_tESK_S2R_SK_NS2G_6fusion15FusionCallbacksIS2K_NS2S_17LinearCombinationIS2R_fS2R_fLNS_15FloatRoundStyleE2EEES2M_S2Q_JEEENS4_5SM1004TMEM4LOAD26SM100_TMEM_LOAD_32dp32b64xENS4_13SM90_TMA_LOADENS1J_IS1L_NS1M_ILi16EEENSL_INS5_IJS1O_S2O_EEENS5_IJS2O_SC_EEEEEEENS4_39AutoVectorizingCopyWithAssumedAlignmentILi128EEENS4_14SM90_TMA_STOREES37_S39_S39_EEEvvEEEEvNT_6ParamsE) ;  /* 0xffffff2c04787950 */ /* 0x000fea0003c3ffff */
        .weak           $__internal_2_$__cuda_sm10x_tcgen05_guardrail_trap_unallocated_columns_being_dealloced
        .type           $__internal_2_$__cuda_sm10x_tcgen05_guardrail_trap_unallocated_columns_being_dealloced,@function
        .size           $__internal_2_$__cuda_sm10x_tcgen05_guardrail_trap_unallocated_columns_being_dealloced,(.L_x_194 - $__internal_2_$__cuda_sm10x_tcgen05_guardrail_trap_unallocated_columns_being_dealloced)
$__internal_2_$__cuda_sm10x_tcgen05_guardrail_trap_unallocated_columns_being_dealloced:
[----:B------:R-:W-:Y:S05]  /*d220*/  BPT.TRAP 0x1 ;  /* 0x000000040000795c */ /* 0x000fea0000300000 */
[----:B------:R-:W-:-:S04]  /*d230*/  HFMA2 R3, -RZ, RZ, 0, 0 ;  /* 0x00000000ff037431 */ /* 0x000fc800000001ff */
[----:B------:R-:W-:Y:S05]  /*d240*/  RET.REL.NODEC R2 `(_ZN7cutlass13device_kernelINS_4gemm6kernel13GemmUniversalIN4cute5tupleIJiiiiEEENS1_10collective13CollectiveMmaINS1_46MainloopSm100TmaUmmaWarpSpecializedBlockScaledILi4ELi2ELi1ENS5_IJNS4_1CILi2EEENSA_ILi1EEESC_EEEEENS5_IJNSA_ILi256EEESF_SF_EEENS5_IJNS_12float_e2m1_tENS_13float_ue8m0_tEEEENS5_IJNS5_IJlSC_lEEENS4_6LayoutINS5_IJNS5_IJNS5_IJNSA_ILi32EEENSA_ILi4EEEEEEiEEESP_NS5_IJSC_iEEEEEENS5_IJNS5_IJNS5_IJNSA_ILi16EEESN_EEEiEEENS5_IJNS5_IJNSA_ILi0EEESC_EEENSA_ILi512EEEEEENS5_IJSV_iEEEEEEEEEEESJ_S12_NS4_8TiledMMAINS4_8MMA_AtomIJNS4_23SM100_MMA_MXF4_2x1SM_SSISH_SH_fSI_Li256ELi256ELi32ELNS4_4UMMA5MajorE0ELS17_0ELNS16_7ScaleInE0ELS18_0EEEEEENSL_INS5_IJSC_SC_SC_EEENS5_IJSV_SV_SV_EEEEENS5_IJNS4_10UnderscoreES1E_S1E_EEEEENS5_IJNS4_18SM100_TMA_2SM_LOADES1H_EEENS5_IJNS4_14ComposedLayoutINS4_7SwizzleILi3ELi4ELi3EEENS4_18smem_ptr_flag_bitsILi4EEENSL_INS5_IJNSA_ILi8EEESF_EEENS5_IJSF_SC_EEEEEEENSL_INS5_IJNS5_IJNS5_IJSO_SC_EEENS5_IJSM_SB_EEEEEESC_NS5_IJSB_SB_EEEEEENS5_IJNS5_IJNS5_IJST_SX_EEESW_EEESV_NS5_IJSB_SX_EEEEEEEEEEEvNS4_8identityENS5_IJS1H_NS4_28SM100_TMA_2SM_LOAD_MULTICASTEEEENS5_IJS1S_NSL_INS5_IJNS5_IJNS5_IJSO_SB_EEES1U_EEESC_S1W_EEENS5_IJS1Z_SV_NS5_IJSB_NSA_ILi1024EEEEEEEEEEEEEEvS24_EENS_8epilogue10collective18CollectiveEpilogueINS2G_23Sm100TmaWarpSpecializedILi4ELi2ELi64ELb1ELb0EEEJNS5_IJNSA_ILi128EEESF_SF_EEENS5_IJNSL_IS2L_SC_EENSL_INSA_ILi64EEESC_EEEEENS_10bfloat16_tESK_S2R_SK_NS2G_6fusion15FusionCallbacksIS2K_NS2S_17LinearCombinationIS2R_fS2R_fLNS_15FloatRoundStyleE2EEES2M_S2Q_JEEENS4_5SM1004TMEM4LOAD26SM100_TMEM_LOAD_32dp32b64xENS4_13SM90_TMA_LOADENS1J_IS1L_NS1M_ILi16EEENSL_INS5_IJS1O_S2O_EEENS5_IJS2O_SC_EEEEEEENS4_39AutoVectorizingCopyWithAssumedAlignmentILi128EEENS4_14SM90_TMA_STOREES37_S39_S39_EEEvvEEEEvNT_6ParamsE) ;  /* 0xffffff2c026c7950 */ /* 0x000fea0003c3ffff */
.L_x_193:
[----:B------:R-:W-:-:S00]  /*d250*/  BRA `(.L_x_193) ;  /* 0xfffffffc00fc7947 */ /* 0x000fc0000383ffff */
[----:B------:R-:W-:-:S00]  /*d260*/  NOP ;  /* 0x0000000000007918 */ /* 0x000fc00000000000 */
        /* <DEDUP_REMOVED lines=9> */
.L_x_194:


//--------------------- .nv.global.init           --------------------------
	.section	.nv.global.init,"aw",@progbits
.nv.global.init:
	.type		$str$29,@object
	.size		$str$29,($str$30 - $str$29)
$str$29:
        /*0000*/ 	.byte	0x28, 0x61, 0x64, 0x64, 0x72, 0x65, 0x73, 0x73, 0x20, 0x26, 0x20, 0x6d, 0x61, 0x73, 0x6b, 0x29
        /*0010*/ 	.byte	0x20, 0x3d, 0x3d, 0x20, 0x30, 0x00
	.type		$str$30,@object
	.size		$str$30,($str$26 - $str$30)
$str$30:
        /*0016*/ 	.byte	0x2f, 0x74, 0x6d, 0x70, 0x2f, 0x63, 0x75, 0x74, 0x6c, 0x61, 0x73, 0x73, 0x5f, 0x73, 0x77, 0x65
        /*0026*/ 	.byte	0x65, 0x70, 0x5f, 0x73, 0x72, 0x63, 0x2f, 0x69, 0x6e, 0x63, 0x6c, 0x75, 0x64, 0x65, 0x2f, 0x63
        /*0036*/ 	.byte	0x75, 0x74, 0x65, 0x2f, 0x70, 0x6f, 0x69, 0x6e, 0x74, 0x65, 0x72, 0x5f, 0x66, 0x6c, 0x61, 0x67
        /*0046*/ 	.byte	0x67, 0x65, 0x64, 0x2e, 0x68, 0x70, 0x70, 0x00
	.type		$str$26,@object
	.size		$str$26,($str$25 - $str$26)
$str$26:
        /*004e*/ 	.byte	0x2f, 0x74, 0x6d, 0x70, 0x2f, 0x63, 0x75, 0x74, 0x6c, 0x61, 0x73, 0x73, 0x5f, 0x73, 0x77, 0x65
        /*005e*/ 	.byte	0x65, 0x70, 0x5f, 0x73, 0x72, 0x63, 0x2f, 0x69, 0x6e, 0x63, 0x6c, 0x75, 0x64, 0x65, 0x2f, 0x63
        /*006e*/ 	.byte	0x75, 0x74, 0x65, 0x2f, 0x61, 0x74, 0x6f, 0x6d, 0x2f, 0x63, 0x6f, 0x70, 0x79, 0x5f, 0x74, 0x72
        /*007e*/ 	.byte	0x61, 0x69, 0x74, 0x73, 0x5f, 0x73, 0x6d, 0x31, 0x30, 0x30, 0x2e, 0x68, 0x70, 0x70, 0x00
	.type		$str$25,@object
	.size		$str$25,(__unnamed_1 - $str$25)
$str$25:
        /*008d*/ 	.byte	0x28, 0x28, 0x75, 0x69, 0x6e, 0x74, 0x33, 0x32, 0x5f, 0x74, 0x28, 0x74, 0x68, 0x72, 0x65, 0x61
        /*009d*/ 	.byte	0x64, 0x49, 0x64, 0x78, 0x2e, 0x78, 0x29, 0x20, 0x2f, 0x20, 0x33, 0x32, 0x29, 0x20, 0x25, 0x20
        /*00ad*/ 	.byte	0x34, 0x29, 0x20, 0x3d, 0x3d, 0x20, 0x28, 0x28, 0x28, 0x74, 0x6d, 0x65, 0x6d, 0x5f, 0x61, 0x64
        /*00bd*/ 	.byte	0x64, 0x72, 0x20, 0x3e, 0x3e, 0x20, 0x31, 0x36, 0x29, 0x20, 0x2f, 0x20, 0x33, 0x32, 0x29, 0x20
        /*00cd*/ 	.byte	0x25, 0x20, 0x34, 0x29, 0x00
	.type		__unnamed_1,@object
	.size		__unnamed_1,(__unnamed_2 - __unnamed_1)
__unnamed_1:
        /*00d2*/ 	.byte	0x61, 0x75, 0x74, 0x6f, 0x20, 0x63, 0x75, 0x74, 0x65, 0x3a, 0x3a, 0x61, 0x73, 0x5f, 0x70, 0x6f
        /* <DEDUP_REMOVED lines=24> */
        /*0262*/ 	.byte	0x38, 0x31, 0x39, 0x32, 0x3e, 0x3e, 0x3e, 0x3e, 0x5d, 0x00
	.type		__unnamed_2,@object
	.size		__unnamed_2,(.L_2 - __unnamed_2)
__unnamed_2:
        /* <DEDUP_REMOVED lines=43> */
        /*051c*/ 	.byte	0x74, 0x65, 0x3a, 0x3a, 0x43, 0x3c, 0x30, 0x3e, 0x3e, 0x3e, 0x3e, 0x5d, 0x00
.L_2:


//--------------------- .nv.shared._ZN7cutlass13device_kernelINS_4gemm6kernel13GemmUniversalIN4cute5tupleIJiiiiEEENS1_10collective13CollectiveMmaINS1_46MainloopSm100TmaUmmaWarpSpecializedBlockScaledILi4ELi2ELi1ENS5_IJNS4_1CILi2EEENSA_ILi1EEESC_EEEEENS5_IJNSA_ILi256EEESF_SF_EEENS5_IJNS_12float_e2m1_tENS_13float_ue8m0_tEEEENS5_IJNS5_IJlSC_lEEENS4_6LayoutINS5_IJNS5_IJNS5_IJNSA_ILi32EEENSA_ILi4EEEEEEiEEESP_NS5_IJSC_iEEEEEENS5_IJNS5_IJNS5_IJNSA_ILi16EEESN_EEEiEEENS5_IJNS5_IJNSA_ILi0EEESC_EEENSA_ILi512EEEEEENS5_IJSV_iEEEEEEEEEEESJ_S12_NS4_8TiledMMAINS4_8MMA_AtomIJNS4_23SM100_MMA_MXF4_2x1SM_SSISH_SH_fSI_Li256ELi256ELi32ELNS4_4UMMA5MajorE0ELS17_0ELNS16_7ScaleInE0ELS18_0EEEEEENSL_INS5_IJSC_SC_SC_EEENS5_IJSV_SV_SV_EEEEENS5_IJNS4_10UnderscoreES1E_S1E_EEEEENS5_IJNS4_18SM100_TMA_2SM_LOADES1H_EEENS5_IJNS4_14ComposedLayoutINS4_7SwizzleILi3ELi4ELi3EEENS4_18smem_ptr_flag_bitsILi4EEENSL_INS5_IJNSA_ILi8EEESF_EEENS5_IJSF_SC_EEEEEEENSL_INS5_IJNS5_IJNS5_IJSO_SC_EEENS5_IJSM_SB_EEEEEESC_NS5_IJSB_SB_EEEEEENS5_IJNS5_IJNS5_IJST_SX_EEESW_EEESV_NS5_IJSB_SX_EEEEEEEEEEEvNS4_8identityENS5_IJS1H_NS4_28SM100_TMA_2SM_LOAD_MULTICASTEEEENS5_IJS1S_NSL_INS5_IJNS5_IJNS5_IJSO_SB_EEES1U_EEESC_S1W_EEENS5_IJS1Z_SV_NS5_IJSB_NSA_ILi1024EEEEEEEEEEEEEEvS24_EENS_8epilogue10collective18CollectiveEpilogueINS2G_23Sm100TmaWarpSpecializedILi4ELi2ELi64ELb1ELb0EEEJNS5_IJNSA_ILi128EEESF_SF_EEENS5_IJNSL_IS2L_SC_EENSL_INSA_ILi64EEESC_EEEEENS_10bfloat16_tESK_S2R_SK_NS2G_6fusion15FusionCallbacksIS2K_NS2S_17LinearCombinationIS2R_fS2R_fLNS_15FloatRoundStyleE2EEES2M_S2Q_JEEENS4_5SM1004TMEM4LOAD26SM100_TMEM_LOAD_32dp32b64xENS4_13SM90_TMA_LOADENS1J_IS1L_NS1M_ILi16EEENSL_INS5_IJS1O_S2O_EEENS5_IJS2O_SC_EEEEEEENS4_39AutoVectorizingCopyWithAssumedAlignmentILi128EEENS4_14SM90_TMA_STOREES37_S39_S39_EEEvvEEEEvNT_6ParamsE --------------------------
	.section	.nv.shared._ZN7cutlass13device_kernelINS_4gemm6kernel13GemmUniversalIN4cute5tupleIJiiiiEEENS1_10collective13CollectiveMmaINS1_46MainloopSm100TmaUmmaWarpSpecializedBlockScaledILi4ELi2ELi1ENS5_IJNS4_1CILi2EEENSA_ILi1EEESC_EEEEENS5_IJNSA_ILi256EEESF_SF_EEENS5_IJNS_12float_e2m1_tENS_13float_ue8m0_tEEEENS5_IJNS5_IJlSC_lEEENS4_6LayoutINS5_IJNS5_IJNS5_IJNSA_ILi32EEENSA_ILi4EEEEEEiEEESP_NS5_IJSC_iEEEEEENS5_IJNS5_IJNS5_IJNSA_ILi16EEESN_EEEiEEENS5_IJNS5_IJNSA_ILi0EEESC_EEENSA_ILi512EEEEEENS5_IJSV_iEEEEEEEEEEESJ_S12_NS4_8TiledMMAINS4_8MMA_AtomIJNS4_23SM100_MMA_MXF4_2x1SM_SSISH_SH_fSI_Li256ELi256ELi32ELNS4_4UMMA5MajorE0ELS17_0ELNS16_7ScaleInE0ELS18_0EEEEEENSL_INS5_IJSC_SC_SC_EEENS5_IJSV_SV_SV_EEEEENS5_IJNS4_10UnderscoreES1E_S1E_EEEEENS5_IJNS4_18SM100_TMA_2SM_LOADES1H_EEENS5_IJNS4_14ComposedLayoutINS4_7SwizzleILi3ELi4ELi3EEENS4_18smem_ptr_flag_bitsILi4EEENSL_INS5_IJNSA_ILi8EEESF_EEENS5_IJSF_SC_EEEEEEENSL_INS5_IJNS5_IJNS5_IJSO_SC_EEENS5_IJSM_SB_EEEEEESC_NS5_IJSB_SB_EEEEEENS5_IJNS5_IJNS5_IJST_SX_EEESW_EEESV_NS5_IJSB_SX_EEEEEEEEEEEvNS4_8identityENS5_IJS1H_NS4_28SM100_TMA_2SM_LOAD_MULTICASTEEEENS5_IJS1S_NSL_INS5_IJNS5_IJNS5_IJSO_SB_EEES1U_EEESC_S1W_EEENS5_IJS1Z_SV_NS5_IJSB_NSA_ILi1024EEEEEEEEEEEEEEvS24_EENS_8epilogue10collective18CollectiveEpilogueINS2G_23Sm100TmaWarpSpecializedILi4ELi2ELi64ELb1ELb0EEEJNS5_IJNSA_ILi128EEESF_SF_EEENS5_IJNSL_IS2L_SC_EENSL_INSA_ILi64EEESC_EEEEENS_10bfloat16_tESK_S2R_SK_NS2G_6fusion15FusionCallbacksIS2K_NS2S_17LinearCombinationIS2R_fS2R_fLNS_15FloatRoundStyleE2EEES2M_S2Q_JEEENS4_5SM1004TMEM4LOAD26SM100_TMEM_LOAD_32dp32b64xENS4_13SM90_TMA_LOADENS1J_IS1L_NS1M_ILi16EEENSL_INS5_IJS1O_S2O_EEENS5_IJS2O_SC_EEEEEEENS4_39AutoVectorizingCopyWithAssumedAlignmentILi128EEENS4_14SM90_TMA_STOREES37_S39_S39_EEEvvEEEEvNT_6ParamsE,"aw",@nobits
	.sectionflags	@""
	.align	16
	.zero		1024


//--------------------- .nv.shared.reserved.0     --------------------------
	.section	.nv.shared.reserved.0,"aw",@nobits
	.weak		__nv_reservedSMEM_offset_0_alias
	.size		__nv_reservedSMEM_offset_0_alias, 0, 64
	.other		__nv_reservedSMEM_offset_0_alias,@"STO_CUDA_RESERVED_SHARED STV_DEFAULT"
__nv_reservedSMEM_offset_0_alias:
	.zero		0
.nv.shared.reserved.0:
	.zero		64
	.weak		__nv_reservedSMEM_tcgen05_partition
	.type		__nv_reservedSMEM_tcgen05_partition,@object
	.size		__nv_reservedSMEM_tcgen05_partition,(.L_0 - __nv_reservedSMEM_tcgen05_partition)
__nv_reservedSMEM_tcgen05_partition:
	.zero		32
.L_0:


//--------------------- .nv.global                --------------------------
	.section	.nv.global,"aw",@nobits
.nv.global:
	.type		_ZN40_INTERNAL_b9061334_4_k_cu_15f7c82c_389254cute1_E,@object
	.size		_ZN40_INTERNAL_b9061334_4_k_cu_15f7c82c_389254cute1_E,(_ZN40_INTERNAL_b9061334_4_k_cu_15f7c82c_389254cuda3std3__45__cpo6cbeginE - _ZN40_INTERNAL_b9061334_4_k_cu_15f7c82c_389254cute1_E)
_ZN40_INTERNAL_b9061334_4_k_cu_15f7c82c_389254cute1_E:
	.zero		1
	.type		_ZN40_INTERNAL_b9061334_4_k_cu_15f7c82c_389254cuda3std3__45__cpo6cbeginE,@object
	.size		_ZN40_INTERNAL_b9061334_4_k_cu_15f7c82c_389254cuda3std3__45__cpo6cbeginE,(_ZN40_INTERNAL_b9061334_4_k_cu_15f7c82c_389254cuda3std3__48in_placeE - _ZN40_INTERNAL_b9061334_4_k_cu_15f7c82c_389254cuda3std3__45__cpo6cbeginE)
_ZN40_INTERNAL_b9061334_4_k_cu_15f7c82c_389254cuda3std3__45__cpo6cbeginE:
	.zero		1
	.type		_ZN40_INTERNAL_b9061334_4_k_cu_15f7c82c_389254cuda3std3__48in_placeE,@object
	.size		_ZN40_INTERNAL_b9061334_4_k_cu_15f7c82c_389254cuda3std3__48in_placeE,(_ZN40_INTERNAL_b9061334_4_k_cu_15f7c82c_389254cuda3std6ranges3__45__cpo9iter_moveE - _ZN40_INTERNAL_b9061334_4_k_cu_15f7c82c_389254cuda3std3__48in_placeE)
_ZN40_INTERNAL_b9061334_4_k_cu_15f7c82c_389254cuda3std3__48in_placeE:
	.zero		1
	.type		_ZN40_INTERNAL_b9061334_4_k_cu_15f7c82c_389254cuda3std6ranges3__45__cpo9iter_moveE,@object
	.size		_ZN40_INTERNAL_b9061334_4_k_cu_15f7c82c_389254cuda3std6ranges3__45__cpo9iter_moveE,(_ZN40_INTERNAL_b9061334_4_k_cu_15f7c82c_389254cuda3std3__45__cpo5beginE - _ZN40_INTERNAL_b9061334_4_k_cu_15f7c82c_389254cuda3std6ranges3__45__cpo9iter_moveE)
_ZN40_INTERNAL_b9061334_4_k_cu_15f7c82c_389254cuda3std6ranges3__45__cpo9iter_moveE:
	.zero		1
	.type		_ZN40_INTERNAL_b9061334_4_k_cu_15f7c82c_389254cuda3std3__45__cpo5beginE,@object
	.size		_ZN40_INTERNAL_b9061334_4_k_cu_15f7c82c_389254cuda3std3__45__cpo5beginE,(_ZN40_INTERNAL_b9061334_4_k_cu_15f7c82c_389254cuda3std3__442_GLOBAL__N__b9061334_4_k_cu_15f7c82c_389256ignoreE - _ZN40_INTERNAL_b9061334_4_k_cu_15f7c82c_389254cuda3std3__45__cpo5beginE)
_ZN40_INTERNAL_b9061334_4_k_cu_15f7c82c_389254cuda3std3__45__cpo5beginE:
	.zero		1
	.type		_ZN40_INTERNAL_b9061334_4_k_cu_15f7c82c_389254cuda3std3__442_GLOBAL__N__b9061334_4_k_cu_15f7c82c_389256ignoreE,@object
	.size		_ZN40_INTERNAL_b9061334_4_k_cu_15f7c82c_389254cuda3std3__442_GLOBAL__N__b9061334_4_k_cu_15f7c82c_389256ignoreE,(_ZN40_INTERNAL_b9061334_4_k_cu_15f7c82c_389254cute7productE - _ZN40_INTERNAL_b9061334_4_k_cu_15f7c82c_389254cuda3std3__442_GLOBAL__N__b9061334_4_k_cu_15f7c82c_389256ignoreE)
_ZN40_INTERNAL_b9061334_4_k_cu_15f7c82c_389254cuda3std3__442_GLOBAL__N__b9061334_4_k_cu_15f7c82c_389256ignoreE:
	.zero		1
	.type		_ZN40_INTERNAL_b9061334_4_k_cu_15f7c82c_389254cute7productE,@object
	.size		_ZN40_INTERNAL_b9061334_4_k_cu_15f7c82c_389254cute7productE,(_ZN40_INTERNAL_b9061334_4_k_cu_15f7c82c_389254cuda3std3__45__cpo3endE - _ZN40_INTERNAL_b9061334_4_k_cu_15f7c82c_389254cute7productE)
_ZN40_INTERNAL_b9061334_4_k_cu_15f7c82c_389254cute7productE:
	.zero		1
	.type		_ZN40_INTERNAL_b9061334_4_k_cu_15f7c82c_389254cuda3std3__45__cpo3endE,@object
	.size		_ZN40_INTERNAL_b9061334_4_k_cu_15f7c82c_389254cuda3std3__45__cpo3endE,(_ZN40_INTERNAL_b9061334_4_k_cu_15f7c82c_389254cuda3std3__419piecewise_constructE - _ZN40_INTERNAL_b9061334_4_k_cu_15f7c82c_389254cuda3std3__45__cpo3endE)
_ZN40_INTERNAL_b9061334_4_k_cu_15f7c82c_389254cuda3std3__45__cpo3endE:
	.zero		1
	.type		_ZN40_INTERNAL_b9061334_4_k_cu_15f7c82c_389254cuda3std3__419piecewise_constructE,@object
	.size		_ZN40_INTERNAL_b9061334_4_k_cu_15f7c82c_389254cuda3std3__419piecewise_constructE,(_ZN40_INTERNAL_b9061334_4_k_cu_15f7c82c_389254cuda3std3__45__cpo4cendE - _ZN40_INTERNAL_b9061334_4_k_cu_15f7c82c_389254cuda3std3__419piecewise_constructE)
_ZN40_INTERNAL_b9061334_4_k_cu_15f7c82c_389254cuda3std3__419piecewise_constructE:
	.zero		1
	.type		_ZN40_INTERNAL_b9061334_4_k_cu_15f7c82c_389254cuda3std3__45__cpo4cendE,@object
	.size		_ZN40_INTERNAL_b9061334_4_k_cu_15f7c82c_389254cuda3std3__45__cpo4cendE,(_ZN40_INTERNAL_b9061334_4_k_cu_15f7c82c_389254cuda3std6ranges3__45__cpo4swapE - _ZN40_INTERNAL_b9061334_4_k_cu_15f7c82c_389254cuda3std3__45__cpo4cendE)
_ZN40_INTERNAL_b9061334_4_k_cu_15f7c82c_389254cuda3std3__45__cpo4cendE:
	.zero		1
	.type		_ZN40_INTERNAL_b9061334_4_k_cu_15f7c82c_389254cuda3std6ranges3__45__cpo4swapE,@object
	.size		_ZN40_INTERNAL_b9061334_4_k_cu_15f7c82c_389254cuda3std6ranges3__45__cpo4swapE,(.L_10 - _ZN40_INTERNAL_b9061334_4_k_cu_15f7c82c_389254cuda3std6ranges3__45__cpo4swapE)
_ZN40_INTERNAL_b9061334_4_k_cu_15f7c82c_389254cuda3std6ranges3__45__cpo4swapE:
	.zero		1
.L_10:


//--------------------- .nv.constant0._ZN7cutlass13device_kernelINS_4gemm6kernel13GemmUniversalIN4cute5tupleIJiiiiEEENS1_10collective13CollectiveMmaINS1_46MainloopSm100TmaUmmaWarpSpecializedBlockScaledILi4ELi2ELi1ENS5_IJNS4_1CILi2EEENSA_ILi1EEESC_EEEEENS5_IJNSA_ILi256EEESF_SF_EEENS5_IJNS_12float_e2m1_tENS_13float_ue8m0_tEEEENS5_IJNS5_IJlSC_lEEENS4_6LayoutINS5_IJNS5_IJNS5_IJNSA_ILi32EEENSA_ILi4EEEEEEiEEESP_NS5_IJSC_iEEEEEENS5_IJNS5_IJNS5_IJNSA_ILi16EEESN_EEEiEEENS5_IJNS5_IJNSA_ILi0EEESC_EEENSA_ILi512EEEEEENS5_IJSV_iEEEEEEEEEEESJ_S12_NS4_8TiledMMAINS4_8MMA_AtomIJNS4_23SM100_MMA_MXF4_2x1SM_SSISH_SH_fSI_Li256ELi256ELi32ELNS4_4UMMA5MajorE0ELS17_0ELNS16_7ScaleInE0ELS18_0EEEEEENSL_INS5_IJSC_SC_SC_EEENS5_IJSV_SV_SV_EEEEENS5_IJNS4_10UnderscoreES1E_S1E_EEEEENS5_IJNS4_18SM100_TMA_2SM_LOADES1H_EEENS5_IJNS4_14ComposedLayoutINS4_7SwizzleILi3ELi4ELi3EEENS4_18smem_ptr_flag_bitsILi4EEENSL_INS5_IJNSA_ILi8EEESF_EEENS5_IJSF_SC_EEEEEEENSL_INS5_IJNS5_IJNS5_IJSO_SC_EEENS5_IJSM_SB_EEEEEESC_NS5_IJSB_SB_EEEEEENS5_IJNS5_IJNS5_IJST_SX_EEESW_EEESV_NS5_IJSB_SX_EEEEEEEEEEEvNS4_8identityENS5_IJS1H_NS4_28SM100_TMA_2SM_LOAD_MULTICASTEEEENS5_IJS1S_NSL_INS5_IJNS5_IJNS5_IJSO_SB_EEES1U_EEESC_S1W_EEENS5_IJS1Z_SV_NS5_IJSB_NSA_ILi1024EEEEEEEEEEEEEEvS24_EENS_8epilogue10collective18CollectiveEpilogueINS2G_23Sm100TmaWarpSpecializedILi4ELi2ELi64ELb1ELb0EEEJNS5_IJNSA_ILi128EEESF_SF_EEENS5_IJNSL_IS2L_SC_EENSL_INSA_ILi64EEESC_EEEEENS_10bfloat16_tESK_S2R_SK_NS2G_6fusion15FusionCallbacksIS2K_NS2S_17LinearCombinationIS2R_fS2R_fLNS_15FloatRoundStyleE2EEES2M_S2Q_JEEENS4_5SM1004TMEM4LOAD26SM100_TMEM_LOAD_32dp32b64xENS4_13SM90_TMA_LOADENS1J_IS1L_NS1M_ILi16EEENSL_INS5_IJS1O_S2O_EEENS5_IJS2O_SC_EEEEEEENS4_39AutoVectorizingCopyWithAssumedAlignmentILi128EEENS4_14SM90_TMA_STOREES37_S39_S39_EEEvvEEEEvNT_6ParamsE --------------------------
	.section	.nv.constant0._ZN7cutlass13device_kernelINS_4gemm6kernel13GemmUniversalIN4cute5tupleIJiiiiEEENS1_10collective13CollectiveMmaINS1_46MainloopSm100TmaUmmaWarpSpecializedBlockScaledILi4ELi2ELi1ENS5_IJNS4_1CILi2EEENSA_ILi1EEESC_EEEEENS5_IJNSA_ILi256EEESF_SF_EEENS5_IJNS_12float_e2m1_tENS_13float_ue8m0_tEEEENS5_IJNS5_IJlSC_lEEENS4_6LayoutINS5_IJNS5_IJNS5_IJNSA_ILi32EEENSA_ILi4EEEEEEiEEESP_NS5_IJSC_iEEEEEENS5_IJNS5_IJNS5_IJNSA_ILi16EEESN_EEEiEEENS5_IJNS5_IJNSA_ILi0EEESC_EEENSA_ILi512EEEEEENS5_IJSV_iEEEEEEEEEEESJ_S12_NS4_8TiledMMAINS4_8MMA_AtomIJNS4_23SM100_MMA_MXF4_2x1SM_SSISH_SH_fSI_Li256ELi256ELi32ELNS4_4UMMA5MajorE0ELS17_0ELNS16_7ScaleInE0ELS18_0EEEEEENSL_INS5_IJSC_SC_SC_EEENS5_IJSV_SV_SV_EEEEENS5_IJNS4_10UnderscoreES1E_S1E_EEEEENS5_IJNS4_18SM100_TMA_2SM_LOADES1H_EEENS5_IJNS4_14ComposedLayoutINS4_7SwizzleILi3ELi4ELi3EEENS4_18smem_ptr_flag_bitsILi4EEENSL_INS5_IJNSA_ILi8EEESF_EEENS5_IJSF_SC_EEEEEEENSL_INS5_IJNS5_IJNS5_IJSO_SC_EEENS5_IJSM_SB_EEEEEESC_NS5_IJSB_SB_EEEEEENS5_IJNS5_IJNS5_IJST_SX_EEESW_EEESV_NS5_IJSB_SX_EEEEEEEEEEEvNS4_8identityENS5_IJS1H_NS4_28SM100_TMA_2SM_LOAD_MULTICASTEEEENS5_IJS1S_NSL_INS5_IJNS5_IJNS5_IJSO_SB_EEES1U_EEESC_S1W_EEENS5_IJS1Z_SV_NS5_IJSB_NSA_ILi1024EEEEEEEEEEEEEEvS24_EENS_8epilogue10collective18CollectiveEpilogueINS2G_23Sm100TmaWarpSpecializedILi4ELi2ELi64ELb1ELb0EEEJNS5_IJNSA_ILi128EEESF_SF_EEENS5_IJNSL_IS2L_SC_EENSL_INSA_ILi64EEESC_EEEEENS_10bfloat16_tESK_S2R_SK_NS2G_6fusion15FusionCallbacksIS2K_NS2S_17LinearCombinationIS2R_fS2R_fLNS_15FloatRoundStyleE2EEES2M_S2Q_JEEENS4_5SM1004TMEM4LOAD26SM100_TMEM_LOAD_32dp32b64xENS4_13SM90_TMA_LOADENS1J_IS1L_NS1M_ILi16EEENSL_INS5_IJS1O_S2O_EEENS5_IJS2O_SC_EEEEEEENS4_39AutoVectorizingCopyWithAssumedAlignmentILi128EEENS4_14SM90_TMA_STOREES37_S39_S39_EEEvvEEEEvNT_6ParamsE,"a",@progbits
	.sectionflags	@""
	.align	4
.nv.constant0._ZN7cutlass13device_kernelINS_4gemm6kernel13GemmUniversalIN4cute5tupleIJiiiiEEENS1_10collective13CollectiveMmaINS1_46MainloopSm100TmaUmmaWarpSpecializedBlockScaledILi4ELi2ELi1ENS5_IJNS4_1CILi2EEENSA_ILi1EEESC_EEEEENS5_IJNSA_ILi256EEESF_SF_EEENS5_IJNS_12float_e2m1_tENS_13float_ue8m0_tEEEENS5_IJNS5_IJlSC_lEEENS4_6LayoutINS5_IJNS5_IJNS5_IJNSA_ILi32EEENSA_ILi4EEEEEEiEEESP_NS5_IJSC_iEEEEEENS5_IJNS5_IJNS5_IJNSA_ILi16EEESN_EEEiEEENS5_IJNS5_IJNSA_ILi0EEESC_EEENSA_ILi512EEEEEENS5_IJSV_iEEEEEEEEEEESJ_S12_NS4_8TiledMMAINS4_8MMA_AtomIJNS4_23SM100_MMA_MXF4_2x1SM_SSISH_SH_fSI_Li256ELi256ELi32ELNS4_4UMMA5MajorE0ELS17_0ELNS16_7ScaleInE0ELS18_0EEEEEENSL_INS5_IJSC_SC_SC_EEENS5_IJSV_SV_SV_EEEEENS5_IJNS4_10UnderscoreES1E_S1E_EEEEENS5_IJNS4_18SM100_TMA_2SM_LOADES1H_EEENS5_IJNS4_14ComposedLayoutINS4_7SwizzleILi3ELi4ELi3EEENS4_18smem_ptr_flag_bitsILi4EEENSL_INS5_IJNSA_ILi8EEESF_EEENS5_IJSF_SC_EEEEEEENSL_INS5_IJNS5_IJNS5_IJSO_SC_EEENS5_IJSM_SB_EEEEEESC_NS5_IJSB_SB_EEEEEENS5_IJNS5_IJNS5_IJST_SX_EEESW_EEESV_NS5_IJSB_SX_EEEEEEEEEEEvNS4_8identityENS5_IJS1H_NS4_28SM100_TMA_2SM_LOAD_MULTICASTEEEENS5_IJS1S_NSL_INS5_IJNS5_IJNS5_IJSO_SB_EEES1U_EEESC_S1W_EEENS5_IJS1Z_SV_NS5_IJSB_NSA_ILi1024EEEEEEEEEEEEEEvS24_EENS_8epilogue10collective18CollectiveEpilogueINS2G_23Sm100TmaWarpSpecializedILi4ELi2ELi64ELb1ELb0EEEJNS5_IJNSA_ILi128EEESF_SF_EEENS5_IJNSL_IS2L_SC_EENSL_INSA_ILi64EEESC_EEEEENS_10bfloat16_tESK_S2R_SK_NS2G_6fusion15FusionCallbacksIS2K_NS2S_17LinearCombinationIS2R_fS2R_fLNS_15FloatRoundStyleE2EEES2M_S2Q_JEEENS4_5SM1004TMEM4LOAD26SM100_TMEM_LOAD_32dp32b64xENS4_13SM90_TMA_LOADENS1J_IS1L_NS1M_ILi16EEENSL_INS5_IJS1O_S2O_EEENS5_IJS2O_SC_EEEEEEENS4_39AutoVectorizingCopyWithAssumedAlignmentILi128EEENS4_14SM90_TMA_STOREES37_S39_S39_EEEvvEEEEvNT_6ParamsE:
	.zero		3968


//--------------------- SYMBOLS --------------------------

	.type		.nv.reservedSmem.offset0,@object
	.size		.nv.reservedSmem.offset0,0x4
	.type		.nv.reservedSmem.cap,@object
	.size		.nv.reservedSmem.cap,0x4
	.type		__assertfail,@function
